def matmul_kernel(
    a_ptr,
    b_ptr,
    c_ptr,
    M,
    N,
    K,
    stride_am,
    stride_ak,
    stride_bk,
    stride_bn,
    stride_cm,
    stride_cn,
    BLOCK_M: tl.constexpr,
    BLOCK_N: tl.constexpr,
    BLOCK_K: tl.constexpr,
    GROUP_M: tl.constexpr,
):
    pid = tl.program_id(axis=0)
    num_pid_m = tl.cdiv(M, BLOCK_M)
    num_pid_n = tl.cdiv(N, BLOCK_N)
    num_pid_in_group = GROUP_M * num_pid_n
    group_id = pid // num_pid_in_group
    first_pid_m = group_id * GROUP_M
    group_size_m = min(num_pid_m - first_pid_m, GROUP_M)
    pid_m = first_pid_m + ((pid % num_pid_in_group) % group_size_m)
    pid_n = (pid % num_pid_in_group) // group_size_m

    offs_am = (pid_m * BLOCK_M + tl.arange(0, BLOCK_M)) % M
    offs_bn = (pid_n * BLOCK_N + tl.arange(0, BLOCK_N)) % N
    offs_k = tl.arange(0, BLOCK_K)
    a_ptrs = a_ptr + offs_am[:, None] * stride_am + offs_k[None, :] * stride_ak
    b_ptrs = b_ptr + offs_k[:, None] * stride_bk + offs_bn[None, :] * stride_bn

    acc = tl.zeros((BLOCK_M, BLOCK_N), dtype=tl.float32)
    for kk in range(0, tl.cdiv(K, BLOCK_K)):
        a = tl.load(a_ptrs, mask=offs_k[None, :] < K - kk * BLOCK_K, other=0.0)
        b = tl.load(b_ptrs, mask=offs_k[:, None] < K - kk * BLOCK_K, other=0.0)
        acc = tl.dot(a, b, acc)
        a_ptrs += BLOCK_K * stride_ak
        b_ptrs += BLOCK_K * stride_bk

    c = acc.to(c_ptr.dtype.element_ty)
    offs_cm = pid_m * BLOCK_M + tl.arange(0, BLOCK_M)
    offs_cn = pid_n * BLOCK_N + tl.arange(0, BLOCK_N)
    c_ptrs = c_ptr + offs_cm[:, None] * stride_cm + offs_cn[None, :] * stride_cn
    mask = (offs_cm[:, None] < M) & (offs_cn[None, :] < N)
    tl.store(c_ptrs, c, mask=mask)

# config = {"BLOCK_K": 64, "BLOCK_M": 128, "BLOCK_N": 64, "GROUP_M": 8, "arch": "sm_100", "dtype": "fp32", "num_ctas": 1, "num_stages": 8, "num_warps": 4}
# arch = sm_100


// ===== COMPILED SASS (sm_100a) =====

	.target	sm_100a

	.elftype	@"ET_EXEC"


//--------------------- .note.nv.tkinfo           --------------------------
	.section	.note.nv.tkinfo,"",@"SHT_NOTE"
	.sectionflags	@"SHF_NOTE_NV_TKINFO"
	.tkinfo
        /*0018*/ 	.word	0x00000081
        /*0030*/ 	.string	""
        /*0030*/ 	.string	"ptxas-blackwell"
        /*0030*/ 	.string	"Cuda compilation tools, release 12.9, V12.9.86"
        /*0030*/ 	.string	"Build cuda_12.9.r12.9/compiler.36037853_0"
        /*0030*/ 	.string	"-v  -suppress-debug-info  -lineinfo  -arch sm_100a "



//--------------------- .note.nv.cuver            --------------------------
	.section	.note.nv.cuver,"",@"SHT_NOTE"
	.sectionflags	@"SHF_NOTE_NV_CUVER"
        /*0018*/ 	.short	0x0001
        /*001a*/ 	.short	0x0064
        /*001c*/ 	.short	0x0001
        /*001e*/ 	.short	0x0000
        /*0020*/ 	.short	0x0001
        /*0022*/ 	.short	0x0000


//--------------------- .nv.info                  --------------------------
	.section	.nv.info,"",@"SHT_CUDA_INFO"
	.align	4


	//----- nvinfo : EIATTR_REGCOUNT
	.align		4
        /*0000*/ 	.byte	0x04, 0x2f
        /*0002*/ 	.short	(.L_4 - .L_3)
	.align		4
.L_3:
        /*0004*/ 	.word	index@(matmul_kernel)
        /*0008*/ 	.word	0x000000ff


	//----- nvinfo : EIATTR_FRAME_SIZE
	.align		4
.L_4:
        /*000c*/ 	.byte	0x04, 0x11
        /*000e*/ 	.short	(.L_6 - .L_5)
	.align		4
.L_5:
        /*0010*/ 	.word	index@($__internal_2_$__cuda_sm10x_tcgen05_guardrail_trap_unallocated_columns_being_dealloced)
        /*0014*/ 	.word	0x000001a8


	//----- nvinfo : EIATTR_FRAME_SIZE
	.align		4
.L_6:
        /*0018*/ 	.byte	0x04, 0x11
        /*001a*/ 	.short	(.L_8 - .L_7)
	.align		4
.L_7:
        /*001c*/ 	.word	index@($__internal_1_$__cuda_sm10x_tcgen05_guardrail_trap_phase_invalid_during_alloc)
        /*0020*/ 	.word	0x000001a8


	//----- nvinfo : EIATTR_FRAME_SIZE
	.align		4
.L_8:
        /*0024*/ 	.byte	0x04, 0x11
        /*0026*/ 	.short	(.L_10 - .L_9)
	.align		4
.L_9:
        /*0028*/ 	.word	index@($__internal_0_$__cuda_sm10x_tcgen05_guardrail_trap_col_being_dealloced_not_returned_by_alloc)
        /*002c*/ 	.word	0x000001a8


	//----- nvinfo : EIATTR_FRAME_SIZE
	.align		4
.L_10:
        /*0030*/ 	.byte	0x04, 0x11
        /*0032*/ 	.short	(.L_12 - .L_11)
	.align		4
.L_11:
        /*0034*/ 	.word	index@(matmul_kernel)
        /*0038*/ 	.word	0x000001a8


	//----- nvinfo : EIATTR_MIN_STACK_SIZE
	.align		4
.L_12:
        /*003c*/ 	.byte	0x04, 0x12
        /*003e*/ 	.short	(.L_14 - .L_13)
	.align		4
.L_13:
        /*0040*/ 	.word	index@(matmul_kernel)
        /*0044*/ 	.word	0x000001a8
.L_14:


//--------------------- .nv.info.matmul_kernel    --------------------------
	.section	.nv.info.matmul_kernel,"",@"SHT_CUDA_INFO"
	.sectionflags	@""
	.align	4


	//----- nvinfo : EIATTR_CUDA_API_VERSION
	.align		4
        /*0000*/ 	.byte	0x04, 0x37
        /*0002*/ 	.short	(.L_16 - .L_15)
.L_15:
        /*0004*/ 	.word	0x00000081


	//----- nvinfo : EIATTR_KPARAM_INFO
	.align		4
.L_16:
        /*0008*/ 	.byte	0x04, 0x17
        /*000a*/ 	.short	(.L_18 - .L_17)
.L_17:
        /*000c*/ 	.word	0x00000000
        /*0010*/ 	.short	0x000d
        /*0012*/ 	.short	0x0048
        /*0014*/ 	.byte	0x00, 0xf4, 0x21, 0x00


	//----- nvinfo : EIATTR_KPARAM_INFO
	.align		4
.L_18:
        /*0018*/ 	.byte	0x04, 0x17
        /*001a*/ 	.short	(.L_20 - .L_19)
.L_19:
        /*001c*/ 	.word	0x00000000
        /*0020*/ 	.short	0x000c
        /*0022*/ 	.short	0x0040
        /*0024*/ 	.byte	0x00, 0xf4, 0x21, 0x00


	//----- nvinfo : EIATTR_KPARAM_INFO
	.align		4
.L_20:
        /*0028*/ 	.byte	0x04, 0x17
        /*002a*/ 	.short	(.L_22 - .L_21)
.L_21:
        /*002c*/ 	.word	0x00000000
        /*0030*/ 	.short	0x000b
        /*0032*/ 	.short	0x0038
        /*0034*/ 	.byte	0x00, 0xf0, 0x11, 0x00


	//----- nvinfo : EIATTR_KPARAM_INFO
	.align		4
.L_22:
        /*0038*/ 	.byte	0x04, 0x17
        /*003a*/ 	.short	(.L_24 - .L_23)
.L_23:
        /*003c*/ 	.word	0x00000000
        /*0040*/ 	.short	0x000a
        /*0042*/ 	.short	0x0034
        /*0044*/ 	.byte	0x00, 0xf0, 0x11, 0x00


	//----- nvinfo : EIATTR_KPARAM_INFO
	.align		4
.L_24:
        /*0048*/ 	.byte	0x04, 0x17
        /*004a*/ 	.short	(.L_26 - .L_25)
.L_25:
        /*004c*/ 	.word	0x00000000
        /*0050*/ 	.short	0x0009
        /*0052*/ 	.short	0x0030
        /*0054*/ 	.byte	0x00, 0xf0, 0x11, 0x00


	//----- nvinfo : EIATTR_KPARAM_INFO
	.align		4
.L_26:
        /*0058*/ 	.byte	0x04, 0x17
        /*005a*/ 	.short	(.L_28 - .L_27)
.L_27:
        /*005c*/ 	.word	0x00000000
        /*0060*/ 	.short	0x0008
        /*0062*/ 	.short	0x002c
        /*0064*/ 	.byte	0x00, 0xf0, 0x11, 0x00


	//----- nvinfo : EIATTR_KPARAM_INFO
	.align		4
.L_28:
        /*0068*/ 	.byte	0x04, 0x17
        /*006a*/ 	.short	(.L_30 - .L_29)
.L_29:
        /*006c*/ 	.word	0x00000000
        /*0070*/ 	.short	0x0007
        /*0072*/ 	.short	0x0028
        /*0074*/ 	.byte	0x00, 0xf0, 0x11, 0x00


	//----- nvinfo : EIATTR_KPARAM_INFO
	.align		4
.L_30:
        /*0078*/ 	.byte	0x04, 0x17
        /*007a*/ 	.short	(.L_32 - .L_31)
.L_31:
        /*007c*/ 	.word	0x00000000
        /*0080*/ 	.short	0x0006
        /*0082*/ 	.short	0x0024
        /*0084*/ 	.byte	0x00, 0xf0, 0x11, 0x00


	//----- nvinfo : EIATTR_KPARAM_INFO
	.align		4
.L_32:
        /*0088*/ 	.byte	0x04, 0x17
        /*008a*/ 	.short	(.L_34 - .L_33)
.L_33:
        /*008c*/ 	.word	0x00000000
        /*0090*/ 	.short	0x0005
        /*0092*/ 	.short	0x0020
        /*0094*/ 	.byte	0x00, 0xf0, 0x11, 0x00


	//----- nvinfo : EIATTR_KPARAM_INFO
	.align		4
.L_34:
        /*0098*/ 	.byte	0x04, 0x17
        /*009a*/ 	.short	(.L_36 - .L_35)
.L_35:
        /*009c*/ 	.word	0x00000000
        /*00a0*/ 	.short	0x0004
        /*00a2*/ 	.short	0x001c
        /*00a4*/ 	.byte	0x00, 0xf0, 0x11, 0x00


	//----- nvinfo : EIATTR_KPARAM_INFO
	.align		4
.L_36:
        /*00a8*/ 	.byte	0x04, 0x17
        /*00aa*/ 	.short	(.L_38 - .L_37)
.L_37:
        /*00ac*/ 	.word	0x00000000
        /*00b0*/ 	.short	0x0003
        /*00b2*/ 	.short	0x0018
        /*00b4*/ 	.byte	0x00, 0xf0, 0x11, 0x00


	//----- nvinfo : EIATTR_KPARAM_INFO
	.align		4
.L_38:
        /*00b8*/ 	.byte	0x04, 0x17
        /*00ba*/ 	.short	(.L_40 - .L_39)
.L_39:
        /*00bc*/ 	.word	0x00000000
        /*00c0*/ 	.short	0x0002
        /*00c2*/ 	.short	0x0010
        /*00c4*/ 	.byte	0x00, 0xf4, 0x21, 0x00


	//----- nvinfo : EIATTR_KPARAM_INFO
	.align		4
.L_40:
        /*00c8*/ 	.byte	0x04, 0x17
        /*00ca*/ 	.short	(.L_42 - .L_41)
.L_41:
        /*00cc*/ 	.word	0x00000000
        /*00d0*/ 	.short	0x0001
        /*00d2*/ 	.short	0x0008
        /*00d4*/ 	.byte	0x00, 0xf4, 0x21, 0x00


	//----- nvinfo : EIATTR_KPARAM_INFO
	.align		4
.L_42:
        /*00d8*/ 	.byte	0x04, 0x17
        /*00da*/ 	.short	(.L_44 - .L_43)
.L_43:
        /*00dc*/ 	.word	0x00000000
        /*00e0*/ 	.short	0x0000
        /*00e2*/ 	.short	0x0000
        /*00e4*/ 	.byte	0x00, 0xf4, 0x21, 0x00


	//----- nvinfo : EIATTR_AT_ENTRY_FRAGMENTS
	.align		4
.L_44:
        /*00e8*/ 	.byte	0x04, 0x4f
        /*00ea*/ 	.short	(.L_46 - .L_45)


	//   ....[0]....
.L_45:
        /*00ec*/ 	.word	0x00000004


	//----- nvinfo : EIATTR_RESERVED_SMEM_USED
	.align		4
.L_46:
        /*00f0*/ 	.byte	0x01, 0x41
	.zero		2


	//----- nvinfo : EIATTR_SPARSE_MMA_MASK
	.align		4
        /*00f4*/ 	.byte	0x03, 0x50
        /*00f6*/ 	.short	0x0000


	//----- nvinfo : EIATTR_TCGEN05_1CTA_USED
	.align		4
        /*00f8*/ 	.byte	0x01, 0x51
	.zero		2


	//----- nvinfo : EIATTR_MAXREG_COUNT
	.align		4
        /*00fc*/ 	.byte	0x03, 0x1b
        /*00fe*/ 	.short	0x00ff


	//----- nvinfo : EIATTR_NUM_BARRIERS
	.align		4
        /*0100*/ 	.byte	0x02, 0x4c
        /*0102*/ 	.byte	0x01
	.zero		1


	//----- nvinfo : EIATTR_ANNOTATIONS
	.align		4
        /*0104*/ 	.byte	0x04, 0x55
        /*0106*/ 	.short	(.L_48 - .L_47)


	//   ....[0]....
.L_47:
        /*0108*/ 	.word	0x00000001
        /*010c*/ 	.byte	0xd0, 0x09, 0x00, 0x00, 0x01, 0x00, 0x00, 0x00, 0x00, 0x20, 0x00, 0x00, 0x01, 0x00, 0x00, 0x00
        /* <DEDUP_REMOVED lines=110> */
        /*07fc*/ 	.byte	0x80, 0x57, 0x01, 0x00, 0x01, 0x00, 0x00, 0x00, 0x20, 0x5a, 0x01, 0x00


	//----- nvinfo : EIATTR_INT_WARP_WIDE_INSTR_OFFSETS
	.align		4
.L_48:
        /*0808*/ 	.byte	0x04, 0x31
        /*080a*/ 	.short	(.L_50 - .L_49)


	//   ....[0]....
.L_49:
        /*080c*/ 	.word	0x00003ec0


	//   ....[1]....
        /*0810*/ 	.word	0x00003ee0


	//   ....[2]....
        /*0814*/ 	.word	0x00003ff0


	//   ....[3]....
        /*0818*/ 	.word	0x000174f0


	//   ....[4]....
        /*081c*/ 	.word	0x00017540


	//----- nvinfo : EIATTR_COOP_GROUP_MASK_REGIDS
	.align		4
.L_50:
        /*0820*/ 	.byte	0x04, 0x29
        /*0822*/ 	.short	(.L_52 - .L_51)


	//   ....[0]....
.L_51:
        /*0824*/ 	.word	0xffffffff


	//   ....[1]....
        /*0828*/ 	.word	0xffffffff


	//   ....[2]....
        /*082c*/ 	.word	0xffffffff


	//   ....[3]....
        /*0830*/ 	.word	0xffffffff


	//----- nvinfo : EIATTR_COOP_GROUP_INSTR_OFFSETS
	.align		4
.L_52:
        /*0834*/ 	.byte	0x04, 0x28
        /*0836*/ 	.short	(.L_54 - .L_53)


	//   ....[0]....
.L_53:
        /*0838*/ 	.word	0x00000070


	//   ....[1]....
        /*083c*/ 	.word	0x00000330


	//   ....[2]....
        /*0840*/ 	.word	0x00017380


	//   ....[3]....
        /*0844*/ 	.word	0x000175f0


	//----- nvinfo : EIATTR_VRC_CTA_INIT_COUNT
	.align		4
.L_54:
        /*0848*/ 	.byte	0x02, 0x4a
        /*084a*/ 	.byte	0x80
	.zero		1


	//----- nvinfo : EIATTR_MBARRIER_INSTR_OFFSETS
	.align		4
        /*084c*/ 	.byte	0x04, 0x39
        /*084e*/ 	.short	(.L_56 - .L_55)


	//   ....[0]....
.L_55:
        /*0850*/ 	.word	0x00004050
        /*0854*/ 	.word	0x000000ff
        /*0858*/ 	.word	0x00000000
        /*085c*/ 	.short	0x0100
        /*085e*/ 	.byte	0x08
	.zero		1


	//   ....[1]....
        /*0860*/ 	.word	0x00004170
        /*0864*/ 	.word	0x000000ff
        /*0868*/ 	.word	0x00058008
        /*086c*/ 	.short	0x0100
        /*086e*/ 	.byte	0x0b
	.zero		1


	//   ....[2]....
        /*0870*/ 	.word	0x00012ea0
        /*0874*/ 	.word	0x000000ff
        /*0878*/ 	.word	0x00000000
        /*087c*/ 	.short	0x010a
        /*087e*/ 	.byte	0x08
	.zero		1


	//   ....[3]....
        /*0880*/ 	.word	0x00015b70
        /*0884*/ 	.word	0x000000ff
        /*0888*/ 	.word	0x00000000
        /*088c*/ 	.short	0x010a
        /*088e*/ 	.byte	0x08
	.zero		1


	//   ....[4]....
        /*0890*/ 	.word	0x00015ce0
        /*0894*/ 	.word	0x000000ff
        /*0898*/ 	.word	0x00058000
        /*089c*/ 	.short	0x0108
        /*089e*/ 	.byte	0x0b
	.zero		1


	//   ....[5]....
        /*08a0*/ 	.word	0x00015de0
        /*08a4*/ 	.word	0x000000ff
        /*08a8*/ 	.word	0x00058008
        /*08ac*/ 	.short	0x0108
        /*08ae*/ 	.byte	0x0b
	.zero		1


	//   ....[6]....
        /*08b0*/ 	.word	0x00017610
        /*08b4*/ 	.word	0x000000ff
        /*08b8*/ 	.word	0x00000000
        /*08bc*/ 	.short	0x010a
        /*08be*/ 	.byte	0x08
	.zero		1


	//   ....[7]....
        /*08c0*/ 	.word	0x00017640
        /*08c4*/ 	.word	0x000000ff
        /*08c8*/ 	.word	0x00000000
        /*08cc*/ 	.short	0x010a
        /*08ce*/ 	.byte	0x08
	.zero		1


	//----- nvinfo : EIATTR_NUM_MBARRIERS
	.align		4
.L_56:
        /*08d0*/ 	.byte	0x03, 0x38
        /*08d2*/ 	.short	0x0002


	//----- nvinfo : EIATTR_EXIT_INSTR_OFFSETS
	.align		4
        /*08d4*/ 	.byte	0x04, 0x1c
        /*08d6*/ 	.short	(.L_58 - .L_57)


	//   ....[0]....
.L_57:
        /*08d8*/ 	.word	0x00017600


	//----- nvinfo : EIATTR_REQNTID
	.align		4
.L_58:
        /*08dc*/ 	.byte	0x04, 0x10
        /*08de*/ 	.short	(.L_60 - .L_59)
.L_59:
        /*08e0*/ 	.word	0x00000080
        /*08e4*/ 	.word	0x00000001
        /*08e8*/ 	.word	0x00000001


	//----- nvinfo : EIATTR_CRS_STACK_SIZE
	.align		4
.L_60:
        /*08ec*/ 	.byte	0x04, 0x1e
        /*08ee*/ 	.short	(.L_62 - .L_61)
.L_61:
        /*08f0*/ 	.word	0x00000000


	//----- nvinfo : EIATTR_CBANK_PARAM_SIZE
	.align		4
.L_62:
        /*08f4*/ 	.byte	0x03, 0x19
        /*08f6*/ 	.short	0x0050


	//----- nvinfo : EIATTR_PARAM_CBANK
	.align		4
        /*08f8*/ 	.byte	0x04, 0x0a
        /*08fa*/ 	.short	(.L_64 - .L_63)
	.align		4
.L_63:
        /*08fc*/ 	.word	index@(.nv.constant0.matmul_kernel)
        /*0900*/ 	.short	0x0380
        /*0902*/ 	.short	0x0050


	//----- nvinfo : EIATTR_SW_WAR
	.align		4
.L_64:
        /*0904*/ 	.byte	0x04, 0x36
        /*0906*/ 	.short	(.L_66 - .L_65)
.L_65:
        /*0908*/ 	.word	0x00000008
.L_66:


//--------------------- .nv.compat                --------------------------
	.section	.nv.compat,"",@"SHT_CUDA_COMPAT_INFO"
	.align	4
        /*0000*/ 	.byte	0x02, 0x02, 0x02, 0x00, 0x02, 0x05, 0x05, 0x00, 0x02, 0x03, 0x00, 0x00, 0x02, 0x06, 0x01, 0x00


//--------------------- .nv.callgraph             --------------------------
	.section	.nv.callgraph,"",@"SHT_CUDA_CALLGRAPH"
	.align	4
	.sectionentsize	8
	.align		4
        /*0000*/ 	.word	0x00000000
	.align		4
        /*0004*/ 	.word	0xffffffff
	.align		4
        /*0008*/ 	.word	0x00000000
	.align		4
        /*000c*/ 	.word	0xfffffffe
	.align		4
        /*0010*/ 	.word	0x00000000
	.align		4
        /*0014*/ 	.word	0xfffffffd
	.align		4
        /*0018*/ 	.word	0x00000000
	.align		4
        /*001c*/ 	.word	0xfffffffc


//--------------------- .text.matmul_kernel       --------------------------
	.section	.text.matmul_kernel,"ax",@progbits
	.align	128
        .global         matmul_kernel
        .type           matmul_kernel,@function
        .size           matmul_kernel,(.L_x_21 - matmul_kernel)
        .other          matmul_kernel,@"STO_CUDA_ENTRY STV_DEFAULT"
matmul_kernel:
.text.matmul_kernel:
[----:B------:R-:W1:Y:S01]  /*0000*/  LDC R1, c[0x0][0x37c] ;  /* 0x0000df00ff017b82 */ /* 0x000e620000000800 */
[----:B------:R-:W2:Y:S01]  /*0010*/  S2R R4, SR_TID.X ;  /* 0x0000000000047919 */ /* 0x000ea20000002100 */
[----:B-1----:R-:W-:Y:S01]  /*0020*/  VIADD R1, R1, 0xfffffe58 ;  /* 0xfffffe5801017836 */ /* 0x002fe20000000000 */
[----:B--2---:R-:W-:-:S13]  /*0030*/  ISETP.GE.U32.AND P0, PT, R4, 0x20, PT ;  /* 0x000000200400780c */ /* 0x004fda0003f06070 */
[----:B------:R-:W-:Y:S02]  /*0040*/  VOTEU.ANY UP0, P0 ;  /* 0x0000000000ff7886 */ /* 0x000fe40000000100 */
[----:B------:R-:W-:Y:S05]  /*0050*/  BRA.U UP0, `(.L_x_0) ;  /* 0x0000000100b87547 */ /* 0x000fea000b800000 */
[----:B------:R-:W1:Y:S01]  /*0060*/  S2UR UR6, SR_CgaCtaId ;  /* 0x00000000000679c3 */ /* 0x000e620000008800 */
[----:B------:R-:W-:Y:S01]  /*0070*/  NOP ;  /* 0x0000000000007918 */ /* 0x000fe20000000000 */
[----:B------:R-:W-:Y:S02]  /*0080*/  UMOV UR4, 0x40 ;  /* 0x0000004000047882 */ /* 0x000fe40000000000 */
[----:B-1----:R-:W-:-:S09]  /*0090*/  ULEA UR4, UR6, UR4, 0x18 ;  /* 0x0000000406047291 */ /* 0x002fd2000f8ec0ff */
[----:B------:R-:W1:Y:S01]  /*00a0*/  LDS.U8 R0, [UR4] ;  /* 0x00000004ff007984 */ /* 0x000e620008000000 */
[----:B------:R-:W-:Y:S02]  /*00b0*/  UMOV UR4, 0x400 ;  /* 0x0000040000047882 */ /* 0x000fe40000000000 */
[----:B------:R-:W-:Y:S01]  /*00c0*/  ULEA UR4, UR6, UR4, 0x18 ;  /* 0x0000000406047291 */ /* 0x000fe2000f8ec0ff */
[----:B-1----:R-:W-:-:S13]  /*00d0*/  ISETP.NE.AND P0, PT, R0, RZ, PT ;  /* 0x000000ff0000720c */ /* 0x002fda0003f05270 */
[----:B------:R-:W-:Y:S05]  /*00e0*/  @P0 BRA `(.L_x_1) ;  /* 0x00000000007c0947 */ /* 0x000fea0003800000 */
[----:B------:R-:W-:-:S13]  /*00f0*/  ELECT P0, URZ, PT ;  /* 0x0000000000ff782f */ /* 0x000fda0003800000 */
[----:B------:R-:W-:Y:S05]  /*0100*/  @!P0 BRA `(.L_x_2) ;  /* 0x0000000000848947 */ /* 0x000fea0003800000 */
[----:B------:R-:W-:Y:S01]  /*0110*/  UMOV UR5, 0x4 ;  /* 0x0000000400057882 */ /* 0x000fe20000000000 */
[----:B------:R-:W-:Y:S02]  /*0120*/  IMAD.MOV.U32 R6, RZ, RZ, 0x1 ;  /* 0x00000001ff067424 */ /* 0x000fe400078e00ff */
[----:B------:R-:W-:Y:S02]  /*0130*/  IMAD.MOV.U32 R5, RZ, RZ, 0xf ;  /* 0x0000000fff057424 */ /* 0x000fe400078e00ff */
[----:B------:R-:W-:Y:S04]  /*0140*/  DEPBAR.LE SB1, 0x36 ;  /* 0x00009d800000791a */ /* 0x000fe80000000000 */
[----:B------:R-:W1:Y:S02]  /*0150*/  UTCATOMSWS.FIND_AND_SET.ALIGN UP1, UR5, UR5 ;  /* 0x00000005000575e3 */ /* 0x000e640008020800 */
[----:B-1----:R-:W-:-:S04]  /*0160*/  PLOP3.LUT P0, PT, PT, PT, UP1, 0x80, 0x8 ;  /* 0x000000000008781c */ /* 0x002fc80003f0f018 */
[----:B------:R-:W-:-:S04]  /*0170*/  SEL R0, RZ, 0xffffffff, !P0 ;  /* 0xffffffffff007807 */ /* 0x000fc80004000000 */
[----:B------:R-:W-:Y:S01]  /*0180*/  ISETP.NE.AND P0, PT, R0, RZ, PT ;  /* 0x000000ff0000720c */ /* 0x000fe20003f05270 */
[----:B------:R-:W-:-:S12]  /*0190*/  IMAD.U32 R0, RZ, RZ, UR5 ;  /* 0x00000005ff007e24 */ /* 0x000fd8000f8e00ff */
[----:B------:R-:W-:Y:S05]  /*01a0*/  @P0 BRA `(.L_x_3) ;  /* 0x0000000000240947 */ /* 0x000fea0003800000 */
.L_x_4:
[----:B------:R-:W-:Y:S05]  /*01b0*/  NANOSLEEP 0x64 ;  /* 0x000000640000795d */ /* 0x000fea0003800000 */
[----:B------:R-:W-:-:S05]  /*01c0*/  UMOV UR5, 0x4 ;  /* 0x0000000400057882 */ /* 0x000fca0000000000 */
[----:B------:R-:W-:Y:S04]  /*01d0*/  DEPBAR.LE SB1, 0x36 ;  /* 0x00009d800000791a */ /* 0x000fe80000000000 */
[----:B------:R-:W1:Y:S02]  /*01e0*/  UTCATOMSWS.FIND_AND_SET.ALIGN UP1, UR5, UR5 ;  /* 0x00000005000575e3 */ /* 0x000e640008020800 */
[----:B-1----:R-:W-:-:S04]  /*01f0*/  PLOP3.LUT P0, PT, PT, PT, UP1, 0x80, 0x8 ;  /* 0x000000000008781c */ /* 0x002fc80003f0f018 */
[----:B------:R-:W-:-:S04]  /*0200*/  SEL R0, RZ, 0xffffffff, !P0 ;  /* 0xffffffffff007807 */ /* 0x000fc80004000000 */
[----:B------:R-:W-:Y:S01]  /*0210*/  ISETP.NE.AND P0, PT, R0, RZ, PT ;  /* 0x000000ff0000720c */ /* 0x000fe20003f05270 */
[----:B------:R-:W-:-:S12]  /*0220*/  IMAD.U32 R0, RZ, RZ, UR5 ;  /* 0x00000005ff007e24 */ /* 0x000fd8000f8e00ff */
[----:B------:R-:W-:Y:S05]  /*0230*/  @!P0 BRA `(.L_x_4) ;  /* 0xfffffffc00dc8947 */ /* 0x000fea000383ffff */
.L_x_3:
[C---:B------:R-:W-:Y:S01]  /*0240*/  VIADD R3, R0.reuse, 0x10 ;  /* 0x0000001000037836 */ /* 0x040fe20000000000 */
[----:B------:R-:W-:Y:S01]  /*0250*/  UMOV UR5, 0x50 ;  /* 0x0000005000057882 */ /* 0x000fe20000000000 */
[----:B------:R-:W-:Y:S01]  /*0260*/  SHF.L.U32 R2, R5, R0, RZ ;  /* 0x0000000005027219 */ /* 0x000fe200000006ff */
[----:B------:R-:W-:Y:S01]  /*0270*/  ULEA UR5, UR6, UR5, 0x18 ;  /* 0x0000000506057291 */ /* 0x000fe2000f8ec0ff */
[----:B------:R-:W-:Y:S01]  /*0280*/  IMAD.SHL.U32 R0, R0, 0x20, RZ ;  /* 0x0000002000007824 */ /* 0x000fe200078e00ff */
[----:B------:R-:W-:-:S04]  /*0290*/  SHF.L.U32 R3, R6, R3, RZ ;  /* 0x0000000306037219 */ /* 0x000fc800000006ff */
[----:B------:R-:W-:-:S05]  /*02a0*/  LOP3.LUT R2, R3, R2, RZ, 0xfc, !PT ;  /* 0x0000000203027212 */ /* 0x000fca00078efcff */
[----:B------:R1:W-:Y:S04]  /*02b0*/  ATOMS.OR RZ, [UR5], R2 ;  /* 0x00000002ffff798c */ /* 0x0003e8000b000005 */
[----:B------:R1:W-:Y:S01]  /*02c0*/  STS [UR4], R0 ;  /* 0x00000000ff007988 */ /* 0x0003e20008000804 */
[----:B------:R-:W-:Y:S05]  /*02d0*/  BRA `(.L_x_2) ;  /* 0x0000000000107947 */ /* 0x000fea0003800000 */
.L_x_1:
[----:B------:R-:W-:Y:S01]  /*02e0*/  IMAD.MOV.U32 R0, RZ, RZ, -0x1 ;  /* 0xffffffffff007424 */ /* 0x000fe200078e00ff */
[----:B------:R-:W-:-:S04]  /*02f0*/  MOV R2, 0x320 ;  /* 0x0000032000027802 */ /* 0x000fc80000000f00 */
[----:B------:R1:W-:Y:S03]  /*0300*/  STS [UR4], R0 ;  /* 0x00000000ff007988 */ /* 0x0003e60008000804 */
[----:B-1----:R-:W-:Y:S05]  /*0310*/  CALL.REL.NOINC `($__internal_1_$__cuda_sm10x_tcgen05_guardrail_trap_phase_invalid_during_alloc) ;  /* 0x0000017000e07944 */ /* 0x002fea0003c00000 */
.L_x_2:
[----:B------:R-:W-:Y:S05]  /*0320*/  WARPSYNC.ALL ;  /* 0x0000000000007948 */ /* 0x000fea0003800000 */
[----:B------:R-:W-:Y:S01]  /*0330*/  NOP ;  /* 0x0000000000007918 */ /* 0x000fe20000000000 */
.L_x_0:
[----:B------:R-:W2:Y:S01]  /*0340*/  LDC.64 R58, c[0x0][0x398] ;  /* 0x0000e600ff3a7b82 */ /* 0x000ea20000000a00 */
[----:B------:R-:W3:Y:S01]  /*0350*/  S2R R6, SR_CTAID.X ;  /* 0x0000000000067919 */ /* 0x000ee20000002500 */
[----:B------:R-:W-:Y:S01]  /*0360*/  UMOV UR11, 0x400 ;  /* 0x00000400000b7882 */ /* 0x000fe20000000000 */
[----:B------:R-:W4:Y:S01]  /*0370*/  LDCU UR5, c[0x0][0x3a4] ;  /* 0x00007480ff0577ac */ /* 0x000f220008000800 */
[----:B------:R-:W5:Y:S04]  /*0380*/  LDCU.128 UR16, c[0x0][0x380] ;  /* 0x00007000ff1077ac */ /* 0x000f680008000c00 */
[----:B------:R-:W1:Y:S01]  /*0390*/  S2UR UR4, SR_CgaCtaId ;  /* 0x00000000000479c3 */ /* 0x000e620000008800 */
[----:B------:R-:W-:Y:S01]  /*03a0*/  UMOV UR6, 0x1 ;  /* 0x0000000100067882 */ /* 0x000fe20000000000 */
[----:B------:R-:W1:Y:S01]  /*03b0*/  LDCU UR7, c[0x0][0x3b0] ;  /* 0x00007600ff0777ac */ /* 0x000e620008000800 */
[----:B------:R-:W1:Y:S02]  /*03c0*/  LDCU.64 UR26, c[0x0][0x358] ;  /* 0x00006b00ff1a77ac */ /* 0x000e640008000a00 */
[----:B-12---:R-:W-:Y:S01]  /*03d0*/  VIADD R0, R59, 0x3f ;  /* 0x0000003f3b007836 */ /* 0x006fe20000000000 */
[----:B------:R-:W-:-:S04]  /*03e0*/  IABS R13, R58 ;  /* 0x0000003a000d7213 */ /* 0x000fc80000000000 */
[----:B------:R-:W-:Y:S01]  /*03f0*/  SHF.R.S32.HI R3, RZ, 0x1f, R0 ;  /* 0x0000001fff037819 */ /* 0x000fe20000011400 */
[----:B------:R-:W-:-:S03]  /*0400*/  ULEA UR11, UR4, UR11, 0x18 ;  /* 0x0000000b040b7291 */ /* 0x000fc6000f8ec0ff */
[----:B------:R-:W-:Y:S02]  /*0410*/  LEA.HI R3, R3, R0, RZ, 0x6 ;  /* 0x0000000003037211 */ /* 0x000fe400078f30ff */
[----:B---3--:R-:W-:Y:S02]  /*0420*/  IABS R10, R6 ;  /* 0x00000006000a7213 */ /* 0x008fe40000000000 */
[----:B------:R-:W-:-:S05]  /*0430*/  SHF.R.S32.HI R3, RZ, 0x6, R3 ;  /* 0x00000006ff037819 */ /* 0x000fca0000011403 */
[----:B------:R-:W-:-:S05]  /*0440*/  IMAD.SHL.U32 R5, R3, 0x8, RZ ;  /* 0x0000000803057824 */ /* 0x000fca00078e00ff */
[-C--:B------:R-:W-:Y:S02]  /*0450*/  IABS R7, R5.reuse ;  /* 0x0000000500077213 */ /* 0x080fe40000000000 */
[----:B------:R-:W-:Y:S02]  /*0460*/  IABS R11, R5 ;  /* 0x00000005000b7213 */ /* 0x000fe40000000000 */
[----:B------:R-:W1:Y:S08]  /*0470*/  I2F.RP R0, R7 ;  /* 0x0000000700007306 */ /* 0x000e700000209400 */
[----:B-1----:R-:W1:Y:S02]  /*0480*/  MUFU.RCP R0, R0 ;  /* 0x0000000000007308 */ /* 0x002e640000001000 */
[----:B-1----:R-:W-:-:S02]  /*0490*/  VIADD R2, R0, 0xffffffe ;  /* 0x0ffffffe00027836 */ /* 0x002fc40000000000 */
[----:B------:R-:W-:-:S04]  /*04a0*/  IMAD.MOV R0, RZ, RZ, -R11 ;  /* 0x000000ffff007224 */ /* 0x000fc800078e0a0b */
[----:B------:R1:W2:Y:S02]  /*04b0*/  F2I.FTZ.U32.TRUNC.NTZ R3, R2 ;  /* 0x0000000200037305 */ /* 0x0002a4000021f000 */
[----:B-1----:R-:W-:Y:S02]  /*04c0*/  IMAD.MOV.U32 R2, RZ, RZ, RZ ;  /* 0x000000ffff027224 */ /* 0x002fe400078e00ff */
[----:B--2---:R-:W-:-:S04]  /*04d0*/  IMAD.MOV R8, RZ, RZ, -R3 ;  /* 0x000000ffff087224 */ /* 0x004fc800078e0a03 */
[----:B------:R-:W-:Y:S02]  /*04e0*/  IMAD R9, R8, R7, RZ ;  /* 0x0000000708097224 */ /* 0x000fe400078e02ff */
[----:B------:R-:W-:Y:S02]  /*04f0*/  IMAD.MOV.U32 R8, RZ, RZ, R10 ;  /* 0x000000ffff087224 */ /* 0x000fe400078e000a */
[----:B------:R-:W-:-:S06]  /*0500*/  IMAD.HI.U32 R3, R3, R9, R2 ;  /* 0x0000000903037227 */ /* 0x000fcc00078e0002 */
[----:B------:R-:W-:-:S04]  /*0510*/  IMAD.HI.U32 R3, R3, R8, RZ ;  /* 0x0000000803037227 */ /* 0x000fc800078e00ff */
[----:B------:R-:W-:Y:S01]  /*0520*/  IMAD R0, R3, R0, R8 ;  /* 0x0000000003007224 */ /* 0x000fe200078e0208 */
[----:B------:R-:W-:Y:S04]  /*0530*/  BAR.SYNC.DEFER_BLOCKING 0x0 ;  /* 0x0000000000007b1d */ /* 0x000fe80000010000 */
[----:B------:R-:W-:-:S13]  /*0540*/  ISETP.GT.U32.AND P1, PT, R7, R0, PT ;  /* 0x000000000700720c */ /* 0x000fda0003f24070 */
[----:B------:R-:W-:Y:S02]  /*0550*/  @!P1 IMAD.IADD R0, R0, 0x1, -R7 ;  /* 0x0000000100009824 */ /* 0x000fe400078e0a07 */
[----:B------:R-:W-:Y:S01]  /*0560*/  @!P1 VIADD R3, R3, 0x1 ;  /* 0x0000000103039836 */ /* 0x000fe20000000000 */
[----:B------:R-:W-:Y:S02]  /*0570*/  ISETP.NE.AND P1, PT, R5, RZ, PT ;  /* 0x000000ff0500720c */ /* 0x000fe40003f25270 */
[----:B------:R-:W-:Y:S02]  /*0580*/  ISETP.GE.U32.AND P0, PT, R0, R7, PT ;  /* 0x000000070000720c */ /* 0x000fe40003f06070 */
[----:B------:R-:W-:-:S04]  /*0590*/  LOP3.LUT R0, R6, R5, RZ, 0x3c, !PT ;  /* 0x0000000506007212 */ /* 0x000fc800078e3cff */
[----:B------:R-:W-:Y:S01]  /*05a0*/  ISETP.GE.AND P2, PT, R0, RZ, PT ;  /* 0x000000ff0000720c */ /* 0x000fe20003f46270 */
[----:B------:R-:W-:-:S06]  /*05b0*/  VIADD R0, R58, 0x7f ;  /* 0x0000007f3a007836 */ /* 0x000fcc0000000000 */
[----:B------:R-:W-:-:S04]  /*05c0*/  @P0 VIADD R3, R3, 0x1 ;  /* 0x0000000103030836 */ /* 0x000fc80000000000 */
[----:B------:R-:W-:Y:S01]  /*05d0*/  IMAD.MOV.U32 R2, RZ, RZ, R3 ;  /* 0x000000ffff027224 */ /* 0x000fe200078e0003 */
[----:B------:R-:W-:-:S03]  /*05e0*/  SHF.R.S32.HI R3, RZ, 0x1f, R0 ;  /* 0x0000001fff037819 */ /* 0x000fc60000011400 */
[----:B------:R-:W-:Y:S01]  /*05f0*/  @!P2 IMAD.MOV R2, RZ, RZ, -R2 ;  /* 0x000000ffff02a224 */ /* 0x000fe200078e0a02 */
[----:B------:R-:W-:Y:S02]  /*0600*/  @!P1 LOP3.LUT R2, RZ, R5, RZ, 0x33, !PT ;  /* 0x00000005ff029212 */ /* 0x000fe400078e33ff */
[----:B------:R-:W-:-:S03]  /*0610*/  LEA.HI R3, R3, R0, RZ, 0x7 ;  /* 0x0000000003037211 */ /* 0x000fc600078f38ff */
[----:B------:R-:W-:Y:S02]  /*0620*/  IMAD.SHL.U32 R10, R2, 0x8, RZ ;  /* 0x00000008020a7824 */ /* 0x000fe400078e00ff */
[----:B------:R-:W-:-:S03]  /*0630*/  IMAD.MOV R2, RZ, RZ, -R2 ;  /* 0x000000ffff027224 */ /* 0x000fc600078e0a02 */
[----:B------:R-:W-:Y:S01]  /*0640*/  LEA.HI.SX32 R3, R3, -R10, 0x19 ;  /* 0x8000000a03037211 */ /* 0x000fe200078fcaff */
[----:B------:R-:W-:-:S03]  /*0650*/  IMAD R12, R5, R2, R6 ;  /* 0x00000002050c7224 */ /* 0x000fc600078e0206 */
[----:B------:R-:W-:Y:S02]  /*0660*/  VIMNMX R11, PT, PT, R3, 0x8, PT ;  /* 0x00000008030b7848 */ /* 0x000fe40003fe0100 */
[----:B------:R-:W-:Y:S02]  /*0670*/  IABS R9, R12 ;  /* 0x0000000c00097213 */ /* 0x000fe40000000000 */
[-C--:B------:R-:W-:Y:S02]  /*0680*/  IABS R7, R11.reuse ;  /* 0x0000000b00077213 */ /* 0x080fe40000000000 */
[----:B------:R-:W-:Y:S02]  /*0690*/  IABS R6, R11 ;  /* 0x0000000b00067213 */ /* 0x000fe40000000000 */
[----:B------:R-:W1:Y:S08]  /*06a0*/  I2F.RP R0, R7 ;  /* 0x0000000700007306 */ /* 0x000e700000209400 */
[----:B-1----:R-:W1:Y:S02]  /*06b0*/  MUFU.RCP R0, R0 ;  /* 0x0000000000007308 */ /* 0x002e640000001000 */
[----:B-1----:R-:W-:-:S02]  /*06c0*/  VIADD R3, R0, 0xffffffe ;  /* 0x0ffffffe00037836 */ /* 0x002fc40000000000 */
[----:B------:R-:W-:-:S04]  /*06d0*/  IMAD.MOV R0, RZ, RZ, -R6 ;  /* 0x000000ffff007224 */ /* 0x000fc800078e0a06 */
[----:B------:R-:W1:Y:S02]  /*06e0*/  F2I.FTZ.U32.TRUNC.NTZ R3, R3 ;  /* 0x0000000300037305 */ /* 0x000e64000021f000 */
[----:B-1----:R-:W-:-:S04]  /*06f0*/  IMAD.MOV R8, RZ, RZ, -R3 ;  /* 0x000000ffff087224 */ /* 0x002fc800078e0a03 */
[----:B------:R-:W-:-:S04]  /*0700*/  IMAD.MOV.U32 R2, RZ, RZ, R8 ;  /* 0x000000ffff027224 */ /* 0x000fc800078e0008 */
[----:B------:R-:W-:Y:S02]  /*0710*/  IMAD R5, R2, R7, RZ ;  /* 0x0000000702057224 */ /* 0x000fe400078e02ff */
[----:B------:R-:W-:-:S04]  /*0720*/  IMAD.MOV.U32 R2, RZ, RZ, RZ ;  /* 0x000000ffff027224 */ /* 0x000fc800078e00ff */
[----:B------:R-:W-:Y:S01]  /*0730*/  IMAD.HI.U32 R2, R3, R5, R2 ;  /* 0x0000000503027227 */ /* 0x000fe200078e0002 */
[----:B------:R-:W-:Y:S01]  /*0740*/  IABS R5, R59 ;  /* 0x0000003b00057213 */ /* 0x000fe20000000000 */
[----:B------:R-:W1:Y:S04]  /*0750*/  I2F.RP R3, R13 ;  /* 0x0000000d00037306 */ /* 0x000e680000209400 */
[----:B------:R-:W-:-:S04]  /*0760*/  IMAD.HI.U32 R2, R2, R9, RZ ;  /* 0x0000000902027227 */ /* 0x000fc800078e00ff */
[----:B------:R-:W-:Y:S01]  /*0770*/  IMAD R0, R2, R0, R9 ;  /* 0x0000000002007224 */ /* 0x000fe200078e0209 */
[----:B------:R-:W2:Y:S04]  /*0780*/  I2F.RP R8, R5 ;  /* 0x0000000500087306 */ /* 0x000ea80000209400 */
[----:B------:R-:W-:-:S04]  /*0790*/  ISETP.GT.U32.AND P1, PT, R7, R0, PT ;  /* 0x000000000700720c */ /* 0x000fc80003f24070 */
[----:B-1----:R-:W1:Y:S08]  /*07a0*/  MUFU.RCP R3, R3 ;  /* 0x0000000300037308 */ /* 0x002e700000001000 */
[----:B--2---:R-:W2:Y:S01]  /*07b0*/  MUFU.RCP R8, R8 ;  /* 0x0000000800087308 */ /* 0x004ea20000001000 */
[----:B------:R-:W-:Y:S02]  /*07c0*/  @!P1 IMAD.IADD R0, R0, 0x1, -R7 ;  /* 0x0000000100009824 */ /* 0x000fe400078e0a07 */
[----:B------:R-:W-:Y:S01]  /*07d0*/  @!P1 VIADD R2, R2, 0x1 ;  /* 0x0000000102029836 */ /* 0x000fe20000000000 */
[----:B------:R-:W-:-:S02]  /*07e0*/  ISETP.NE.AND P1, PT, R11, RZ, PT ;  /* 0x000000ff0b00720c */ /* 0x000fc40003f25270 */
[----:B------:R-:W-:Y:S02]  /*07f0*/  ISETP.GE.U32.AND P0, PT, R0, R7, PT ;  /* 0x000000070000720c */ /* 0x000fe40003f06070 */
[----:B------:R-:W-:Y:S01]  /*0800*/  LOP3.LUT R0, R12, R11, RZ, 0x3c, !PT ;  /* 0x0000000b0c007212 */ /* 0x000fe200078e3cff */
[----:B-1----:R-:W-:-:S03]  /*0810*/  VIADD R6, R3, 0xffffffe ;  /* 0x0ffffffe03067836 */ /* 0x002fc60000000000 */
[----:B------:R-:W-:Y:S01]  /*0820*/  ISETP.GE.AND P2, PT, R0, RZ, PT ;  /* 0x000000ff0000720c */ /* 0x000fe20003f46270 */
[----:B------:R-:W1:Y:S01]  /*0830*/  F2I.FTZ.U32.TRUNC.NTZ R7, R6 ;  /* 0x0000000600077305 */ /* 0x000e62000021f000 */
[----:B--2---:R-:W-:-:S05]  /*0840*/  VIADD R9, R8, 0xffffffe ;  /* 0x0ffffffe08097836 */ /* 0x004fca0000000000 */
[----:B------:R-:W-:-:S04]  /*0850*/  @P0 VIADD R2, R2, 0x1 ;  /* 0x0000000102020836 */ /* 0x000fc80000000000 */
[----:B------:R-:W-:Y:S01]  /*0860*/  IMAD.MOV.U32 R14, RZ, RZ, R2 ;  /* 0x000000ffff0e7224 */ /* 0x000fe200078e0002 */
[----:B------:R-:W2:Y:S01]  /*0870*/  F2I.FTZ.U32.TRUNC.NTZ R9, R9 ;  /* 0x0000000900097305 */ /* 0x000ea2000021f000 */
[----:B------:R-:W-:Y:S02]  /*0880*/  LOP3.LUT R2, R4, 0x7f, RZ, 0xc0, !PT ;  /* 0x0000007f04027812 */ /* 0x000fe400078ec0ff */
[----:B------:R-:W-:Y:S01]  /*0890*/  @!P2 IMAD.MOV R14, RZ, RZ, -R14 ;  /* 0x000000ffff0ea224 */ /* 0x000fe200078e0a0e */
[----:B------:R-:W-:Y:S01]  /*08a0*/  @!P1 LOP3.LUT R14, RZ, R11, RZ, 0x33, !PT ;  /* 0x0000000bff0e9212 */ /* 0x000fe200078e33ff */
[----:B-1----:R-:W-:-:S04]  /*08b0*/  IMAD.MOV R8, RZ, RZ, -R7 ;  /* 0x000000ffff087224 */ /* 0x002fc800078e0a07 */
[----:B------:R-:W-:Y:S02]  /*08c0*/  IMAD.MOV R0, RZ, RZ, -R14 ;  /* 0x000000ffff007224 */ /* 0x000fe400078e0a0e */
[----:B------:R-:W-:Y:S02]  /*08d0*/  IMAD R15, R8, R13, RZ ;  /* 0x0000000d080f7224 */ /* 0x000fe400078e02ff */
[----:B------:R-:W-:Y:S01]  /*08e0*/  IMAD R0, R11, R0, R12 ;  /* 0x000000000b007224 */ /* 0x000fe200078e020c */
[----:B------:R-:W-:Y:S01]  /*08f0*/  SHF.R.U32.HI R11, RZ, 0x6, R4 ;  /* 0x00000006ff0b7819 */ /* 0x000fe20000011604 */
[----:B--2---:R-:W-:Y:S02]  /*0900*/  IMAD.MOV R6, RZ, RZ, -R9 ;  /* 0x000000ffff067224 */ /* 0x004fe400078e0a09 */
[----:B------:R-:W-:Y:S01]  /*0910*/  IMAD.IADD R3, R10, 0x1, R0 ;  /* 0x000000010a037824 */ /* 0x000fe200078e0200 */
[----:B------:R-:W-:Y:S01]  /*0920*/  SGXT.U32 R11, R11, 0x1 ;  /* 0x000000010b0b781a */ /* 0x000fe20000000000 */
[----:B------:R-:W-:-:S02]  /*0930*/  IMAD.MOV.U32 R8, RZ, RZ, R6 ;  /* 0x000000ffff087224 */ /* 0x000fc400078e0006 */
[----:B------:R-:W-:Y:S02]  /*0940*/  IMAD.SHL.U32 R0, R14, 0x40, RZ ;  /* 0x000000400e007824 */ /* 0x000fe400078e00ff */
[----:B------:R-:W-:Y:S02]  /*0950*/  IMAD.MOV.U32 R6, RZ, RZ, RZ ;  /* 0x000000ffff067224 */ /* 0x000fe400078e00ff */
[----:B------:R-:W-:Y:S01]  /*0960*/  IMAD R45, R3, 0x80, R2 ;  /* 0x00000080032d7824 */ /* 0x000fe200078e0202 */
[----:B------:R-:W-:Y:S01]  /*0970*/  LOP3.LUT R11, R0, R11, RZ, 0xfc, !PT ;  /* 0x0000000b000b7212 */ /* 0x000fe200078efcff */
[----:B------:R-:W-:Y:S02]  /*0980*/  IMAD R3, R8, R5, RZ ;  /* 0x0000000508037224 */ /* 0x000fe400078e02ff */
[----:B------:R-:W-:Y:S01]  /*0990*/  IMAD.MOV.U32 R8, RZ, RZ, RZ ;  /* 0x000000ffff087224 */ /* 0x000fe200078e00ff */
[----:B------:R-:W-:Y:S01]  /*09a0*/  IABS R12, R45 ;  /* 0x0000002d000c7213 */ /* 0x000fe20000000000 */
[----:B------:R-:W-:Y:S01]  /*09b0*/  IMAD.HI.U32 R6, R7, R15, R6 ;  /* 0x0000000f07067227 */ /* 0x000fe200078e0006 */
[----:B------:R-:W-:Y:S01]  /*09c0*/  IABS R14, R11 ;  /* 0x0000000b000e7213 */ /* 0x000fe20000000000 */
[----:B------:R-:W-:Y:S01]  /*09d0*/  STL [R1+0xd0], R45 ;  /* 0x0000d02d01007387 */ /* 0x000fe20000100800 */
[----:B------:R-:W-:Y:S01]  /*09e0*/  LOP3.LUT R17, R11, 0x3e, RZ, 0xfc, !PT ;  /* 0x0000003e0b117812 */ /* 0x000fe200078efcff */
[----:B------:R-:W-:Y:S01]  /*09f0*/  IMAD.HI.U32 R8, R9, R3, R8 ;  /* 0x0000000309087227 */ /* 0x000fe200078e0008 */
[----:B------:R-:W-:-:S02]  /*0a00*/  SHF.R.S32.HI R3, RZ, 0x6, R4 ;  /* 0x00000006ff037819 */ /* 0x000fc40000011404 */
[----:B------:R-:W-:Y:S01]  /*0a10*/  IABS R20, R17 ;  /* 0x0000001100147213 */ /* 0x000fe20000000000 */
[----:B------:R-:W-:Y:S01]  /*0a20*/  IMAD.HI.U32 R6, R6, R12, RZ ;  /* 0x0000000c06067227 */ /* 0x000fe200078e00ff */
[----:B------:R-:W-:Y:S02]  /*0a30*/  SGXT R3, R3, 0x1 ;  /* 0x000000010303781a */ /* 0x000fe40000000200 */
[----:B------:R-:W-:Y:S01]  /*0a40*/  LOP3.LUT R16, R11, 0x4, RZ, 0xfc, !PT ;  /* 0x000000040b107812 */ /* 0x000fe200078efcff */
[----:B------:R-:W-:Y:S01]  /*0a50*/  IMAD.HI.U32 R7, R8, R14, RZ ;  /* 0x0000000e08077227 */ /* 0x000fe200078e00ff */
[----:B------:R-:W-:Y:S02]  /*0a60*/  LOP3.LUT R3, R3, 0x90, RZ, 0xc0, !PT ;  /* 0x0000009003037812 */ /* 0x000fe400078ec0ff */
[----:B------:R-:W-:Y:S01]  /*0a70*/  IABS R15, R16 ;  /* 0x00000010000f7213 */ /* 0x000fe20000000000 */
[----:B------:R-:W-:Y:S01]  /*0a80*/  IMAD.SHL.U32 R10, R4, 0x4, RZ ;  /* 0x00000004040a7824 */ /* 0x000fe200078e00ff */
[----:B------:R-:W-:Y:S01]  /*0a90*/  ISETP.GE.AND P4, PT, R17, RZ, PT ;  /* 0x000000ff1100720c */ /* 0x000fe20003f86270 */
[----:B------:R-:W-:Y:S01]  /*0aa0*/  IMAD.MOV R6, RZ, RZ, -R6 ;  /* 0x000000ffff067224 */ /* 0x000fe200078e0a06 */
[C---:B------:R-:W-:Y:S01]  /*0ab0*/  LOP3.LUT R17, R11.reuse, 0xa, RZ, 0xfc, !PT ;  /* 0x0000000a0b117812 */ /* 0x040fe200078efcff */
[----:B------:R-:W-:Y:S01]  /*0ac0*/  IMAD.MOV R7, RZ, RZ, -R7 ;  /* 0x000000ffff077224 */ /* 0x000fe200078e0a07 */
[----:B------:R-:W-:Y:S01]  /*0ad0*/  LOP3.LUT R19, R11, 0x20, RZ, 0xfc, !PT ;  /* 0x000000200b137812 */ /* 0x000fe200078efcff */
[----:B------:R-:W-:Y:S01]  /*0ae0*/  IMAD R6, R13, R6, R12 ;  /* 0x000000060d067224 */ /* 0x000fe200078e020c */
[----:B------:R-:W-:Y:S01]  /*0af0*/  LOP3.LUT R12, R3, 0x7c, R10, 0x78, !PT ;  /* 0x0000007c030c7812 */ /* 0x000fe200078e780a */
[----:B------:R-:W-:Y:S01]  /*0b00*/  IMAD.HI.U32 R9, R8, R20, RZ ;  /* 0x0000001408097227 */ /* 0x000fe200078e00ff */
[----:B------:R-:W-:-:S02]  /*0b10*/  IABS R42, R19 ;  /* 0x00000013002a7213 */ /* 0x000fc40000000000 */
[----:B------:R-:W-:Y:S01]  /*0b20*/  ISETP.GT.U32.AND P0, PT, R13, R6, PT ;  /* 0x000000060d00720c */ /* 0x000fe20003f04070 */
[----:B------:R-:W-:Y:S01]  /*0b30*/  IMAD R10, R5, R7, R14 ;  /* 0x00000007050a7224 */ /* 0x000fe200078e020e */
[----:B------:R-:W-:Y:S01]  /*0b40*/  SHF.R.U32.HI R7, RZ, 0x5, R4 ;  /* 0x00000005ff077819 */ /* 0x000fe20000011604 */
[----:B------:R-:W-:Y:S01]  /*0b50*/  IMAD.MOV R9, RZ, RZ, -R9 ;  /* 0x000000ffff097224 */ /* 0x000fe200078e0a09 */
[----:B------:R-:W-:Y:S01]  /*0b60*/  LOP3.LUT R27, R11, 0x2a, RZ, 0xfc, !PT ;  /* 0x0000002a0b1b7812 */ /* 0x000fe200078efcff */
[----:B------:R-:W-:Y:S01]  /*0b70*/  IMAD.SHL.U32 R3, R4, 0x100, RZ ;  /* 0x0000010004037824 */ /* 0x000fe200078e00ff */
[C---:B------:R-:W-:Y:S01]  /*0b80*/  ISETP.GT.U32.AND P3, PT, R5.reuse, R10, PT ;  /* 0x0000000a0500720c */ /* 0x040fe20003f64070 */
[----:B------:R-:W-:Y:S01]  /*0b90*/  IMAD R20, R5, R9, R20 ;  /* 0x0000000905147224 */ /* 0x000fe200078e0214 */
[----:B------:R-:W-:Y:S02]  /*0ba0*/  LOP3.LUT R9, R11, 0x2, RZ, 0xfc, !PT ;  /* 0x000000020b097812 */ /* 0x000fe400078efcff */
[----:B------:R-:W-:-:S02]  /*0bb0*/  R2UR UR14, R7 ;  /* 0x00000000070e72ca */ /* 0x000fc400000e0000 */
[----:B------:R-:W-:Y:S01]  /*0bc0*/  ISETP.GT.U32.AND P2, PT, R5, R20, PT ;  /* 0x000000140500720c */ /* 0x000fe20003f44070 */
[----:B------:R-:W-:Y:S01]  /*0bd0*/  @!P0 IMAD.IADD R6, R6, 0x1, -R13 ;  /* 0x0000000106068824 */ /* 0x000fe200078e0a0d */
[----:B------:R-:W-:Y:S02]  /*0be0*/  IABS R14, R9 ;  /* 0x00000009000e7213 */ /* 0x000fe40000000000 */
[----:B------:R-:W-:Y:S01]  /*0bf0*/  ISETP.GE.AND P1, PT, R9, RZ, PT ;  /* 0x000000ff0900720c */ /* 0x000fe20003f26270 */
[----:B------:R-:W-:Y:S01]  /*0c00*/  IMAD.HI.U32 R9, R8, R15, RZ ;  /* 0x0000000f08097227 */ /* 0x000fe200078e00ff */
[----:B------:R-:W-:Y:S02]  /*0c10*/  LOP3.LUT R3, R12, 0x2000, R3, 0xf8, !PT ;  /* 0x000020000c037812 */ /* 0x000fe400078ef803 */
[----:B------:R-:W-:Y:S01]  /*0c20*/  ISETP.GT.U32.AND P5, PT, R13, R6, PT ;  /* 0x000000060d00720c */ /* 0x000fe20003fa4070 */
[----:B------:R-:W-:Y:S01]  /*0c30*/  @!P3 IMAD.IADD R10, R10, 0x1, -R5 ;  /* 0x000000010a0ab824 */ /* 0x000fe200078e0a05 */
[----:B------:R-:W-:Y:S01]  /*0c40*/  IABS R52, R27 ;  /* 0x0000001b00347213 */ /* 0x000fe20000000000 */
[----:B------:R-:W-:Y:S01]  /*0c50*/  IMAD.HI.U32 R7, R8, R14, RZ ;  /* 0x0000000e08077227 */ /* 0x000fe200078e00ff */
[----:B------:R-:W-:-:S02]  /*0c60*/  LOP3.LUT R25, R11, 0x28, RZ, 0xfc, !PT ;  /* 0x000000280b197812 */ /* 0x000fc400078efcff */
[C---:B------:R-:W-:Y:S01]  /*0c70*/  ISETP.GT.U32.AND P3, PT, R5.reuse, R10, PT ;  /* 0x0000000a0500720c */ /* 0x040fe20003f64070 */
[----:B------:R-:W-:Y:S01]  /*0c80*/  @!P2 IMAD.IADD R20, R20, 0x1, -R5 ;  /* 0x000000011414a824 */ /* 0x000fe200078e0a05 */
[----:B------:R-:W-:Y:S01]  /*0c90*/  ISETP.GE.AND P2, PT, R16, RZ, PT ;  /* 0x000000ff1000720c */ /* 0x000fe20003f46270 */
[----:B------:R-:W-:Y:S01]  /*0ca0*/  IMAD.MOV R7, RZ, RZ, -R7 ;  /* 0x000000ffff077224 */ /* 0x000fe200078e0a07 */
[----:B------:R-:W-:Y:S01]  /*0cb0*/  IABS R50, R25 ;  /* 0x0000001900327213 */ /* 0x000fe20000000000 */
[----:B------:R-:W-:Y:S01]  /*0cc0*/  IMAD.MOV R16, RZ, RZ, -R9 ;  /* 0x000000ffff107224 */ /* 0x000fe200078e0a09 */
[C---:B------:R-:W-:Y:S01]  /*0cd0*/  ISETP.GT.U32.AND P0, PT, R5.reuse, R20, PT ;  /* 0x000000140500720c */ /* 0x040fe20003f04070 */
[----:B------:R-:W-:Y:S01]  /*0ce0*/  IMAD R12, R5, R7, R14 ;  /* 0x00000007050c7224 */ /* 0x000fe200078e020e */
[----:B------:R-:W-:Y:S01]  /*0cf0*/  LOP3.LUT R7, R11, 0x6, RZ, 0xfc, !PT ;  /* 0x000000060b077812 */ /* 0x000fe200078efcff */
[----:B------:R-:W-:Y:S01]  /*0d00*/  IMAD R14, R5, R16, R15 ;  /* 0x00000010050e7224 */ /* 0x000fe200078e020f */
[----:B------:R-:W-:Y:S01]  /*0d10*/  LOP3.LUT R15, R11, 0x8, RZ, 0xfc, !PT ;  /* 0x000000080b0f7812 */ /* 0x000fe200078efcff */
[----:B------:R-:W-:Y:S01]  /*0d20*/  @!P5 IMAD.IADD R6, R6, 0x1, -R13 ;  /* 0x000000010606d824 */ /* 0x000fe200078e0a0d */
[----:B------:R-:W-:Y:S01]  /*0d30*/  IABS R16, R7 ;  /* 0x0000000700107213 */ /* 0x000fe20000000000 */
[----:B------:R-:W-:Y:S01]  /*0d40*/  @!P3 IMAD.IADD R10, R10, 0x1, -R5 ;  /* 0x000000010a0ab824 */ /* 0x000fe200078e0a05 */
[----:B------:R-:W-:-:S02]  /*0d50*/  ISETP.GT.U32.AND P3, PT, R5, R14, PT ;  /* 0x0000000e0500720c */ /* 0x000fc40003f64070 */
[----:B------:R-:W-:Y:S01]  /*0d60*/  ISETP.GE.AND P5, PT, R7, RZ, PT ;  /* 0x000000ff0700720c */ /* 0x000fe20003fa6270 */
[----:B------:R-:W-:Y:S01]  /*0d70*/  IMAD.HI.U32 R7, R8, R16, RZ ;  /* 0x0000001008077227 */ /* 0x000fe200078e00ff */
[----:B------:R-:W-:Y:S02]  /*0d80*/  ISETP.GT.U32.AND P6, PT, R5, R12, PT ;  /* 0x0000000c0500720c */ /* 0x000fe40003fc4070 */
[----:B------:R-:W-:Y:S01]  /*0d90*/  IABS R13, R17 ;  /* 0x00000011000d7213 */ /* 0x000fe20000000000 */
[----:B------:R-:W-:Y:S01]  /*0da0*/  IMAD.MOV R7, RZ, RZ, -R7 ;  /* 0x000000ffff077224 */ /* 0x000fe200078e0a07 */
[----:B------:R-:W-:Y:S01]  /*0db0*/  IABS R18, R15 ;  /* 0x0000000f00127213 */ /* 0x000fe20000000000 */
[--C-:B------:R-:W-:Y:S01]  /*0dc0*/  @!P0 IMAD.IADD R20, R20, 0x1, -R5.reuse ;  /* 0x0000000114148824 */ /* 0x100fe200078e0a05 */
[----:B------:R-:W-:Y:S01]  /*0dd0*/  ISETP.GE.AND P0, PT, R11, RZ, PT ;  /* 0x000000ff0b00720c */ /* 0x000fe20003f06270 */
[----:B------:R-:W-:Y:S01]  /*0de0*/  IMAD R16, R5, R7, R16 ;  /* 0x0000000705107224 */ /* 0x000fe200078e0210 */
[C---:B------:R-:W-:Y:S01]  /*0df0*/  LOP3.LUT R29, R11.reuse, 0x2c, RZ, 0xfc, !PT ;  /* 0x0000002c0b1d7812 */ /* 0x040fe200078efcff */
[----:B------:R-:W-:Y:S01]  /*0e00*/  @!P3 IMAD.IADD R14, R14, 0x1, -R5 ;  /* 0x000000010e0eb824 */ /* 0x000fe200078e0a05 */
[----:B------:R-:W-:Y:S01]  /*0e10*/  LOP3.LUT R23, R11, 0x26, RZ, 0xfc, !PT ;  /* 0x000000260b177812 */ /* 0x000fe200078efcff */
[----:B------:R-:W-:Y:S01]  /*0e20*/  IMAD.HI.U32 R7, R8, R13, RZ ;  /* 0x0000000d08077227 */ /* 0x000fe200078e00ff */
[----:B------:R-:W-:-:S02]  /*0e30*/  IABS R54, R29 ;  /* 0x0000001d00367213 */ /* 0x000fc40000000000 */
[----:B------:R-:W-:Y:S01]  /*0e40*/  ISETP.GT.U32.AND P3, PT, R5, R14, PT ;  /* 0x0000000e0500720c */ /* 0x000fe20003f64070 */
[----:B------:R-:W-:Y:S01]  /*0e50*/  IMAD.MOV.U32 R74, RZ, RZ, R20 ;  /* 0x000000ffff4a7224 */ /* 0x000fe200078e0014 */
[C---:B------:R-:W-:Y:S01]  /*0e60*/  LOP3.LUT R31, R11.reuse, 0x2e, RZ, 0xfc, !PT ;  /* 0x0000002e0b1f7812 */ /* 0x040fe200078efcff */
[----:B------:R-:W-:Y:S01]  /*0e70*/  IMAD.MOV R20, RZ, RZ, -R7 ;  /* 0x000000ffff147224 */ /* 0x000fe200078e0a07 */
[----:B------:R-:W-:Y:S01]  /*0e80*/  LOP3.LUT R7, R11, 0xc, RZ, 0xfc, !PT ;  /* 0x0000000c0b077812 */ /* 0x000fe200078efcff */
[----:B------:R-:W-:Y:S01]  /*0e90*/  @!P6 IMAD.IADD R12, R12, 0x1, -R5 ;  /* 0x000000010c0ce824 */ /* 0x000fe200078e0a05 */
[----:B------:R-:W-:Y:S01]  /*0ea0*/  IABS R48, R23 ;  /* 0x0000001700307213 */ /* 0x000fe20000000000 */
[C---:B------:R-:W-:Y:S01]  /*0eb0*/  IMAD R20, R5.reuse, R20, R13 ;  /* 0x0000001405147224 */ /* 0x040fe200078e020d */
[----:B------:R-:W-:Y:S01]  /*0ec0*/  IABS R22, R7 ;  /* 0x0000000700167213 */ /* 0x000fe20000000000 */
[----:B------:R-:W-:Y:S01]  /*0ed0*/  IMAD.HI.U32 R9, R8, R18, RZ ;  /* 0x0000001208097227 */ /* 0x000fe200078e00ff */
[----:B------:R-:W-:-:S02]  /*0ee0*/  ISETP.GT.U32.AND P6, PT, R5, R12, PT ;  /* 0x0000000c0500720c */ /* 0x000fc40003fc4070 */
[----:B------:R-:W-:Y:S01]  /*0ef0*/  LOP3.LUT R13, R11, 0xe, RZ, 0xfc, !PT ;  /* 0x0000000e0b0d7812 */ /* 0x000fe200078efcff */
[----:B------:R-:W-:Y:S01]  /*0f00*/  @!P3 IMAD.IADD R14, R14, 0x1, -R5 ;  /* 0x000000010e0eb824 */ /* 0x000fe200078e0a05 */
[----:B------:R-:W-:Y:S01]  /*0f10*/  ISETP.GE.AND P3, PT, R7, RZ, PT ;  /* 0x000000ff0700720c */ /* 0x000fe20003f66270 */
[----:B------:R-:W-:Y:S01]  /*0f20*/  @!P0 IMAD.MOV R10, RZ, RZ, -R10 ;  /* 0x000000ffff0a8224 */ /* 0x000fe200078e0a0a */
[----:B------:R-:W-:Y:S01]  /*0f30*/  ISETP.GE.AND P0, PT, R15, RZ, PT ;  /* 0x000000ff0f00720c */ /* 0x000fe20003f06270 */
[----:B------:R-:W-:Y:S01]  /*0f40*/  @!P2 IMAD.MOV R14, RZ, RZ, -R14 ;  /* 0x000000ffff0ea224 */ /* 0x000fe200078e0a0e */
[C---:B------:R-:W-:Y:S01]  /*0f50*/  ISETP.GT.U32.AND P2, PT, R5.reuse, R20, PT ;  /* 0x000000140500720c */ /* 0x040fe20003f44070 */
[----:B------:R-:W-:Y:S01]  /*0f60*/  @!P4 IMAD.MOV R74, RZ, RZ, -R74 ;  /* 0x000000ffff4ac224 */ /* 0x000fe200078e0a4a */
[----:B------:R-:W-:Y:S01]  /*0f70*/  ISETP.GT.U32.AND P4, PT, R5, R16, PT ;  /* 0x000000100500720c */ /* 0x000fe20003f84070 */
[----:B------:R-:W-:Y:S01]  /*0f80*/  IMAD.MOV R9, RZ, RZ, -R9 ;  /* 0x000000ffff097224 */ /* 0x000fe200078e0a09 */
[----:B------:R-:W-:Y:S01]  /*0f90*/  LOP3.LUT R15, R11, 0x10, RZ, 0xfc, !PT ;  /* 0x000000100b0f7812 */ /* 0x000fe200078efcff */
[----:B------:R-:W-:Y:S01]  /*0fa0*/  IMAD.HI.U32 R7, R8, R22, RZ ;  /* 0x0000001608077227 */ /* 0x000fe200078e00ff */
[----:B------:R-:W-:-:S02]  /*0fb0*/  IABS R24, R13 ;  /* 0x0000000d00187213 */ /* 0x000fc40000000000 */
[----:B------:R-:W-:Y:S01]  /*0fc0*/  IABS R26, R15 ;  /* 0x0000000f001a7213 */ /* 0x000fe20000000000 */
[----:B------:R-:W-:Y:S01]  /*0fd0*/  IMAD R18, R5, R9, R18 ;  /* 0x0000000905127224 */ /* 0x000fe200078e0212 */
[----:B------:R-:W-:Y:S01]  /*0fe0*/  IABS R56, R31 ;  /* 0x0000001f00387213 */ /* 0x000fe20000000000 */
[--C-:B------:R-:W-:Y:S01]  /*0ff0*/  @!P6 IMAD.IADD R12, R12, 0x1, -R5.reuse ;  /* 0x000000010c0ce824 */ /* 0x100fe200078e0a05 */
[----:B------:R-:W-:Y:S01]  /*1000*/  ISETP.GE.AND P6, PT, R17, RZ, PT ;  /* 0x000000ff1100720c */ /* 0x000fe20003fc6270 */
[----:B------:R-:W-:Y:S01]  /*1010*/  @!P2 IMAD.IADD R20, R20, 0x1, -R5 ;  /* 0x000000011414a824 */ /* 0x000fe200078e0a05 */
[C---:B------:R-:W-:Y:S01]  /*1020*/  LOP3.LUT R17, R11.reuse, 0x12, RZ, 0xfc, !PT ;  /* 0x000000120b117812 */ /* 0x040fe200078efcff */
[----:B------:R-:W-:Y:S01]  /*1030*/  IMAD.MOV R7, RZ, RZ, -R7 ;  /* 0x000000ffff077224 */ /* 0x000fe200078e0a07 */
[----:B------:R-:W-:Y:S01]  /*1040*/  LOP3.LUT R33, R11, 0x30, RZ, 0xfc, !PT ;  /* 0x000000300b217812 */ /* 0x000fe200078efcff */
[----:B------:R-:W-:Y:S01]  /*1050*/  @!P1 IMAD.MOV R12, RZ, RZ, -R12 ;  /* 0x000000ffff0c9224 */ /* 0x000fe200078e0a0c */
[C---:B------:R-:W-:Y:S01]  /*1060*/  ISETP.GT.U32.AND P1, PT, R5.reuse, R18, PT ;  /* 0x000000120500720c */ /* 0x040fe20003f24070 */
[C---:B------:R-:W-:Y:S01]  /*1070*/  IMAD R22, R5.reuse, R7, R22 ;  /* 0x0000000705167224 */ /* 0x040fe200078e0216 */
[----:B------:R-:W-:Y:S01]  /*1080*/  ISETP.GT.U32.AND P2, PT, R5, R20, PT ;  /* 0x000000140500720c */ /* 0x000fe20003f44070 */
[----:B------:R-:W-:Y:S01]  /*1090*/  IMAD.HI.U32 R7, R8, R26, RZ ;  /* 0x0000001a08077227 */ /* 0x000fe200078e00ff */
[----:B------:R-:W-:-:S02]  /*10a0*/  IABS R28, R17 ;  /* 0x00000011001c7213 */ /* 0x000fc40000000000 */
[----:B------:R-:W-:Y:S01]  /*10b0*/  IABS R60, R33 ;  /* 0x00000021003c7213 */ /* 0x000fe20000000000 */
[----:B------:R-:W-:Y:S01]  /*10c0*/  @!P4 IMAD.IADD R16, R16, 0x1, -R5 ;  /* 0x000000011010c824 */ /* 0x000fe200078e0a05 */
[C---:B------:R-:W-:Y:S01]  /*10d0*/  LOP3.LUT R35, R11.reuse, 0x32, RZ, 0xfc, !PT ;  /* 0x000000320b237812 */ /* 0x040fe200078efcff */
[----:B------:R-:W-:Y:S01]  /*10e0*/  IMAD.MOV R7, RZ, RZ, -R7 ;  /* 0x000000ffff077224 */ /* 0x000fe200078e0a07 */
[----:B------:R-:W-:Y:S01]  /*10f0*/  LOP3.LUT R37, R11, 0x34, RZ, 0xfc, !PT ;  /* 0x000000340b257812 */ /* 0x000fe200078efcff */
[----:B------:R-:W-:Y:S01]  /*1100*/  IMAD.HI.U32 R9, R8, R24, RZ ;  /* 0x0000001808097227 */ /* 0x000fe200078e00ff */
[C---:B------:R-:W-:Y:S02]  /*1110*/  ISETP.GT.U32.AND P4, PT, R5.reuse, R16, PT ;  /* 0x000000100500720c */ /* 0x040fe40003f84070 */
[----:B------:R-:W-:Y:S01]  /*1120*/  IABS R62, R35 ;  /* 0x00000023003e7213 */ /* 0x000fe20000000000 */
[----:B------:R-:W-:Y:S01]  /*1130*/  IMAD R26, R5, R7, R26 ;  /* 0x00000007051a7224 */ /* 0x000fe200078e021a */
[C---:B------:R-:W-:Y:S01]  /*1140*/  LOP3.LUT R39, R11.reuse, 0x36, RZ, 0xfc, !PT ;  /* 0x000000360b277812 */ /* 0x040fe200078efcff */
[--C-:B------:R-:W-:Y:S01]  /*1150*/  @!P1 IMAD.IADD R18, R18, 0x1, -R5.reuse ;  /* 0x0000000112129824 */ /* 0x100fe200078e0a05 */
[----:B------:R-:W-:Y:S01]  /*1160*/  LOP3.LUT R41, R11, 0x38, RZ, 0xfc, !PT ;  /* 0x000000380b297812 */ /* 0x000fe200078efcff */
[----:B------:R-:W-:Y:S01]  /*1170*/  @!P2 IMAD.IADD R20, R20, 0x1, -R5 ;  /* 0x000000011414a824 */ /* 0x000fe200078e0a05 */
[C---:B------:R-:W-:Y:S01]  /*1180*/  ISETP.GT.U32.AND P2, PT, R5.reuse, R26, PT ;  /* 0x0000001a0500720c */ /* 0x040fe20003f44070 */
[----:B------:R-:W-:Y:S01]  /*1190*/  IMAD.MOV R9, RZ, RZ, -R9 ;  /* 0x000000ffff097224 */ /* 0x000fe200078e0a09 */
[----:B------:R-:W-:Y:S01]  /*11a0*/  ISETP.GT.U32.AND P1, PT, R5, R18, PT ;  /* 0x000000120500720c */ /* 0x000fe20003f24070 */
[----:B------:R-:W-:Y:S01]  /*11b0*/  @!P6 IMAD.MOV R20, RZ, RZ, -R20 ;  /* 0x000000ffff14e224 */ /* 0x000fe200078e0a14 */
[----:B------:R-:W-:Y:S01]  /*11c0*/  ISETP.GE.AND P6, PT, R17, RZ, PT ;  /* 0x000000ff1100720c */ /* 0x000fe20003fc6270 */
[----:B------:R-:W-:Y:S01]  /*11d0*/  @!P4 IMAD.IADD R16, R16, 0x1, -R5 ;  /* 0x000000011010c824 */ /* 0x000fe200078e0a05 */
[----:B------:R-:W-:Y:S01]  /*11e0*/  ISETP.GE.AND P4, PT, R13, RZ, PT ;  /* 0x000000ff0d00720c */ /* 0x000fe20003f86270 */
[----:B------:R-:W-:Y:S01]  /*11f0*/  IMAD R24, R5, R9, R24 ;  /* 0x0000000905187224 */ /* 0x000fe200078e0218 */
[C---:B------:R-:W-:Y:S01]  /*1200*/  LOP3.LUT R13, R11.reuse, 0x14, RZ, 0xfc, !PT ;  /* 0x000000140b0d7812 */ /* 0x040fe200078efcff */
[----:B------:R-:W-:Y:S01]  /*1210*/  @!P5 IMAD.MOV R16, RZ, RZ, -R16 ;  /* 0x000000ffff10d224 */ /* 0x000fe200078e0a10 */
[----:B------:R-:W-:Y:S01]  /*1220*/  LOP3.LUT R17, R11, 0x1e, RZ, 0xfc, !PT ;  /* 0x0000001e0b117812 */ /* 0x000fe200078efcff */
[----:B------:R-:W-:Y:S01]  /*1230*/  IMAD.HI.U32 R9, R8, R28, RZ ;  /* 0x0000001c08097227 */ /* 0x000fe200078e00ff */
[----:B------:R-:W-:-:S02]  /*1240*/  ISETP.GT.U32.AND P5, PT, R5, R24, PT ;  /* 0x000000180500720c */ /* 0x000fc40003fa4070 */
[----:B------:R-:W-:Y:S01]  /*1250*/  IABS R30, R13 ;  /* 0x0000000d001e7213 */ /* 0x000fe20000000000 */
[--C-:B------:R-:W-:Y:S01]  /*1260*/  @!P2 IMAD.IADD R26, R26, 0x1, -R5.reuse ;  /* 0x000000011a1aa824 */ /* 0x100fe200078e0a05 */
[----:B------:R-:W-:Y:S01]  /*1270*/  IABS R40, R17 ;  /* 0x0000001100287213 */ /* 0x000fe20000000000 */
[----:B------:R-:W-:Y:S01]  /*1280*/  @!P1 IMAD.IADD R18, R18, 0x1, -R5 ;  /* 0x0000000112129824 */ /* 0x000fe200078e0a05 */
[C---:B------:R-:W-:Y:S01]  /*1290*/  ISETP.GT.U32.AND P1, PT, R5.reuse, R22, PT ;  /* 0x000000160500720c */ /* 0x040fe20003f24070 */
[----:B------:R-:W-:Y:S01]  /*12a0*/  IMAD.HI.U32 R7, R8, R30, RZ ;  /* 0x0000001e08077227 */ /* 0x000fe200078e00ff */
[----:B------:R-:W-:Y:S02]  /*12b0*/  ISETP.GT.U32.AND P2, PT, R5, R26, PT ;  /* 0x0000001a0500720c */ /* 0x000fe40003f44070 */
[C---:B------:R-:W-:Y:S01]  /*12c0*/  LOP3.LUT R43, R11.reuse, 0x3a, RZ, 0xfc, !PT ;  /* 0x0000003a0b2b7812 */ /* 0x040fe200078efcff */
[----:B------:R-:W-:Y:S01]  /*12d0*/  IMAD.MOV R7, RZ, RZ, -R7 ;  /* 0x000000ffff077224 */ /* 0x000fe200078e0a07 */
[----:B------:R-:W-:Y:S01]  /*12e0*/  LOP3.LUT R21, R11, 0x3c, RZ, 0xfc, !PT ;  /* 0x0000003c0b157812 */ /* 0x000fe200078efcff */
[----:B------:R-:W-:Y:S01]  /*12f0*/  @!P5 IMAD.IADD R24, R24, 0x1, -R5 ;  /* 0x000000011818d824 */ /* 0x000fe200078e0a05 */
[----:B------:R-:W-:Y:S01]  /*1300*/  IABS R70, R43 ;  /* 0x0000002b00467213 */ /* 0x000fe20000000000 */
[----:B------:R-:W-:Y:S01]  /*1310*/  IMAD R30, R5, R7, R30 ;  /* 0x00000007051e7224 */ /* 0x000fe200078e021e */
[----:B------:R-:W-:Y:S01]  /*1320*/  LOP3.LUT R7, R11, 0x18, RZ, 0xfc, !PT ;  /* 0x000000180b077812 */ /* 0x000fe200078efcff */
[----:B------:R-:W-:Y:S01]  /*1330*/  IMAD.MOV R9, RZ, RZ, -R9 ;  /* 0x000000ffff097224 */ /* 0x000fe200078e0a09 */
[C---:B------:R-:W-:Y:S01]  /*1340*/  ISETP.GT.U32.AND P5, PT, R5.reuse, R24, PT ;  /* 0x000000180500720c */ /* 0x040fe20003fa4070 */
[--C-:B------:R-:W-:Y:S01]  /*1350*/  @!P1 IMAD.IADD R22, R22, 0x1, -R5.reuse ;  /* 0x0000000116169824 */ /* 0x100fe200078e0a05 */
[----:B------:R-:W-:Y:S01]  /*1360*/  IABS R34, R7 ;  /* 0x0000000700227213 */ /* 0x000fe20000000000 */
[----:B------:R-:W-:Y:S01]  /*1370*/  @!P2 IMAD.IADD R26, R26, 0x1, -R5 ;  /* 0x000000011a1aa824 */ /* 0x000fe200078e0a05 */
[C---:B------:R-:W-:Y:S01]  /*1380*/  ISETP.GT.U32.AND P2, PT, R5.reuse, R30, PT ;  /* 0x0000001e0500720c */ /* 0x040fe20003f44070 */
[C---:B------:R-:W-:Y:S01]  /*1390*/  IMAD R28, R5.reuse, R9, R28 ;  /* 0x00000009051c7224 */ /* 0x040fe200078e021c */
[----:B------:R-:W-:Y:S01]  /*13a0*/  ISETP.GT.U32.AND P1, PT, R5, R22, PT ;  /* 0x000000160500720c */ /* 0x000fe20003f24070 */
[----:B------:R-:W-:Y:S01]  /*13b0*/  @!P0 IMAD.MOV R18, RZ, RZ, -R18 ;  /* 0x000000ffff128224 */ /* 0x000fe200078e0a12 */
[----:B------:R-:W-:-:S02]  /*13c0*/  ISETP.GE.AND P0, PT, R15, RZ, PT ;  /* 0x000000ff0f00720c */ /* 0x000fc40003f06270 */
[----:B------:R-:W-:Y:S02]  /*13d0*/  LOP3.LUT R15, R11, 0x16, RZ, 0xfc, !PT ;  /* 0x000000160b0f7812 */ /* 0x000fe400078efcff */
[----:B------:R-:W-:Y:S01]  /*13e0*/  IABS R72, R21 ;  /* 0x0000001500487213 */ /* 0x000fe20000000000 */
[--C-:B------:R-:W-:Y:S01]  /*13f0*/  @!P5 IMAD.IADD R24, R24, 0x1, -R5.reuse ;  /* 0x000000011818d824 */ /* 0x100fe200078e0a05 */
[----:B------:R-:W-:Y:S02]  /*1400*/  IABS R32, R15 ;  /* 0x0000000f00207213 */ /* 0x000fe40000000000 */
[----:B------:R-:W-:Y:S01]  /*1410*/  ISETP.GE.AND P5, PT, R15, RZ, PT ;  /* 0x000000ff0f00720c */ /* 0x000fe20003fa6270 */
[--C-:B------:R-:W-:Y:S02]  /*1420*/  @!P2 IMAD.IADD R30, R30, 0x1, -R5.reuse ;  /* 0x000000011e1ea824 */ /* 0x100fe400078e0a05 */
[----:B------:R-:W-:Y:S01]  /*1430*/  @!P1 IMAD.IADD R22, R22, 0x1, -R5 ;  /* 0x0000000116169824 */ /* 0x000fe200078e0a05 */
[----:B------:R-:W-:Y:S01]  /*1440*/  ISETP.GT.U32.AND P1, PT, R5, R28, PT ;  /* 0x0000001c0500720c */ /* 0x000fe20003f24070 */
[----:B------:R-:W-:Y:S01]  /*1450*/  @!P4 IMAD.MOV R24, RZ, RZ, -R24 ;  /* 0x000000ffff18c224 */ /* 0x000fe200078e0a18 */
[----:B------:R-:W-:Y:S01]  /*1460*/  ISETP.GE.AND P4, PT, R7, RZ, PT ;  /* 0x000000ff0700720c */ /* 0x000fe20003f86270 */
[----:B------:R-:W-:Y:S01]  /*1470*/  IMAD.HI.U32 R7, R8, R34, RZ ;  /* 0x0000002208077227 */ /* 0x000fe200078e00ff */
[----:B------:R-:W-:-:S03]  /*1480*/  ISETP.GT.U32.AND P2, PT, R5, R30, PT ;  /* 0x0000001e0500720c */ /* 0x000fc60003f44070 */
[----:B------:R-:W-:Y:S02]  /*1490*/  IMAD.MOV R7, RZ, RZ, -R7 ;  /* 0x000000ffff077224 */ /* 0x000fe400078e0a07 */
[----:B------:R-:W-:Y:S01]  /*14a0*/  @!P3 IMAD.MOV R22, RZ, RZ, -R22 ;  /* 0x000000ffff16b224 */ /* 0x000fe200078e0a16 */
[----:B------:R-:W-:Y:S01]  /*14b0*/  ISETP.GE.AND P3, PT, R13, RZ, PT ;  /* 0x000000ff0d00720c */ /* 0x000fe20003f66270 */
[----:B------:R-:W-:Y:S01]  /*14c0*/  IMAD R34, R5, R7, R34 ;  /* 0x0000000705227224 */ /* 0x000fe200078e0222 */
[----:B------:R-:W-:Y:S01]  /*14d0*/  LOP3.LUT R13, R11, 0x1c, RZ, 0xfc, !PT ;  /* 0x0000001c0b0d7812 */ /* 0x000fe200078efcff */
[--C-:B------:R-:W-:Y:S02]  /*14e0*/  @!P1 IMAD.IADD R28, R28, 0x1, -R5.reuse ;  /* 0x000000011c1c9824 */ /* 0x100fe400078e0a05 */
[----:B------:R-:W-:Y:S01]  /*14f0*/  IMAD.HI.U32 R9, R8, R32, RZ ;  /* 0x0000002008097227 */ /* 0x000fe200078e00ff */
[----:B------:R-:W-:Y:S02]  /*1500*/  IABS R38, R13 ;  /* 0x0000000d00267213 */ /* 0x000fe40000000000 */
[C---:B------:R-:W-:Y:S01]  /*1510*/  ISETP.GT.U32.AND P1, PT, R5.reuse, R28, PT ;  /* 0x0000001c0500720c */ /* 0x040fe20003f24070 */
[----:B------:R-:W-:Y:S01]  /*1520*/  @!P2 IMAD.IADD R30, R30, 0x1, -R5 ;  /* 0x000000011e1ea824 */ /* 0x000fe200078e0a05 */
[----:B------:R-:W-:Y:S01]  /*1530*/  ISETP.GT.U32.AND P2, PT, R5, R34, PT ;  /* 0x000000220500720c */ /* 0x000fe20003f44070 */
[----:B------:R-:W-:-:S02]  /*1540*/  IMAD.MOV R9, RZ, RZ, -R9 ;  /* 0x000000ffff097224 */ /* 0x000fc400078e0a09 */
[----:B------:R-:W-:Y:S02]  /*1550*/  @!P0 IMAD.MOV R26, RZ, RZ, -R26 ;  /* 0x000000ffff1a8224 */ /* 0x000fe400078e0a1a */
[----:B------:R-:W-:Y:S01]  /*1560*/  IMAD R32, R5, R9, R32 ;  /* 0x0000000905207224 */ /* 0x000fe200078e0220 */
[----:B------:R-:W-:Y:S01]  /*1570*/  LOP3.LUT R9, R11, 0x1a, RZ, 0xfc, !PT ;  /* 0x0000001a0b097812 */ /* 0x000fe200078efcff */
[----:B------:R-:W-:Y:S01]  /*1580*/  @!P3 IMAD.MOV R30, RZ, RZ, -R30 ;  /* 0x000000ffff1eb224 */ /* 0x000fe200078e0a1e */
[----:B------:R-:W-:Y:S01]  /*1590*/  ISETP.GE.AND P3, PT, R17, RZ, PT ;  /* 0x000000ff1100720c */ /* 0x000fe20003f66270 */
[----:B------:R-:W-:Y:S01]  /*15a0*/  IMAD.HI.U32 R15, R8, R42, RZ ;  /* 0x0000002a080f7227 */ /* 0x000fe200078e00ff */
[----:B------:R-:W-:Y:S02]  /*15b0*/  IABS R36, R9 ;  /* 0x0000000900247213 */ /* 0x000fe40000000000 */
[----:B------:R-:W-:Y:S01]  /*15c0*/  ISETP.GE.AND P0, PT, R9, RZ, PT ;  /* 0x000000ff0900720c */ /* 0x000fe20003f06270 */
[--C-:B------:R-:W-:Y:S01]  /*15d0*/  @!P2 IMAD.IADD R34, R34, 0x1, -R5.reuse ;  /* 0x000000012222a824 */ /* 0x100fe200078e0a05 */
[----:B------:R-:W-:Y:S01]  /*15e0*/  LOP3.LUT R17, R11, 0x24, RZ, 0xfc, !PT ;  /* 0x000000240b117812 */ /* 0x000fe200078efcff */
[----:B------:R-:W-:Y:S01]  /*15f0*/  @!P1 IMAD.IADD R28, R28, 0x1, -R5 ;  /* 0x000000011c1c9824 */ /* 0x000fe200078e0a05 */
[----:B------:R-:W-:Y:S01]  /*1600*/  ISETP.GE.AND P1, PT, R13, RZ, PT ;  /* 0x000000ff0d00720c */ /* 0x000fe20003f26270 */
[----:B------:R-:W-:Y:S01]  /*1610*/  IMAD.HI.U32 R13, R8, R40, RZ ;  /* 0x00000028080d7227 */ /* 0x000fe200078e00ff */
[----:B------:R-:W-:-:S02]  /*1620*/  ISETP.GT.U32.AND P2, PT, R5, R34, PT ;  /* 0x000000220500720c */ /* 0x000fc40003f44070 */
[----:B------:R-:W-:Y:S01]  /*1630*/  IABS R46, R17 ;  /* 0x00000011002e7213 */ /* 0x000fe20000000000 */
[----:B------:R-:W-:Y:S02]  /*1640*/  IMAD.MOV R13, RZ, RZ, -R13 ;  /* 0x000000ffff0d7224 */ /* 0x000fe400078e0a0d */
[----:B------:R-:W-:Y:S01]  /*1650*/  @!P6 IMAD.MOV R28, RZ, RZ, -R28 ;  /* 0x000000ffff1ce224 */ /* 0x000fe200078e0a1c */
[C---:B------:R-:W-:Y:S01]  /*1660*/  ISETP.GT.U32.AND P6, PT, R5.reuse, R32, PT ;  /* 0x000000200500720c */ /* 0x040fe20003fc4070 */
[----:B------:R-:W-:Y:S02]  /*1670*/  IMAD R40, R5, R13, R40 ;  /* 0x0000000d05287224 */ /* 0x000fe400078e0228 */
[----:B------:R-:W-:-:S04]  /*1680*/  IMAD.HI.U32 R9, R8, R38, RZ ;  /* 0x0000002608097227 */ /* 0x000fc800078e00ff */
[----:B------:R-:W-:Y:S01]  /*1690*/  @!P2 IMAD.IADD R34, R34, 0x1, -R5 ;  /* 0x000000012222a824 */ /* 0x000fe200078e0a05 */
[----:B------:R-:W-:Y:S01]  /*16a0*/  ISETP.GT.U32.AND P2, PT, R5, R40, PT ;  /* 0x000000280500720c */ /* 0x000fe20003f44070 */
[----:B------:R-:W-:-:S04]  /*16b0*/  IMAD.HI.U32 R7, R8, R36, RZ ;  /* 0x0000002408077227 */ /* 0x000fc800078e00ff */
[----:B------:R-:W-:Y:S02]  /*16c0*/  @!P6 IMAD.IADD R32, R32, 0x1, -R5 ;  /* 0x000000012020e824 */ /* 0x000fe400078e0a05 */
[----:B------:R-:W-:Y:S02]  /*16d0*/  IMAD.MOV R9, RZ, RZ, -R9 ;  /* 0x000000ffff097224 */ /* 0x000fe400078e0a09 */
[----:B------:R-:W-:Y:S01]  /*16e0*/  IMAD.MOV R7, RZ, RZ, -R7 ;  /* 0x000000ffff077224 */ /* 0x000fe200078e0a07 */
[C---:B------:R-:W-:Y:S01]  /*16f0*/  ISETP.GT.U32.AND P6, PT, R5.reuse, R32, PT ;  /* 0x000000200500720c */ /* 0x040fe20003fc4070 */
[----:B------:R-:W-:Y:S02]  /*1700*/  IMAD R38, R5, R9, R38 ;  /* 0x0000000905267224 */ /* 0x000fe400078e0226 */
[----:B------:R-:W-:Y:S02]  /*1710*/  @!P2 IMAD.IADD R40, R40, 0x1, -R5 ;  /* 0x000000012828a824 */ /* 0x000fe400078e0a05 */
[----:B------:R-:W-:-:S03]  /*1720*/  IMAD.HI.U32 R9, R8, R46, RZ ;  /* 0x0000002e08097227 */ /* 0x000fc600078e00ff */
[C---:B------:R-:W-:Y:S01]  /*1730*/  ISETP.GT.U32.AND P2, PT, R5.reuse, R40, PT ;  /* 0x000000280500720c */ /* 0x040fe20003f44070 */
[C---:B------:R-:W-:Y:S02]  /*1740*/  IMAD R36, R5.reuse, R7, R36 ;  /* 0x0000000705247224 */ /* 0x040fe400078e0224 */
[----:B------:R-:W-:Y:S02]  /*1750*/  IMAD.MOV R9, RZ, RZ, -R9 ;  /* 0x000000ffff097224 */ /* 0x000fe400078e0a09 */
[----:B------:R-:W-:Y:S01]  /*1760*/  @!P6 IMAD.IADD R32, R32, 0x1, -R5 ;  /* 0x000000012020e824 */ /* 0x000fe200078e0a05 */
[C---:B------:R-:W-:Y:S01]  /*1770*/  ISETP.GT.U32.AND P6, PT, R5.reuse, R36, PT ;  /* 0x000000240500720c */ /* 0x040fe20003fc4070 */
[C---:B------:R-:W-:Y:S02]  /*1780*/  IMAD R46, R5.reuse, R9, R46 ;  /* 0x00000009052e7224 */ /* 0x040fe400078e022e */
[----:B------:R-:W-:Y:S02]  /*1790*/  IMAD.MOV R15, RZ, RZ, -R15 ;  /* 0x000000ffff0f7224 */ /* 0x000fe400078e0a0f */
[----:B------:R-:W-:Y:S01]  /*17a0*/  @!P5 IMAD.MOV R32, RZ, RZ, -R32 ;  /* 0x000000ffff20d224 */ /* 0x000fe200078e0a20 */
[C---:B------:R-:W-:Y:S01]  /*17b0*/  ISETP.GT.U32.AND P5, PT, R5.reuse, R38, PT ;  /* 0x000000260500720c */ /* 0x040fe20003fa4070 */
[----:B------:R-:W-:Y:S01]  /*17c0*/  @!P2 IMAD.IADD R40, R40, 0x1, -R5 ;  /* 0x000000012828a824 */ /* 0x000fe200078e0a05 */
[C---:B------:R-:W-:Y:S01]  /*17d0*/  ISETP.GT.U32.AND P2, PT, R5.reuse, R46, PT ;  /* 0x0000002e0500720c */ /* 0x040fe20003f44070 */
[----:B------:R-:W-:Y:S01]  /*17e0*/  IMAD R42, R5, R15, R42 ;  /* 0x0000000f052a7224 */ /* 0x000fe200078e022a */
[----:B------:R-:W-:Y:S01]  /*17f0*/  LOP3.LUT R15, R11, 0x22, RZ, 0xfc, !PT ;  /* 0x000000220b0f7812 */ /* 0x000fe200078efcff */
[----:B------:R-:W-:-:S03]  /*1800*/  IMAD.HI.U32 R9, R8, R52, RZ ;  /* 0x0000003408097227 */ /* 0x000fc600078e00ff */
[----:B------:R-:W-:Y:S01]  /*1810*/  IABS R44, R15 ;  /* 0x0000000f002c7213 */ /* 0x000fe20000000000 */
[----:B------:R-:W-:Y:S02]  /*1820*/  @!P6 IMAD.IADD R36, R36, 0x1, -R5 ;  /* 0x000000012424e824 */ /* 0x000fe400078e0a05 */
[----:B------:R-:W-:Y:S02]  /*1830*/  IMAD.MOV R9, RZ, RZ, -R9 ;  /* 0x000000ffff097224 */ /* 0x000fe400078e0a09 */
[----:B------:R-:W-:Y:S01]  /*1840*/  IMAD.HI.U32 R7, R8, R44, RZ ;  /* 0x0000002c08077227 */ /* 0x000fe200078e00ff */
[----:B------:R-:W-:-:S03]  /*1850*/  ISETP.GT.U32.AND P6, PT, R5, R36, PT ;  /* 0x000000240500720c */ /* 0x000fc60003fc4070 */
[--C-:B------:R-:W-:Y:S02]  /*1860*/  @!P2 IMAD.IADD R46, R46, 0x1, -R5.reuse ;  /* 0x000000012e2ea824 */ /* 0x100fe400078e0a05 */
[----:B------:R-:W-:Y:S02]  /*1870*/  @!P5 IMAD.IADD R38, R38, 0x1, -R5 ;  /* 0x000000012626d824 */ /* 0x000fe400078e0a05 */
[----:B------:R-:W-:Y:S01]  /*1880*/  IMAD.MOV R7, RZ, RZ, -R7 ;  /* 0x000000ffff077224 */ /* 0x000fe200078e0a07 */
[C---:B------:R-:W-:Y:S01]  /*1890*/  ISETP.GT.U32.AND P2, PT, R5.reuse, R46, PT ;  /* 0x0000002e0500720c */ /* 0x040fe20003f44070 */
[C---:B------:R-:W-:Y:S01]  /*18a0*/  IMAD R52, R5.reuse, R9, R52 ;  /* 0x0000000905347224 */ /* 0x040fe200078e0234 */
[C---:B------:R-:W-:Y:S01]  /*18b0*/  ISETP.GT.U32.AND P5, PT, R5.reuse, R38, PT ;  /* 0x000000260500720c */ /* 0x040fe20003fa4070 */
[----:B------:R-:W-:Y:S02]  /*18c0*/  IMAD R44, R5, R7, R44 ;  /* 0x00000007052c7224 */ /* 0x000fe400078e022c */
[----:B------:R-:W-:-:S04]  /*18d0*/  IMAD.HI.U32 R7, R8, R50, RZ ;  /* 0x0000003208077227 */ /* 0x000fc800078e00ff */
[----:B------:R-:W-:Y:S01]  /*18e0*/  @!P6 IMAD.IADD R36, R36, 0x1, -R5 ;  /* 0x000000012424e824 */ /* 0x000fe200078e0a05 */
[C---:B------:R-:W-:Y:S01]  /*18f0*/  ISETP.GT.U32.AND P6, PT, R5.reuse, R42, PT ;  /* 0x0000002a0500720c */ /* 0x040fe20003fc4070 */
[----:B------:R-:W-:Y:S02]  /*1900*/  IMAD.MOV R7, RZ, RZ, -R7 ;  /* 0x000000ffff077224 */ /* 0x000fe400078e0a07 */
[----:B------:R-:W-:Y:S01]  /*1910*/  @!P2 IMAD.IADD R46, R46, 0x1, -R5 ;  /* 0x000000012e2ea824 */ /* 0x000fe200078e0a05 */
[C---:B------:R-:W-:Y:S01]  /*1920*/  ISETP.GT.U32.AND P2, PT, R5.reuse, R52, PT ;  /* 0x000000340500720c */ /* 0x040fe20003f44070 */
[----:B------:R-:W-:Y:S02]  /*1930*/  IMAD R50, R5, R7, R50 ;  /* 0x0000000705327224 */ /* 0x000fe400078e0232 */
[----:B------:R-:W-:-:S04]  /*1940*/  IMAD.HI.U32 R7, R8, R54, RZ ;  /* 0x0000003608077227 */ /* 0x000fc800078e00ff */
[----:B------:R-:W-:Y:S01]  /*1950*/  @!P5 IMAD.IADD R38, R38, 0x1, -R5 ;  /* 0x000000012626d824 */ /* 0x000fe200078e0a05 */
[C---:B------:R-:W-:Y:S01]  /*1960*/  ISETP.GT.U32.AND P5, PT, R5.reuse, R44, PT ;  /* 0x0000002c0500720c */ /* 0x040fe20003fa4070 */
[----:B------:R-:W-:Y:S02]  /*1970*/  IMAD.MOV R7, RZ, RZ, -R7 ;  /* 0x000000ffff077224 */ /* 0x000fe400078e0a07 */
[----:B------:R-:W-:Y:S02]  /*1980*/  @!P6 IMAD.IADD R42, R42, 0x1, -R5 ;  /* 0x000000012a2ae824 */ /* 0x000fe400078e0a05 */
[C---:B------:R-:W-:Y:S02]  /*1990*/  IMAD R54, R5.reuse, R7, R54 ;  /* 0x0000000705367224 */ /* 0x040fe400078e0236 */
[----:B------:R-:W-:Y:S01]  /*19a0*/  IMAD.HI.U32 R13, R8, R48, RZ ;  /* 0x00000030080d7227 */ /* 0x000fe200078e00ff */
[----:B------:R-:W-:-:S03]  /*19b0*/  ISETP.GT.U32.AND P6, PT, R5, R42, PT ;  /* 0x0000002a0500720c */ /* 0x000fc60003fc4070 */
[----:B------:R-:W-:Y:S01]  /*19c0*/  @!P2 IMAD.IADD R52, R52, 0x1, -R5 ;  /* 0x000000013434a824 */ /* 0x000fe200078e0a05 */
[----:B------:R-:W-:Y:S01]  /*19d0*/  ISETP.GT.U32.AND P2, PT, R5, R54, PT ;  /* 0x000000360500720c */ /* 0x000fe20003f44070 */
[----:B------:R-:W-:-:S04]  /*19e0*/  IMAD.HI.U32 R9, R8, R56, RZ ;  /* 0x0000003808097227 */ /* 0x000fc800078e00ff */
[----:B------:R-:W-:Y:S02]  /*19f0*/  @!P5 IMAD.IADD R44, R44, 0x1, -R5 ;  /* 0x000000012c2cd824 */ /* 0x000fe400078e0a05 */
[----:B------:R-:W-:Y:S02]  /*1a00*/  IMAD.MOV R13, RZ, RZ, -R13 ;  /* 0x000000ffff0d7224 */ /* 0x000fe400078e0a0d */
[----:B------:R-:W-:Y:S01]  /*1a10*/  IMAD.MOV R9, RZ, RZ, -R9 ;  /* 0x000000ffff097224 */ /* 0x000fe200078e0a09 */
[C---:B------:R-:W-:Y:S01]  /*1a20*/  ISETP.GT.U32.AND P5, PT, R5.reuse, R44, PT ;  /* 0x0000002c0500720c */ /* 0x040fe20003fa4070 */
[C---:B------:R-:W-:Y:S02]  /*1a30*/  IMAD R48, R5.reuse, R13, R48 ;  /* 0x0000000d05307224 */ /* 0x040fe400078e0230 */
[C---:B------:R-:W-:Y:S02]  /*1a40*/  IMAD R56, R5.reuse, R9, R56 ;  /* 0x0000000905387224 */ /* 0x040fe400078e0238 */
[--C-:B------:R-:W-:Y:S01]  /*1a50*/  @!P6 IMAD.IADD R42, R42, 0x1, -R5.reuse ;  /* 0x000000012a2ae824 */ /* 0x100fe200078e0a05 */
[C---:B------:R-:W-:Y:S01]  /*1a60*/  ISETP.GT.U32.AND P6, PT, R5.reuse, R48, PT ;  /* 0x000000300500720c */ /* 0x040fe20003fc4070 */
[----:B------:R-:W-:Y:S01]  /*1a70*/  @!P2 IMAD.IADD R54, R54, 0x1, -R5 ;  /* 0x000000013636a824 */ /* 0x000fe200078e0a05 */
[----:B------:R-:W-:Y:S01]  /*1a80*/  ISETP.GT.U32.AND P2, PT, R5, R56, PT ;  /* 0x000000380500720c */ /* 0x000fe20003f44070 */
[----:B------:R-:W-:-:S04]  /*1a90*/  IMAD.HI.U32 R13, R8, R60, RZ ;  /* 0x0000003c080d7227 */ /* 0x000fc800078e00ff */
[----:B------:R-:W-:Y:S02]  /*1aa0*/  IMAD.MOV R13, RZ, RZ, -R13 ;  /* 0x000000ffff0d7224 */ /* 0x000fe400078e0a0d */
[--C-:B------:R-:W-:Y:S01]  /*1ab0*/  @!P5 IMAD.IADD R44, R44, 0x1, -R5.reuse ;  /* 0x000000012c2cd824 */ /* 0x100fe200078e0a05 */
[C---:B------:R-:W-:Y:S01]  /*1ac0*/  ISETP.GT.U32.AND P5, PT, R5.reuse, R50, PT ;  /* 0x000000320500720c */ /* 0x040fe20003fa4070 */
[----:B------:R-:W-:Y:S02]  /*1ad0*/  IMAD R60, R5, R13, R60 ;  /* 0x0000000d053c7224 */ /* 0x000fe400078e023c */
[----:B------:R-:W-:Y:S01]  /*1ae0*/  @!P6 IMAD.IADD R48, R48, 0x1, -R5 ;  /* 0x000000013030e824 */ /* 0x000fe200078e0a05 */
[----:B------:R-:W-:Y:S01]  /*1af0*/  ISETP.GE.AND P6, PT, R15, RZ, PT ;  /* 0x000000ff0f00720c */ /* 0x000fe20003fc6270 */
[----:B------:R-:W-:Y:S01]  /*1b00*/  @!P4 IMAD.MOV R34, RZ, RZ, -R34 ;  /* 0x000000ffff22c224 */ /* 0x000fe200078e0a22 */
[----:B------:R-:W-:Y:S01]  /*1b10*/  ISETP.GE.AND P4, PT, R19, RZ, PT ;  /* 0x000000ff1300720c */ /* 0x000fe20003f86270 */
[----:B------:R-:W-:Y:S01]  /*1b20*/  IMAD.HI.U32 R15, R8, R62, RZ ;  /* 0x0000003e080f7227 */ /* 0x000fe200078e00ff */
[----:B------:R-:W-:-:S03]  /*1b30*/  IABS R19, R41 ;  /* 0x0000002900137213 */ /* 0x000fc60000000000 */
[----:B------:R-:W-:Y:S01]  /*1b40*/  @!P2 IMAD.IADD R56, R56, 0x1, -R5 ;  /* 0x000000013838a824 */ /* 0x000fe200078e0a05 */
[----:B------:R-:W-:Y:S01]  /*1b50*/  ISETP.GT.U32.AND P2, PT, R5, R60, PT ;  /* 0x0000003c0500720c */ /* 0x000fe20003f44070 */
[----:B------:R-:W-:Y:S02]  /*1b60*/  IMAD.MOV R15, RZ, RZ, -R15 ;  /* 0x000000ffff0f7224 */ /* 0x000fe400078e0a0f */
[----:B------:R-:W-:Y:S01]  /*1b70*/  @!P5 IMAD.IADD R50, R50, 0x1, -R5 ;  /* 0x000000013232d824 */ /* 0x000fe200078e0a05 */
[----:B------:R-:W-:Y:S01]  /*1b80*/  ISETP.GE.AND P5, PT, R17, RZ, PT ;  /* 0x000000ff1100720c */ /* 0x000fe20003fa6270 */
[C---:B------:R-:W-:Y:S01]  /*1b90*/  IMAD R62, R5.reuse, R15, R62 ;  /* 0x0000000f053e7224 */ /* 0x040fe200078e023e */
[----:B------:R-:W-:Y:S01]  /*1ba0*/  IABS R15, R37 ;  /* 0x00000025000f7213 */ /* 0x000fe20000000000 */
[----:B------:R-:W-:Y:S01]  /*1bb0*/  @!P1 IMAD.MOV R38, RZ, RZ, -R38 ;  /* 0x000000ffff269224 */ /* 0x000fe200078e0a26 */
[----:B------:R-:W-:Y:S01]  /*1bc0*/  IABS R17, R39 ;  /* 0x0000002700117213 */ /* 0x000fe20000000000 */
[----:B------:R-:W-:Y:S01]  /*1bd0*/  @!P4 IMAD.MOV R42, RZ, RZ, -R42 ;  /* 0x000000ffff2ac224 */ /* 0x000fe200078e0a2a */
[C---:B------:R-:W-:Y:S01]  /*1be0*/  ISETP.GT.U32.AND P1, PT, R5.reuse, R50, PT ;  /* 0x000000320500720c */ /* 0x040fe20003f24070 */
[----:B------:R-:W-:Y:S01]  /*1bf0*/  IMAD.HI.U32 R7, R8, R15, RZ ;  /* 0x0000000f08077227 */ /* 0x000fe200078e00ff */
[----:B------:R-:W-:-:S03]  /*1c00*/  ISETP.GT.U32.AND P4, PT, R5, R56, PT ;  /* 0x000000380500720c */ /* 0x000fc60003f84070 */
[----:B------:R-:W-:-:S04]  /*1c10*/  IMAD.HI.U32 R9, R8, R17, RZ ;  /* 0x0000001108097227 */ /* 0x000fc800078e00ff */
[----:B------:R-:W-:-:S04]  /*1c20*/  IMAD.HI.U32 R11, R8, R19, RZ ;  /* 0x00000013080b7227 */ /* 0x000fc800078e00ff */
[----:B------:R-:W-:-:S04]  /*1c30*/  IMAD.HI.U32 R13, R8, R70, RZ ;  /* 0x00000046080d7227 */ /* 0x000fc800078e00ff */
[----:B------:R-:W-:Y:S01]  /*1c40*/  @!P2 IMAD.IADD R60, R60, 0x1, -R5 ;  /* 0x000000013c3ca824 */ /* 0x000fe200078e0a05 */
[----:B------:R-:W-:Y:S01]  /*1c50*/  ISETP.GT.U32.AND P2, PT, R5, R52, PT ;  /* 0x000000340500720c */ /* 0x000fe20003f44070 */
[----:B------:R-:W-:-:S04]  /*1c60*/  IMAD.HI.U32 R8, R8, R72, RZ ;  /* 0x0000004808087227 */ /* 0x000fc800078e00ff */
[----:B------:R-:W-:Y:S02]  /*1c70*/  IMAD.MOV R64, RZ, RZ, -R7 ;  /* 0x000000ffff407224 */ /* 0x000fe400078e0a07 */
[----:B------:R-:W-:Y:S02]  /*1c80*/  IMAD.MOV R66, RZ, RZ, -R9 ;  /* 0x000000ffff427224 */ /* 0x000fe400078e0a09 */
[----:B------:R-:W-:Y:S02]  /*1c90*/  IMAD.MOV R7, RZ, RZ, -R8 ;  /* 0x000000ffff077224 */ /* 0x000fe400078e0a08 */
[----:B------:R-:W-:Y:S01]  /*1ca0*/  @!P0 IMAD.MOV R36, RZ, RZ, -R36 ;  /* 0x000000ffff248224 */ /* 0x000fe200078e0a24 */
[C---:B------:R-:W-:Y:S01]  /*1cb0*/  ISETP.GT.U32.AND P0, PT, R5.reuse, R48, PT ;  /* 0x000000300500720c */ /* 0x040fe20003f04070 */
[----:B------:R-:W-:Y:S02]  /*1cc0*/  IMAD.MOV R68, RZ, RZ, -R11 ;  /* 0x000000ffff447224 */ /* 0x000fe400078e0a0b */
[----:B------:R-:W-:-:S02]  /*1cd0*/  IMAD R8, R5, R64, R15 ;  /* 0x0000004005087224 */ /* 0x000fc400078e020f */
[C---:B------:R-:W-:Y:S02]  /*1ce0*/  IMAD R64, R5.reuse, R66, R17 ;  /* 0x0000004205407224 */ /* 0x040fe400078e0211 */
[C---:B------:R-:W-:Y:S02]  /*1cf0*/  IMAD R72, R5.reuse, R7, R72 ;  /* 0x0000000705487224 */ /* 0x040fe400078e0248 */
[----:B------:R-:W-:Y:S01]  /*1d00*/  @!P5 IMAD.MOV R46, RZ, RZ, -R46 ;  /* 0x000000ffff2ed224 */ /* 0x000fe200078e0a2e */
[C---:B------:R-:W-:Y:S01]  /*1d10*/  ISETP.GT.U32.AND P5, PT, R5.reuse, R62, PT ;  /* 0x0000003e0500720c */ /* 0x040fe20003fa4070 */
[C---:B------:R-:W-:Y:S01]  /*1d20*/  IMAD R66, R5.reuse, R68, R19 ;  /* 0x0000004405427224 */ /* 0x040fe200078e0213 */
[----:B------:R-:W1:Y:S01]  /*1d30*/  LDS R7, [UR11] ;  /* 0x0000000bff077984 */ /* 0x000e620008000800 */
[----:B------:R-:W-:Y:S01]  /*1d40*/  @!P3 IMAD.MOV R40, RZ, RZ, -R40 ;  /* 0x000000ffff28b224 */ /* 0x000fe200078e0a28 */
[C---:B------:R-:W-:Y:S01]  /*1d50*/  ISETP.GT.U32.AND P3, PT, R5.reuse, R54, PT ;  /* 0x000000360500720c */ /* 0x040fe20003f64070 */
[--C-:B------:R-:W-:Y:S01]  /*1d60*/  @!P1 IMAD.IADD R50, R50, 0x1, -R5.reuse ;  /* 0x0000000132329824 */ /* 0x100fe200078e0a05 */
[C---:B------:R-:W-:Y:S01]  /*1d70*/  ISETP.GT.U32.AND P1, PT, R5.reuse, R64, PT ;  /* 0x000000400500720c */ /* 0x040fe20003f24070 */
[--C-:B------:R-:W-:Y:S01]  /*1d80*/  @!P4 IMAD.IADD R56, R56, 0x1, -R5.reuse ;  /* 0x000000013838c824 */ /* 0x100fe200078e0a05 */
[C---:B------:R-:W-:Y:S01]  /*1d90*/  ISETP.GT.U32.AND P4, PT, R5.reuse, R72, PT ;  /* 0x000000480500720c */ /* 0x040fe20003f84070 */
[----:B------:R-:W-:Y:S01]  /*1da0*/  @!P2 IMAD.IADD R52, R52, 0x1, -R5 ;  /* 0x000000013434a824 */ /* 0x000fe200078e0a05 */
[C---:B------:R-:W-:Y:S01]  /*1db0*/  ISETP.GT.U32.AND P2, PT, R5.reuse, R66, PT ;  /* 0x000000420500720c */ /* 0x040fe20003f44070 */
[----:B------:R-:W-:Y:S01]  /*1dc0*/  IMAD.MOV R13, RZ, RZ, -R13 ;  /* 0x000000ffff0d7224 */ /* 0x000fe200078e0a0d */
[----:B------:R-:W2:Y:S01]  /*1dd0*/  LDC.64 R68, c[0x0][0x3a8] ;  /* 0x0000ea00ff447b82 */ /* 0x000ea20000000a00 */
[----:B------:R-:W-:Y:S01]  /*1de0*/  @!P0 IMAD.IADD R48, R48, 0x1, -R5 ;  /* 0x0000000130308824 */ /* 0x000fe200078e0a05 */
[C---:B------:R-:W-:Y:S01]  /*1df0*/  ISETP.GT.U32.AND P0, PT, R5.reuse, R8, PT ;  /* 0x000000080500720c */ /* 0x040fe20003f04070 */
[----:B------:R-:W-:-:S02]  /*1e00*/  IMAD R70, R5, R13, R70 ;  /* 0x0000000d05467224 */ /* 0x000fc400078e0246 */
[----:B------:R-:W-:Y:S01]  /*1e10*/  @!P6 IMAD.MOV R44, RZ, RZ, -R44 ;  /* 0x000000ffff2ce224 */ /* 0x000fe200078e0a2c */
[----:B------:R-:W-:Y:S01]  /*1e20*/  ISETP.GT.U32.AND P6, PT, R5, R60, PT ;  /* 0x0000003c0500720c */ /* 0x000fe20003fc4070 */
[--C-:B------:R-:W-:Y:S01]  /*1e30*/  @!P5 IMAD.IADD R62, R62, 0x1, -R5.reuse ;  /* 0x000000013e3ed824 */ /* 0x100fe200078e0a05 */
[----:B------:R-:W-:Y:S01]  /*1e40*/  ISETP.GE.AND P5, PT, R25, RZ, PT ;  /* 0x000000ff1900720c */ /* 0x000fe20003fa6270 */
[--C-:B------:R-:W-:Y:S01]  /*1e50*/  @!P3 IMAD.IADD R54, R54, 0x1, -R5.reuse ;  /* 0x000000013636b824 */ /* 0x100fe200078e0a05 */
        /* <DEDUP_REMOVED lines=8> */
[----:B------:R-:W-:Y:S01]  /*1ee0*/  ISETP.GE.AND P0, PT, R27, RZ, PT ;  /* 0x000000ff1b00720c */ /* 0x000fe20003f06270 */
[--C-:B------:R-:W-:Y:S01]  /*1ef0*/  @!P6 IMAD.IADD R60, R60, 0x1, -R5.reuse ;  /* 0x000000013c3ce824 */ /* 0x100fe200078e0a05 */
[----:B------:R-:W-:Y:S01]  /*1f00*/  ISETP.GE.AND P6, PT, R23, RZ, PT ;  /* 0x000000ff1700720c */ /* 0x000fe20003fc6270 */
[----:B------:R-:W-:Y:S01]  /*1f10*/  @!P5 IMAD.MOV R50, RZ, RZ, -R50 ;  /* 0x000000ffff32d224 */ /* 0x000fe200078e0a32 */
[----:B------:R-:W-:Y:S01]  /*1f20*/  ISETP.GT.U32.AND P5, PT, R5, R8, PT ;  /* 0x000000080500720c */ /* 0x000fe20003fa4070 */
[--C-:B------:R-:W-:Y:S01]  /*1f30*/  @!P3 IMAD.IADD R70, R70, 0x1, -R5.reuse ;  /* 0x000000014646b824 */ /* 0x100fe200078e0a05 */
[----:B------:R-:W-:Y:S01]  /*1f40*/  ISETP.GE.AND P3, PT, R33, RZ, PT ;  /* 0x000000ff2100720c */ /* 0x000fe20003f66270 */
[----:B------:R-:W-:Y:S01]  /*1f50*/  @!P1 IMAD.MOV R54, RZ, RZ, -R54 ;  /* 0x000000ffff369224 */ /* 0x000fe200078e0a36 */
[----:B------:R-:W-:Y:S01]  /*1f60*/  ISETP.GT.U32.AND P1, PT, R5, R66, PT ;  /* 0x000000420500720c */ /* 0x000fe20003f24070 */
[----:B------:R-:W-:Y:S01]  /*1f70*/  @!P4 IMAD.IADD R62, R62, 0x1, -R5 ;  /* 0x000000013e3ec824 */ /* 0x000fe200078e0a05 */
[----:B------:R-:W-:Y:S01]  /*1f80*/  ISETP.GE.AND P4, PT, R37, RZ, PT ;  /* 0x000000ff2500720c */ /* 0x000fe20003f86270 */
[----:B------:R-:W-:Y:S01]  /*1f90*/  @!P2 IMAD.MOV R56, RZ, RZ, -R56 ;  /* 0x000000ffff38a224 */ /* 0x000fe200078e0a38 */
[----:B------:R-:W-:Y:S01]  /*1fa0*/  ISETP.GT.U32.AND P2, PT, R5, R72, PT ;  /* 0x000000480500720c */ /* 0x000fe20003f44070 */
[C---:B--2---:R-:W-:Y:S01]  /*1fb0*/  IMAD R118, R68.reuse, 0xc, RZ ;  /* 0x0000000c44767824 */ /* 0x044fe200078e02ff */
[----:B------:R-:W2:Y:S01]  /*1fc0*/  LDC R23, c[0x0][0x3a0] ;  /* 0x0000e800ff177b82 */ /* 0x000ea20000000800 */
[C---:B------:R-:W-:Y:S01]  /*1fd0*/  IMAD R80, R68.reuse, 0x14, RZ ;  /* 0x0000001444507824 */ /* 0x040fe200078e02ff */
[----:B-1----:R-:W-:Y:S01]  /*1fe0*/  R2UR UR10, R7 ;  /* 0x00000000070a72ca */ /* 0x002fe200000e0000 */
[C---:B------:R-:W-:Y:S01]  /*1ff0*/  IMAD R88, R68.reuse, 0x18, RZ ;  /* 0x0000001844587824 */ /* 0x040fe200078e02ff */
[----:B------:R1:W-:Y:S01]  /*2000*/  STL [R1+0x134], R118 ;  /* 0x0001347601007387 */ /* 0x0003e20000100800 */
[----:B------:R-:W-:-:S02]  /*2010*/  IMAD R96, R68, 0x1c, RZ ;  /* 0x0000001c44607824 */ /* 0x000fc400078e02ff */
[C---:B------:R-:W-:Y:S01]  /*2020*/  IMAD R125, R68.reuse, 0x9, RZ ;  /* 0x00000009447d7824 */ /* 0x040fe200078e02ff */
[----:B------:R1:W-:Y:S01]  /*2030*/  STL [R1+0x118], R80 ;  /* 0x0001185001007387 */ /* 0x0003e20000100800 */
[C---:B------:R-:W-:Y:S02]  /*2040*/  IMAD R71, R68.reuse, 0x24, RZ ;  /* 0x0000002444477824 */ /* 0x040fe400078e02ff */
[----:B------:R-:W-:Y:S01]  /*2050*/  IMAD R122, R68, 0xa, RZ ;  /* 0x0000000a447a7824 */ /* 0x000fe200078e02ff */
[----:B------:R1:W-:Y:S01]  /*2060*/  STL [R1+0x10c], R88 ;  /* 0x00010c5801007387 */ /* 0x0003e20000100800 */
[----:B------:R-:W-:Y:S01]  /*2070*/  @!P6 IMAD.MOV R48, RZ, RZ, -R48 ;  /* 0x000000ffff30e224 */ /* 0x000fe200078e0a30 */
[----:B------:R-:W-:Y:S01]  /*2080*/  ISETP.GT.U32.AND P6, PT, R5, R70, PT ;  /* 0x000000460500720c */ /* 0x000fe20003fc4070 */
[----:B------:R-:W-:Y:S01]  /*2090*/  @!P5 IMAD.IADD R8, R8, 0x1, -R5 ;  /* 0x000000010808d824 */ /* 0x000fe200078e0a05 */
[----:B------:R1:W-:Y:S01]  /*20a0*/  STL [R1+0xfc], R96 ;  /* 0x0000fc6001007387 */ /* 0x0003e20000100800 */
[C---:B------:R-:W-:Y:S01]  /*20b0*/  IMAD R120, R68.reuse, 0xb, RZ ;  /* 0x0000000b44787824 */ /* 0x040fe200078e02ff */
[----:B------:R-:W-:Y:S01]  /*20c0*/  ISETP.GE.AND P5, PT, R39, RZ, PT ;  /* 0x000000ff2700720c */ /* 0x000fe20003fa6270 */
[C---:B------:R-:W-:Y:S01]  /*20d0*/  IMAD R61, R68.reuse, 0x28, RZ ;  /* 0x00000028443d7824 */ /* 0x040fe200078e02ff */
[----:B------:R1:W-:Y:S01]  /*20e0*/  STL [R1+0x1a0], R125 ;  /* 0x0001a07d01007387 */ /* 0x0003e20000100800 */
[----:B------:R-:W-:-:S02]  /*20f0*/  IMAD R53, R68, 0x2c, RZ ;  /* 0x0000002c44357824 */ /* 0x000fc400078e02ff */
[----:B------:R-:W-:Y:S01]  /*2100*/  IMAD R116, R68, 0xd, RZ ;  /* 0x0000000d44747824 */ /* 0x000fe200078e02ff */
[----:B------:R1:W-:Y:S01]  /*2110*/  STL [R1+0xec], R71 ;  /* 0x0000ec4701007387 */ /* 0x0003e20000100800 */
[----:B------:R-:W-:Y:S01]  /*2120*/  @!P0 IMAD.MOV R52, RZ, RZ, -R52 ;  /* 0x000000ffff348224 */ /* 0x000fe200078e0a34 */
[----:B------:R-:W-:Y:S01]  /*2130*/  ISETP.GT.U32.AND P0, PT, R5, R64, PT ;  /* 0x000000400500720c */ /* 0x000fe20003f04070 */
[----:B------:R-:W-:Y:S01]  /*2140*/  @!P3 IMAD.MOV R60, RZ, RZ, -R60 ;  /* 0x000000ffff3cb224 */ /* 0x000fe200078e0a3c */
[----:B------:R1:W-:Y:S01]  /*2150*/  STL [R1+0x19c], R122 ;  /* 0x00019c7a01007387 */ /* 0x0003e20000100800 */
[--C-:B------:R-:W-:Y:S01]  /*2160*/  @!P1 IMAD.IADD R66, R66, 0x1, -R5.reuse ;  /* 0x0000000142429824 */ /* 0x100fe200078e0a05 */
[----:B------:R-:W-:Y:S01]  /*2170*/  ISETP.GE.AND P3, PT, R35, RZ, PT ;  /* 0x000000ff2300720c */ /* 0x000fe20003f66270 */
[----:B------:R-:W-:Y:S01]  /*2180*/  @!P4 IMAD.MOV R8, RZ, RZ, -R8 ;  /* 0x000000ffff08c224 */ /* 0x000fe200078e0a08 */
[----:B------:R-:W-:Y:S01]  /*2190*/  ISETP.GE.AND P1, PT, R43, RZ, PT ;  /* 0x000000ff2b00720c */ /* 0x000fe20003f26270 */
[----:B------:R-:W-:Y:S01]  /*21a0*/  IMAD R51, R68, 0x30, RZ ;  /* 0x0000003044337824 */ /* 0x000fe200078e02ff */
[----:B------:R-:W-:Y:S01]  /*21b0*/  ISETP.GE.AND P4, PT, R45, RZ, PT ;  /* 0x000000ff2d00720c */ /* 0x000fe20003f86270 */
[----:B------:R-:W-:Y:S01]  /*21c0*/  @!P2 IMAD.IADD R72, R72, 0x1, -R5 ;  /* 0x000000014848a824 */ /* 0x000fe200078e0a05 */
[----:B------:R1:W-:Y:S01]  /*21d0*/  STL [R1+0x198], R120 ;  /* 0x0001987801007387 */ /* 0x0003e20000100800 */
[----:B------:R-:W-:Y:S01]  /*21e0*/  IMAD R114, R68, 0xe, RZ ;  /* 0x0000000e44727824 */ /* 0x000fe200078e02ff */
[----:B------:R-:W-:Y:S01]  /*21f0*/  ISETP.NE.AND P2, PT, R58, RZ, PT ;  /* 0x000000ff3a00720c */ /* 0x000fe20003f45270 */
[C---:B------:R-:W-:Y:S01]  /*2200*/  IMAD R49, R68.reuse, 0x34, RZ ;  /* 0x0000003444317824 */ /* 0x040fe200078e02ff */
[----:B------:R1:W-:Y:S01]  /*2210*/  STL [R1+0xe8], R61 ;  /* 0x0000e83d01007387 */ /* 0x0003e20000100800 */
[----:B------:R-:W-:Y:S01]  /*2220*/  IMAD R112, R68, 0xf, RZ ;  /* 0x0000000f44707824 */ /* 0x000fe200078e02ff */
[----:B------:R-:W-:Y:S01]  /*2230*/  LOP3.LUT R35, R4, 0x3f, RZ, 0xc0, !PT ;  /* 0x0000003f04237812 */ /* 0x000fe200078ec0ff */
[C---:B------:R-:W-:Y:S01]  /*2240*/  IMAD R47, R68.reuse, 0x38, RZ ;  /* 0x00000038442f7824 */ /* 0x040fe200078e02ff */
[----:B------:R1:W-:Y:S01]  /*2250*/  STL [R1+0xe4], R53 ;  /* 0x0000e43501007387 */ /* 0x0003e20000100800 */
[----:B------:R-:W-:-:S02]  /*2260*/  IMAD.SHL.U32 R110, R68, 0x10, RZ ;  /* 0x00000010446e7824 */ /* 0x000fc400078e00ff */
[C---:B------:R-:W-:Y:S01]  /*2270*/  IMAD R33, R68.reuse, 0x3c, RZ ;  /* 0x0000003c44217824 */ /* 0x040fe200078e02ff */
[----:B------:R1:W-:Y:S01]  /*2280*/  STL [R1+0x194], R116 ;  /* 0x0001947401007387 */ /* 0x0003e20000100800 */
[C---:B------:R-:W-:Y:S02]  /*2290*/  IMAD R108, R68.reuse, 0x11, RZ ;  /* 0x00000011446c7824 */ /* 0x040fe400078e02ff */
[C---:B------:R-:W-:Y:S01]  /*22a0*/  IMAD R101, R68.reuse, 0x12, RZ ;  /* 0x0000001244657824 */ /* 0x040fe200078e02ff */
[----:B------:R1:W-:Y:S01]  /*22b0*/  STL [R1+0xe0], R51 ;  /* 0x0000e03301007387 */ /* 0x0003e20000100800 */
[----:B------:R-:W-:Y:S02]  /*22c0*/  IMAD R78, R68, 0x13, RZ ;  /* 0x00000013444e7824 */ /* 0x000fe400078e02ff */
[----:B------:R-:W-:Y:S01]  /*22d0*/  @!P6 IMAD.IADD R70, R70, 0x1, -R5 ;  /* 0x000000014646e824 */ /* 0x000fe200078e0a05 */
[----:B------:R1:W-:Y:S01]  /*22e0*/  STL [R1+0x190], R114 ;  /* 0x0001907201007387 */ /* 0x0003e20000100800 */
[----:B------:R-:W-:Y:S01]  /*22f0*/  IMAD.MOV.U32 R27, RZ, RZ, R6 ;  /* 0x000000ffff1b7224 */ /* 0x000fe200078e0006 */
[----:B------:R-:W-:Y:S01]  /*2300*/  ISETP.GE.AND P6, PT, R21, RZ, PT ;  /* 0x000000ff1500720c */ /* 0x000fe20003fc6270 */
[C---:B------:R-:W-:Y:S01]  /*2310*/  IMAD R82, R68.reuse, 0x15, RZ ;  /* 0x0000001544527824 */ /* 0x040fe200078e02ff */
[----:B------:R1:W-:Y:S01]  /*2320*/  STL [R1+0xdc], R49 ;  /* 0x0000dc3101007387 */ /* 0x0003e20000100800 */
[----:B------:R-:W-:-:S02]  /*2330*/  IMAD R84, R68, 0x16, RZ ;  /* 0x0000001644547824 */ /* 0x000fc400078e02ff */
[C---:B------:R-:W-:Y:S01]  /*2340*/  IMAD R86, R68.reuse, 0x17, RZ ;  /* 0x0000001744567824 */ /* 0x040fe200078e02ff */
[----:B------:R1:W-:Y:S01]  /*2350*/  STL [R1+0x18c], R112 ;  /* 0x00018c7001007387 */ /* 0x0003e20000100800 */
[----:B------:R-:W-:Y:S02]  /*2360*/  IMAD R90, R68, 0x19, RZ ;  /* 0x00000019445a7824 */ /* 0x000fe400078e02ff */
[----:B------:R-:W-:Y:S01]  /*2370*/  @!P0 IMAD.IADD R64, R64, 0x1, -R5 ;  /* 0x0000000140408824 */ /* 0x000fe200078e0a05 */
[----:B------:R1:W-:Y:S01]  /*2380*/  STL [R1+0xd8], R47 ;  /* 0x0000d82f01007387 */ /* 0x0003e20000100800 */
[----:B------:R-:W-:Y:S01]  /*2390*/  @!P3 IMAD.MOV R62, RZ, RZ, -R62 ;  /* 0x000000ffff3eb224 */ /* 0x000fe200078e0a3e */
[----:B------:R-:W-:Y:S01]  /*23a0*/  ISETP.NE.AND P3, PT, R59, RZ, PT ;  /* 0x000000ff3b00720c */ /* 0x000fe20003f65270 */
[----:B------:R-:W-:Y:S01]  /*23b0*/  @!P1 IMAD.MOV R70, RZ, RZ, -R70 ;  /* 0x000000ffff469224 */ /* 0x000fe200078e0a46 */
[----:B------:R1:W-:Y:S01]  /*23c0*/  STL [R1+0x188], R110 ;  /* 0x0001886e01007387 */ /* 0x0003e20000100800 */
[----:B------:R-:W-:Y:S01]  /*23d0*/  @!P4 IMAD.MOV R27, RZ, RZ, -R27 ;  /* 0x000000ffff1bc224 */ /* 0x000fe200078e0a1b */
[----:B------:R-:W-:Y:S01]  /*23e0*/  LOP3.LUT R5, RZ, R59, RZ, 0x33, !PT ;  /* 0x0000003bff057212 */ /* 0x000fe200078e33ff */
[C---:B------:R-:W-:Y:S01]  /*23f0*/  IMAD R92, R68.reuse, 0x1a, RZ ;  /* 0x0000001a445c7824 */ /* 0x040fe200078e02ff */
[----:B------:R1:W-:Y:S01]  /*2400*/  STL [R1+0xd4], R33 ;  /* 0x0000d42101007387 */ /* 0x0003e20000100800 */
[----:B------:R-:W-:Y:S01]  /*2410*/  @!P2 LOP3.LUT R27, RZ, R58, RZ, 0x33, !PT ;  /* 0x0000003aff1ba212 */ /* 0x000fe200078e33ff */
[C---:B------:R-:W-:Y:S01]  /*2420*/  IMAD R94, R68.reuse, 0x1b, RZ ;  /* 0x0000001b445e7824 */ /* 0x040fe200078e02ff */
[----:B------:R-:W-:Y:S01]  /*2430*/  SEL R31, R5, R70, !P3 ;  /* 0x00000046051f7207 */ /* 0x000fe20005800000 */
[----:B------:R1:W-:Y:S01]  /*2440*/  STL [R1+0x184], R108 ;  /* 0x0001846c01007387 */ /* 0x0003e20000100800 */
[C---:B------:R-:W-:Y:S01]  /*2450*/  IMAD R98, R68.reuse, 0x1d, RZ ;  /* 0x0000001d44627824 */ /* 0x040fe200078e02ff */
[----:B------:R-:W-:Y:S01]  /*2460*/  ISETP.GE.AND P0, PT, R41, RZ, PT ;  /* 0x000000ff2900720c */ /* 0x000fe20003f06270 */
[C---:B------:R-:W-:Y:S01]  /*2470*/  IMAD R100, R68.reuse, 0x1e, RZ ;  /* 0x0000001e44647824 */ /* 0x040fe200078e02ff */
[----:B------:R1:W-:Y:S01]  /*2480*/  STL [R1+0x180], R101 ;  /* 0x0001806501007387 */ /* 0x0003e20000100800 */
[C---:B------:R-:W-:Y:S01]  /*2490*/  IMAD R102, R68.reuse, 0x1f, RZ ;  /* 0x0000001f44667824 */ /* 0x040fe200078e02ff */
[C---:B------:R-:W-:Y:S01]  /*24a0*/  SEL R29, R5.reuse, R26, !P3 ;  /* 0x0000001a051d7207 */ /* 0x040fe20005800000 */
[C---:B------:R-:W-:Y:S01]  /*24b0*/  IMAD.SHL.U32 R104, R68.reuse, 0x20, RZ ;  /* 0x0000002044687824 */ /* 0x040fe200078e00ff */
[----:B------:R1:W-:Y:S01]  /*24c0*/  STL [R1+0x17c], R78 ;  /* 0x00017c4e01007387 */ /* 0x0003e20000100800 */
[C---:B------:R-:W-:Y:S01]  /*24d0*/  IMAD R106, R68.reuse, 0x21, RZ ;  /* 0x00000021446a7824 */ /* 0x040fe200078e02ff */
[----:B------:R-:W-:Y:S01]  /*24e0*/  SEL R10, R5, R10, !P3 ;  /* 0x0000000a050a7207 */ /* 0x000fe20005800000 */
[----:B----4-:R-:W-:Y:S01]  /*24f0*/  IMAD R70, R27, UR5, RZ ;  /* 0x000000051b467c24 */ /* 0x010fe2000f8e02ff */
[----:B------:R1:W-:Y:S01]  /*2500*/  STL [R1+0x178], R82 ;  /* 0x0001785201007387 */ /* 0x0003e20000100800 */
[C---:B------:R-:W-:Y:S01]  /*2510*/  IMAD R76, R68.reuse, 0x22, RZ ;  /* 0x00000022444c7824 */ /* 0x040fe200078e02ff */
[C---:B------:R-:W-:Y:S01]  /*2520*/  SEL R12, R5.reuse, R12, !P3 ;  /* 0x0000000c050c7207 */ /* 0x040fe20005800000 */
[C---:B------:R-:W-:Y:S01]  /*2530*/  IMAD R75, R68.reuse, 0x23, RZ ;  /* 0x00000023444b7824 */ /* 0x040fe200078e02ff */
[----:B------:R1:W-:Y:S01]  /*2540*/  STL [R1+0x174], R84 ;  /* 0x0001745401007387 */ /* 0x0003e20000100800 */
[----:B------:R-:W-:Y:S01]  /*2550*/  IMAD R67, R68, 0x25, RZ ;  /* 0x0000002544437824 */ /* 0x000fe200078e02ff */
[C---:B------:R-:W-:Y:S01]  /*2560*/  SEL R14, R5.reuse, R14, !P3 ;  /* 0x0000000e050e7207 */ /* 0x040fe20005800000 */
[----:B------:R-:W-:Y:S01]  /*2570*/  IMAD.SHL.U32 R37, R70, 0x4, RZ ;  /* 0x0000000446257824 */ /* 0x000fe200078e00ff */
[----:B------:R1:W-:Y:S01]  /*2580*/  STL [R1+0x170], R86 ;  /* 0x0001705601007387 */ /* 0x0003e20000100800 */
[C---:B------:R-:W-:Y:S01]  /*2590*/  IMAD R65, R68.reuse, 0x26, RZ ;  /* 0x0000002644417824 */ /* 0x040fe200078e02ff */
[----:B------:R-:W-:Y:S01]  /*25a0*/  SEL R16, R5, R16, !P3 ;  /* 0x0000001005107207 */ /* 0x000fe20005800000 */
[C---:B------:R-:W-:Y:S01]  /*25b0*/  IMAD R63, R68.reuse, 0x27, RZ ;  /* 0x00000027443f7824 */ /* 0x040fe200078e02ff */
[----:B------:R1:W-:Y:S01]  /*25c0*/  STL [R1+0x16c], R90 ;  /* 0x00016c5a01007387 */ /* 0x0003e20000100800 */
[C---:B------:R-:W-:Y:S01]  /*25d0*/  IMAD R59, R68.reuse, 0x29, RZ ;  /* 0x00000029443b7824 */ /* 0x040fe200078e02ff */
[----:B-----5:R-:W-:Y:S01]  /*25e0*/  IADD3 R26, P1, PT, R37, UR16, RZ ;  /* 0x00000010251a7c10 */ /* 0x020fe2000ff3e0ff */
[C---:B------:R-:W-:Y:S01]  /*25f0*/  IMAD R57, R68.reuse, 0x2a, RZ ;  /* 0x0000002a44397824 */ /* 0x040fe200078e02ff */
[----:B------:R1:W-:Y:S01]  /*2600*/  STL [R1+0x168], R92 ;  /* 0x0001685c01007387 */ /* 0x0003e20000100800 */
[----:B------:R-:W-:Y:S01]  /*2610*/  IMAD R55, R68, 0x2b, RZ ;  /* 0x0000002b44377824 */ /* 0x000fe200078e02ff */
[----:B------:R-:W-:Y:S01]  /*2620*/  LEA.HI.X.SX32 R27, R70, UR17, 0x2, P1 ;  /* 0x00000011461b7c11 */ /* 0x000fe200088f16ff */
[C---:B--2---:R-:W-:Y:S01]  /*2630*/  VIADD R7, R23.reuse, 0xfffffffe ;  /* 0xfffffffe17077836 */ /* 0x044fe20000000000 */
[----:B------:R1:W-:Y:S01]  /*2640*/  STL [R1+0x164], R94 ;  /* 0x0001645e01007387 */ /* 0x0003e20000100800 */
[----:B------:R-:W-:Y:S01]  /*2650*/  VIADD R6, R23, 0xffffffff ;  /* 0xffffffff17067836 */ /* 0x000fe20000000000 */
[-C--:B------:R-:W-:Y:S01]  /*2660*/  IADD3 R232, P2, PT, R118, R26.reuse, RZ ;  /* 0x0000001a76e87210 */ /* 0x080fe20007f5e0ff */
[C---:B------:R-:W-:Y:S01]  /*2670*/  IMAD R13, R68.reuse, 0x3, RZ ;  /* 0x00000003440d7824 */ /* 0x040fe200078e02ff */
[----:B------:R1:W-:Y:S01]  /*2680*/  STL [R1+0x160], R98 ;  /* 0x0001606201007387 */ /* 0x0003e20000100800 */
[----:B------:R-:W-:Y:S01]  /*2690*/  IMAD R77, R35, R69, RZ ;  /* 0x00000045234d7224 */ /* 0x000fe200078e02ff */
[----:B------:R-:W-:Y:S01]  /*26a0*/  LEA R230, P1, R68, R26, 0x3 ;  /* 0x0000001a44e67211 */ /* 0x000fe200078218ff */
[----:B------:R-:W-:Y:S01]  /*26b0*/  @!P6 IMAD.MOV R72, RZ, RZ, -R72 ;  /* 0x000000ffff48e224 */ /* 0x000fe200078e0a48 */
[----:B------:R1:W-:Y:S01]  /*26c0*/  STL [R1+0x15c], R100 ;  /* 0x00015c6401007387 */ /* 0x0003e20000100800 */
[----:B------:R-:W-:Y:S01]  /*26d0*/  @!P5 IMAD.MOV R64, RZ, RZ, -R64 ;  /* 0x000000ffff40d224 */ /* 0x000fe200078e0a40 */
[----:B------:R-:W-:Y:S01]  /*26e0*/  ISETP.GE.U32.AND P6, PT, R7, 0x7fffffbf, PT ;  /* 0x7fffffbf0700780c */ /* 0x000fe20003fc6070 */
[----:B------:R-:W-:Y:S01]  /*26f0*/  @!P0 IMAD.MOV R66, RZ, RZ, -R66 ;  /* 0x000000ffff428224 */ /* 0x000fe200078e0a42 */
[----:B------:R1:W-:Y:S01]  /*2700*/  STL [R1+0x158], R102 ;  /* 0x0001586601007387 */ /* 0x0003e20000100800 */
[----:B------:R-:W-:Y:S01]  /*2710*/  ISETP.GE.U32.AND P0, PT, R6, 0x7fffffc0, PT ;  /* 0x7fffffc00600780c */ /* 0x000fe20003f06070 */
[----:B------:R-:W-:Y:S01]  /*2720*/  VIADD R7, R23, 0xfffffffd ;  /* 0xfffffffd17077836 */ /* 0x000fe20000000000 */
[-C--:B------:R-:W-:Y:S01]  /*2730*/  LEA.HI.X.SX32 R233, R13, R27.reuse, 0x2, P2 ;  /* 0x0000001b0de97211 */ /* 0x080fe200010f16ff */
[----:B------:R1:W-:Y:S01]  /*2740*/  STL [R1+0x154], R104 ;  /* 0x0001546801007387 */ /* 0x0003e20000100800 */
[C---:B------:R-:W-:Y:S01]  /*2750*/  IMAD.SHL.U32 R11, R68.reuse, 0x2, RZ ;  /* 0x00000002440b7824 */ /* 0x040fe200078e00ff */
[----:B------:R-:W-:Y:S01]  /*2760*/  LEA R227, P2, R77, UR18, 0x2 ;  /* 0x000000124de37c11 */ /* 0x000fe2000f8410ff */
[----:B------:R-:W-:Y:S01]  /*2770*/  VIADD R6, R23, 0xffffffc0 ;  /* 0xffffffc017067836 */ /* 0x000fe20000000000 */
[----:B------:R1:W-:Y:S01]  /*2780*/  STL [R1+0x150], R106 ;  /* 0x0001506a01007387 */ /* 0x0003e20000100800 */
[C---:B------:R-:W-:Y:S01]  /*2790*/  SEL R18, R5.reuse, R18, !P3 ;  /* 0x0000001205127207 */ /* 0x040fe20005800000 */
[C---:B------:R-:W-:Y:S01]  /*27a0*/  IMAD.SHL.U32 R229, R68.reuse, 0x4, RZ ;  /* 0x0000000444e57824 */ /* 0x040fe200078e00ff */
[C---:B------:R-:W-:Y:S01]  /*27b0*/  SEL R20, R5.reuse, R20, !P3 ;  /* 0x0000001405147207 */ /* 0x040fe20005800000 */
[----:B------:R1:W-:Y:S01]  /*27c0*/  STL [R1+0x14c], R76 ;  /* 0x00014c4c01007387 */ /* 0x0003e20000100800 */
[C---:B------:R-:W-:Y:S01]  /*27d0*/  SEL R22, R5.reuse, R22, !P3 ;  /* 0x0000001605167207 */ /* 0x040fe20005800000 */
[C---:B------:R-:W-:Y:S01]  /*27e0*/  IMAD R15, R68.reuse, 0x5, RZ ;  /* 0x00000005440f7824 */ /* 0x040fe200078e02ff */
        /* <DEDUP_REMOVED lines=44> */
[----:B------:R-:W-:Y:S01]  /*2ab0*/  SEL R5, R5, R74, !P3 ;  /* 0x0000004a05057207 */ /* 0x000fe20005800000 */
[C---:B------:R-:W-:Y:S01]  /*2ac0*/  IMAD R95, R68.reuse, 0x74, RZ ;  /* 0x00000074445f7824 */ /* 0x040fe200078e02ff */
[----:B------:R-:W-:Y:S01]  /*2ad0*/  ISETP.GE.U32.AND P4, PT, R7, 0x7fffffbe, PT ;  /* 0x7fffffbe0700780c */ /* 0x000fe20003f86070 */
[C---:B------:R-:W-:Y:S01]  /*2ae0*/  IMAD R7, R68.reuse, 0x48, RZ ;  /* 0x0000004844077824 */ /* 0x040fe200078e02ff */
[----:B------:R-:W-:Y:S01]  /*2af0*/  LEA.HI.X.SX32 R231, R11, R27, 0x2, P1 ;  /* 0x0000001b0be77211 */ /* 0x000fe200008f16ff */
[----:B------:R-:W-:Y:S01]  /*2b00*/  IMAD R97, R68, 0x78, RZ ;  /* 0x0000007844617824 */ /* 0x000fe200078e02ff */
[----:B------:R-:W-:Y:S01]  /*2b10*/  ISETP.GE.U32.AND P5, PT, R6, 0x7fffff81, PT ;  /* 0x7fffff810600780c */ /* 0x000fe20003fa6070 */
[C---:B------:R-:W-:Y:S01]  /*2b20*/  IMAD R99, R68.reuse, 0x7c, RZ ;  /* 0x0000007c44637824 */ /* 0x040fe200078e02ff */
[----:B------:R-:W-:Y:S01]  /*2b30*/  ISETP.GE.AND P3, PT, R35, R6, PT ;  /* 0x000000062300720c */ /* 0x000fe20003f66270 */
[----:B------:R-:W-:Y:S01]  /*2b40*/  IMAD R103, R68, 0x84, RZ ;  /* 0x0000008444677824 */ /* 0x000fe200078e02ff */
[----:B------:R-:W-:Y:S01]  /*2b50*/  IADD3 R236, P1, PT, R80, R26, RZ ;  /* 0x0000001a50ec7210 */ /* 0x000fe20007f3e0ff */
[C---:B------:R-:W-:Y:S01]  /*2b60*/  IMAD R105, R68.reuse, 0x88, RZ ;  /* 0x0000008844697824 */ /* 0x040fe200078e02ff */
[----:B------:R-:W-:Y:S01]  /*2b70*/  LEA.HI.X.SX32 R11, R77, UR19, 0x2, P2 ;  /* 0x000000134d0b7c11 */ /* 0x000fe200090f16ff */
[----:B------:R-:W-:-:S02]  /*2b80*/  IMAD R107, R68, 0x8c, RZ ;  /* 0x0000008c446b7824 */ /* 0x000fc400078e02ff */
[C---:B------:R-:W-:Y:S02]  /*2b90*/  IMAD R109, R68.reuse, 0x90, RZ ;  /* 0x00000090446d7824 */ /* 0x040fe400078e02ff */
[C---:B------:R-:W-:Y:S02]  /*2ba0*/  IMAD R111, R68.reuse, 0x94, RZ ;  /* 0x00000094446f7824 */ /* 0x040fe400078e02ff */
[C---:B------:R-:W-:Y:S02]  /*2bb0*/  IMAD R113, R68.reuse, 0x98, RZ ;  /* 0x0000009844717824 */ /* 0x040fe400078e02ff */
[C---:B------:R-:W-:Y:S02]  /*2bc0*/  IMAD R115, R68.reuse, 0x9c, RZ ;  /* 0x0000009c44737824 */ /* 0x040fe400078e02ff */
[C---:B------:R-:W-:Y:S02]  /*2bd0*/  IMAD R117, R68.reuse, 0xa0, RZ ;  /* 0x000000a044757824 */ /* 0x040fe400078e02ff */
[----:B------:R-:W-:-:S02]  /*2be0*/  IMAD R119, R68, 0xa4, RZ ;  /* 0x000000a444777824 */ /* 0x000fc400078e02ff */
[----:B------:R-:W-:Y:S01]  /*2bf0*/  IMAD R121, R68, 0xa8, RZ ;  /* 0x000000a844797824 */ /* 0x000fe200078e02ff */
[----:B------:R-:W-:Y:S06]  /*2c00*/  BAR.SYNC.DEFER_BLOCKING 0x0 ;  /* 0x0000000000007b1d */ /* 0x000fec0000010000 */
[----:B-1----:R-:W-:Y:S05]  /*2c10*/  BRA.U UP0, `(.L_x_5) ;  /* 0x0000000100187547 */ /* 0x002fea000b800000 */
[----:B------:R-:W-:Y:S01]  /*2c20*/  ELECT P2, URZ, PT ;  /* 0x0000000000ff782f */ /* 0x000fe20003840000 */
[----:B------:R-:W-:Y:S01]  /*2c30*/  IMAD.MOV.U32 R4, RZ, RZ, 0x1 ;  /* 0x00000001ff047424 */ /* 0x000fe200078e00ff */
[----:B------:R-:W-:Y:S01]  /*2c40*/  UMOV UR5, 0x40 ;  /* 0x0000004000057882 */ /* 0x000fe20000000000 */
[----:B------:R-:W-:Y:S01]  /*2c50*/  UVIRTCOUNT.DEALLOC.SMPOOL 0x80 ;  /* 0x000000800000784c */ /* 0x000fe20000000000 */
[----:B------:R-:W-:-:S09]  /*2c60*/  ULEA UR5, UR4, UR5, 0x18 ;  /* 0x0000000504057291 */ /* 0x000fd2000f8ec0ff */
[----:B------:R1:W-:Y:S03]  /*2c70*/  @P2 STS.U8 [UR5], R4 ;  /* 0x00000004ff002988 */ /* 0x0003e60008000005 */
.L_x_5:
[-C--:B------:R-:W-:Y:S01]  /*2c80*/  LEA.HI.X.SX32 R237, R15, R27.reuse, 0x2, P1 ;  /* 0x0000001b0fed7211 */ /* 0x080fe200008f16ff */
[----:B------:R-:W-:Y:S01]  /*2c90*/  IMAD R12, R12, UR7, RZ ;  /* 0x000000070c0c7c24 */ /* 0x000fe2000f8e02ff */
[-C--:B------:R-:W-:Y:S01]  /*2ca0*/  IADD3 R238, P1, PT, R88, R26.reuse, RZ ;  /* 0x0000001a58ee7210 */ /* 0x080fe20007f3e0ff */
[----:B------:R-:W-:Y:S01]  /*2cb0*/  IMAD R10, R10, UR7, RZ ;  /* 0x000000070a0a7c24 */ /* 0x000fe2000f8e02ff */
[----:B------:R-:W-:Y:S01]  /*2cc0*/  USHF.L.U32 UR4, UR14, 0x15, URZ ;  /* 0x000000150e047899 */ /* 0x000fe200080006ff */
[----:B------:R-:W-:Y:S01]  /*2cd0*/  IMAD R45, R16, UR7, RZ ;  /* 0x00000007102d7c24 */ /* 0x000fe2000f8e02ff */
[----:B------:R-:W-:Y:S01]  /*2ce0*/  LEA.HI.X.SX32 R239, R17, R27, 0x2, P1 ;  /* 0x0000001b11ef7211 */ /* 0x000fe200008f16ff */
[----:B------:R-:W-:Y:S01]  /*2cf0*/  IMAD R14, R14, UR7, RZ ;  /* 0x000000070e0e7c24 */ /* 0x000fe2000f8e02ff */
[-C--:B------:R-:W-:Y:S01]  /*2d00*/  IADD3 R240, P1, PT, R96, R26.reuse, RZ ;  /* 0x0000001a60f07210 */ /* 0x080fe20007f3e0ff */
[----:B------:R-:W-:Y:S01]  /*2d10*/  IMAD R20, R20, UR7, RZ ;  /* 0x0000000714147c24 */ /* 0x000fe2000f8e02ff */
[----:B------:R-:W-:Y:S01]  /*2d20*/  LEA R156, P2, R10, R227, 0x2 ;  /* 0x000000e30a9c7211 */ /* 0x000fe200078410ff */
[----:B------:R-:W-:Y:S01]  /*2d30*/  IMAD R18, R18, UR7, RZ ;  /* 0x0000000712127c24 */ /* 0x000fe2000f8e02ff */
[----:B------:R-:W-:Y:S01]  /*2d40*/  LEA.HI.X.SX32 R241, R19, R27, 0x2, P1 ;  /* 0x0000001b13f17211 */ /* 0x000fe200008f16ff */
[----:B------:R-:W-:Y:S01]  /*2d50*/  IMAD R43, R24, UR7, RZ ;  /* 0x00000007182b7c24 */ /* 0x000fe2000f8e02ff */
[-C--:B------:R-:W-:Y:S01]  /*2d60*/  LEA R242, P1, R68, R26.reuse, 0x5 ;  /* 0x0000001a44f27211 */ /* 0x080fe200078228ff */
[----:B------:R-:W-:Y:S01]  /*2d70*/  IMAD R22, R22, UR7, RZ ;  /* 0x0000000716167c24 */ /* 0x000fe2000f8e02ff */
[----:B------:R-:W-:Y:S01]  /*2d80*/  LEA.HI.X.SX32 R157, R10, R11, 0x2, P2 ;  /* 0x0000000b0a9d7211 */ /* 0x000fe200010f16ff */
[----:B------:R-:W-:Y:S01]  /*2d90*/  IMAD R6, R28, UR7, RZ ;  /* 0x000000071c067c24 */ /* 0x000fe2000f8e02ff */
[----:B------:R-:W-:Y:S01]  /*2da0*/  LEA.HI.X.SX32 R243, R21, R27, 0x2, P1 ;  /* 0x0000001b15f37211 */ /* 0x000fe200008f16ff */
[----:B------:R-:W-:Y:S01]  /*2db0*/  IMAD R29, R29, UR7, RZ ;  /* 0x000000071d1d7c24 */ /* 0x000fe2000f8e02ff */
[-C--:B------:R-:W-:Y:S01]  /*2dc0*/  LEA R234, P1, R68, R26.reuse, 0x4 ;  /* 0x0000001a44ea7211 */ /* 0x080fe200078220ff */
[----:B------:R-:W-:Y:S01]  /*2dd0*/  IMAD R41, R32, UR7, RZ ;  /* 0x0000000720297c24 */ /* 0x000fe2000f8e02ff */
[----:B------:R-:W-:Y:S01]  /*2de0*/  LEA R188, P2, R14, R227, 0x2 ;  /* 0x000000e30ebc7211 */ /* 0x000fe200078410ff */
[----:B------:R-:W-:Y:S01]  /*2df0*/  IMAD R30, R30, UR7, RZ ;  /* 0x000000071e1e7c24 */ /* 0x000fe2000f8e02ff */
[C---:B------:R-:W-:Y:S01]  /*2e00*/  LEA.HI.X.SX32 R235, R229.reuse, R27, 0x2, P1 ;  /* 0x0000001be5eb7211 */ /* 0x040fe200008f16ff */
[----:B-1----:R-:W-:Y:S01]  /*2e10*/  IMAD R4, R36, UR7, RZ ;  /* 0x0000000724047c24 */ /* 0x002fe2000f8e02ff */
[-C--:B------:R-:W-:Y:S01]  /*2e20*/  IADD3 R228, P1, PT, R229, R26.reuse, RZ ;  /* 0x0000001ae5e47210 */ /* 0x080fe20007f3e0ff */
        /* <DEDUP_REMOVED lines=9> */
[----:B------:R-:W-:Y:S01]  /*2ec0*/  LEA.HI.X.SX32 R173, R12, R11, 0x2, P1 ;  /* 0x0000000b0cad7211 */ /* 0x000fe200008f16ff */
[----:B------:R-:W-:Y:S01]  /*2ed0*/  STL [R1+0xcc], R10 ;  /* 0x0000cc0a01007387 */ /* 0x000fe20000100800 */
[C---:B------:R-:W-:Y:S01]  /*2ee0*/  LEA R204, P1, R45.reuse, R227, 0x2 ;  /* 0x000000e32dcc7211 */ /* 0x040fe200078210ff */
[----:B------:R-:W-:Y:S01]  /*2ef0*/  IMAD R252, R252, UR7, RZ ;  /* 0x00000007fcfc7c24 */ /* 0x000fe2000f8e02ff */
[-C--:B------:R-:W-:Y:S01]  /*2f00*/  LEA.HI.X.SX32 R159, R18, R11.reuse, 0x2, P2 ;  /* 0x0000000b129f7211 */ /* 0x080fe200010f16ff */
[----:B------:R-:W-:Y:S01]  /*2f10*/  STL [R1+0xc8], R12 ;  /* 0x0000c80c01007387 */ /* 0x000fe20000100800 */
[----:B------:R-:W-:Y:S01]  /*2f20*/  LEA.HI.X.SX32 R205, R45, R11, 0x2, P1 ;  /* 0x0000000b2dcd7211 */ /* 0x000fe200008f16ff */
[----:B------:R-:W-:Y:S01]  /*2f30*/  IMAD R46, R46, UR7, RZ ;  /* 0x000000072e2e7c24 */ /* 0x000fe2000f8e02ff */
[-C--:B------:R-:W-:Y:S01]  /*2f40*/  LEA R174, P1, R20, R227.reuse, 0x2 ;  /* 0x000000e314ae7211 */ /* 0x080fe200078210ff */
[----:B------:R1:W-:Y:S01]  /*2f50*/  STL [R1+0xc4], R14 ;  /* 0x0000c40e01007387 */ /* 0x0003e20000100800 */
        /* <DEDUP_REMOVED lines=11> */
[----:B------:R-:W-:Y:S01]  /*3010*/  STL [R1+0xbc], R20 ;  /* 0x0000bc1401007387 */ /* 0x000fe20000100800 */
[----:B------:R-:W-:Y:S01]  /*3020*/  LEA R160, P2, R29, R227, 0x2 ;  /* 0x000000e31da07211 */ /* 0x000fe200078410ff */
[----:B-1----:R-:W-:Y:S01]  /*3030*/  IMAD R14, R60, UR7, RZ ;  /* 0x000000073c0e7c24 */ /* 0x002fe2000f8e02ff */
[----:B------:R-:W-:Y:S01]  /*3040*/  LEA.HI.X.SX32 R177, R6, R11, 0x2, P1 ;  /* 0x0000000b06b17211 */ /* 0x000fe200008f16ff */
[----:B------:R-:W-:Y:S01]  /*3050*/  STL [R1+0xb8], R22 ;  /* 0x0000b81601007387 */ /* 0x000fe20000100800 */
[----:B------:R-:W-:Y:S01]  /*3060*/  LEA R208, P1, R41, R227, 0x2 ;  /* 0x000000e329d07211 */ /* 0x000fe200078210ff */
[----:B------:R-:W-:Y:S01]  /*3070*/  IMAD R12, R64, UR7, RZ ;  /* 0x00000007400c7c24 */ /* 0x000fe2000f8e02ff */
[----:B------:R-:W-:Y:S01]  /*3080*/  LEA.HI.X.SX32 R161, R29, R11, 0x2, P2 ;  /* 0x0000000b1da17211 */ /* 0x000fe200010f16ff */
[----:B------:R-:W-:Y:S01]  /*3090*/  STL [R1+0x64], R43 ;  /* 0x0000642b01007387 */ /* 0x000fe20000100800 */
[----:B------:R-:W-:Y:S01]  /*30a0*/  LEA R192, P2, R30, R227, 0x2 ;  /* 0x000000e31ec07211 */ /* 0x000fe200078410ff */
[----:B------:R-:W-:Y:S01]  /*30b0*/  IMAD R10, R66, UR7, RZ ;  /* 0x00000007420a7c24 */ /* 0x000fe2000f8e02ff */
[----:B------:R-:W-:Y:S01]  /*30c0*/  LEA.HI.X.SX32 R209, R41, R11, 0x2, P1 ;  /* 0x0000000b29d17211 */ /* 0x000fe200008f16ff */
[----:B------:R-:W-:Y:S01]  /*30d0*/  STL [R1+0xb4], R29 ;  /* 0x0000b41d01007387 */ /* 0x000fe20000100800 */
[----:B------:R-:W-:Y:S01]  /*30e0*/  LEA R178, P1, R4, R227, 0x2 ;  /* 0x000000e304b27211 */ /* 0x000fe200078210ff */
[----:B------:R-:W-:Y:S01]  /*30f0*/  IMAD R124, R68, 0xb0, RZ ;  /* 0x000000b0447c7824 */ /* 0x000fe200078e02ff */
[----:B------:R-:W-:Y:S01]  /*3100*/  LEA.HI.X.SX32 R193, R30, R11, 0x2, P2 ;  /* 0x0000000b1ec17211 */ /* 0x000fe200010f16ff */
[----:B------:R1:W-:Y:S01]  /*3110*/  STL [R1+0xb0], R6 ;  /* 0x0000b00601007387 */ /* 0x0003e20000100800 */
[----:B------:R-:W-:Y:S01]  /*3120*/  LEA R162, P2, R13, R227, 0x2 ;  /* 0x000000e30da27211 */ /* 0x000fe200078410ff */
[----:B------:R-:W-:Y:S01]  /*3130*/  IMAD R128, R68, 0xb8, RZ ;  /* 0x000000b844807824 */ /* 0x000fe200078e02ff */
[----:B------:R-:W-:Y:S01]  /*3140*/  LEA.HI.X.SX32 R179, R4, R11, 0x2, P1 ;  /* 0x0000000b04b37211 */ /* 0x000fe200008f16ff */
[----:B------:R-:W-:Y:S01]  /*3150*/  STL [R1+0xac], R30 ;  /* 0x0000ac1e01007387 */ /* 0x000fe20000100800 */
[----:B------:R-:W-:Y:S01]  /*3160*/  LEA R210, P1, R39, R227, 0x2 ;  /* 0x000000e327d27211 */ /* 0x000fe200078210ff */
[----:B------:R-:W-:Y:S01]  /*3170*/  IMAD R32, R68, 0x2e, RZ ;  /* 0x0000002e44207824 */ /* 0x000fe200078e02ff */
[----:B------:R-:W-:Y:S01]  /*3180*/  LEA.HI.X.SX32 R163, R13, R11, 0x2, P2 ;  /* 0x0000000b0da37211 */ /* 0x000fe200010f16ff */
[----:B------:R-:W-:Y:S01]  /*3190*/  STL [R1+0x60], R41 ;  /* 0x0000602901007387 */ /* 0x000fe20000100800 */
[----:B------:R-:W-:Y:S01]  /*31a0*/  LEA R194, P2, R38, R227, 0x2 ;  /* 0x000000e326c27211 */ /* 0x000fe200078410ff */
[----:B-1----:R-:W-:Y:S01]  /*31b0*/  IMAD R6, R56, UR7, RZ ;  /* 0x0000000738067c24 */ /* 0x002fe2000f8e02ff */
[----:B------:R-:W-:Y:S01]  /*31c0*/  LEA.HI.X.SX32 R211, R39, R11, 0x2, P1 ;  /* 0x0000000b27d37211 */ /* 0x000fe200008f16ff */
[----:B------:R1:W-:Y:S01]  /*31d0*/  STL [R1+0xa8], R13 ;  /* 0x0000a80d01007387 */ /* 0x0003e20000100800 */
        /* <DEDUP_REMOVED lines=9> */
[----:B-1----:R-:W-:Y:S01]  /*3270*/  IMAD R13, R8, UR7, RZ ;  /* 0x00000007080d7c24 */ /* 0x002fe2000f8e02ff */
[----:B------:R-:W-:Y:S01]  /*3280*/  LEA.HI.X.SX32 R165, R42, R11, 0x2, P2 ;  /* 0x0000000b2aa57211 */ /* 0x000fe200010f16ff */
[----:B------:R-:W-:Y:S01]  /*3290*/  STL [R1+0xa0], R42 ;  /* 0x0000a02a01007387 */ /* 0x000fe20000100800 */
[----:B------:R-:W-:Y:S01]  /*32a0*/  LEA R196, P2, R46, R227, 0x2 ;  /* 0x000000e32ec47211 */ /* 0x000fe200078410ff */
[----:B--2---:R-:W-:Y:S01]  /*32b0*/  IMAD R4, R62, UR7, RZ ;  /* 0x000000073e047c24 */ /* 0x004fe2000f8e02ff */
[----:B------:R-:W-:Y:S01]  /*32c0*/  LEA.HI.X.SX32 R213, R252, R11, 0x2, P1 ;  /* 0x0000000bfcd57211 */ /* 0x000fe200008f16ff */
[----:B------:R-:W-:Y:S01]  /*32d0*/  STL [R1+0x58], R39 ;  /* 0x0000582701007387 */ /* 0x000fe20000100800 */
[----:B------:R-:W-:Y:S01]  /*32e0*/  LEA R182, P1, R16, R227, 0x2 ;  /* 0x000000e310b67211 */ /* 0x000fe200078210ff */
[----:B------:R-:W-:Y:S01]  /*32f0*/  IMAD R8, R31, UR7, RZ ;  /* 0x000000071f087c24 */ /* 0x000fe2000f8e02ff */
[----:B------:R-:W-:Y:S01]  /*3300*/  LEA.HI.X.SX32 R197, R46, R11, 0x2, P2 ;  /* 0x0000000b2ec57211 */ /* 0x000fe200010f16ff */
[----:B------:R-:W-:Y:S01]  /*3310*/  STL [R1+0x9c], R44 ;  /* 0x00009c2c01007387 */ /* 0x000fe20000100800 */
[C---:B------:R-:W-:Y:S01]  /*3320*/  LEA R166, P2, R17.reuse, R227, 0x2 ;  /* 0x000000e311a67211 */ /* 0x040fe200078410ff */
[----:B------:R-:W-:Y:S01]  /*3330*/  IMAD R123, R68, 0xac, RZ ;  /* 0x000000ac447b7824 */ /* 0x000fe200078e02ff */
[----:B------:R-:W-:Y:S01]  /*3340*/  LEA.HI.X.SX32 R183, R16, R11, 0x2, P1 ;  /* 0x0000000b10b77211 */ /* 0x000fe200008f16ff */
[----:B------:R-:W-:Y:S01]  /*3350*/  STL [R1+0x40], R46 ;  /* 0x0000402e01007387 */ /* 0x000fe20000100800 */
[----:B------:R-:W-:Y:S01]  /*3360*/  LEA R214, P1, R6, R227, 0x2 ;  /* 0x000000e306d67211 */ /* 0x000fe200078210ff */
[C---:B------:R-:W-:Y:S01]  /*3370*/  IMAD R140, R68.reuse, 0xd0, RZ ;  /* 0x000000d0448c7824 */ /* 0x040fe200078e02ff */
[----:B------:R-:W-:Y:S01]  /*3380*/  LEA.HI.X.SX32 R167, R17, R11, 0x2, P2 ;  /* 0x0000000b11a77211 */ /* 0x000fe200010f16ff */
[----:B------:R-:W-:Y:S01]  /*3390*/  STL [R1+0x98], R17 ;  /* 0x0000981101007387 */ /* 0x000fe20000100800 */
[C---:B------:R-:W-:Y:S01]  /*33a0*/  LEA R198, P2, R15.reuse, R227, 0x2 ;  /* 0x000000e30fc67211 */ /* 0x040fe200078410ff */
        /* <DEDUP_REMOVED lines=15> */
[C---:B------:R-:W-:Y:S01]  /*34a0*/  LEA R200, P2, R13.reuse, R227, 0x2 ;  /* 0x000000e30dc87211 */ /* 0x040fe200078410ff */
[----:B------:R-:W-:Y:S01]  /*34b0*/  IMAD R22, R68, 0x36, RZ ;  /* 0x0000003644167824 */ /* 0x000fe200078e02ff */
[----:B------:R-:W-:Y:S01]  /*34c0*/  LEA.HI.X.SX32 R217, R12, R11, 0x2, P1 ;  /* 0x0000000b0cd97211 */ /* 0x000fe200008f16ff */
[----:B------:R2:W-:Y:S01]  /*34d0*/  STL [R1+0x84], R4 ;  /* 0x0000840401007387 */ /* 0x0005e20000100800 */
[----:B------:R-:W-:Y:S01]  /*34e0*/  LEA R186, P1, R8, R227, 0x2 ;  /* 0x000000e308ba7211 */ /* 0x000fe200078210ff */
[----:B-1----:R-:W-:Y:S01]  /*34f0*/  IMAD R6, R72, UR7, RZ ;  /* 0x0000000748067c24 */ /* 0x002fe2000f8e02ff */
[----:B------:R-:W-:Y:S01]  /*3500*/  LEA.HI.X.SX32 R201, R13, R11, 0x2, P2 ;  /* 0x0000000b0dc97211 */ /* 0x000fe200010f16ff */
[----:B------:R-:W-:Y:S01]  /*3510*/  STL [R1+0x80], R13 ;  /* 0x0000800d01007387 */ /* 0x000fe20000100800 */
[----:B------:R-:W-:Y:S01]  /*3520*/  LEA R170, P2, R10, R227, 0x2 ;  /* 0x000000e30aaa7211 */ /* 0x000fe200078410ff */
[----:B------:R-:W-:Y:S01]  /*3530*/  IMAD R31, R68, 0x2f, RZ ;  /* 0x0000002f441f7824 */ /* 0x000fe200078e02ff */
[-C--:B------:R-:W-:Y:S01]  /*3540*/  LEA.HI.X.SX32 R187, R8, R11.reuse, 0x2, P1 ;  /* 0x0000000b08bb7211 */ /* 0x080fe200008f16ff */
[----:B------:R-:W-:Y:S01]  /*3550*/  STL [R1+0x7c], R12 ;  /* 0x00007c0c01007387 */ /* 0x000fe20000100800 */
[----:B------:R-:W-:Y:S01]  /*3560*/  LEA.HI.X.SX32 R171, R10, R11, 0x2, P2 ;  /* 0x0000000b0aab7211 */ /* 0x000fe200010f16ff */
[----:B--2---:R-:W-:Y:S01]  /*3570*/  IMAD R4, R5, UR7, RZ ;  /* 0x0000000705047c24 */ /* 0x004fe2000f8e02ff */
[-C--:B------:R-:W-:Y:S01]  /*3580*/  LEA R202, P2, R6, R227.reuse, 0x2 ;  /* 0x000000e306ca7211 */ /* 0x080fe200078410ff */
[----:B------:R1:W-:Y:S01]  /*3590*/  STL [R1+0x78], R10 ;  /* 0x0000780a01007387 */ /* 0x0003e20000100800 */
[----:B------:R-:W-:Y:S01]  /*35a0*/  IMAD R5, R68, 0x32, RZ ;  /* 0x0000003244057824 */ /* 0x000fe200078e02ff */
[----:B------:R-:W-:Y:S01]  /*35b0*/  ULOP3.LUT UR4, UR4, 0x600000, URZ, 0xc0, !UPT ;  /* 0x0060000004047892 */ /* 0x000fe2000f8ec0ff */
[----:B------:R-:W-:Y:S01]  /*35c0*/  LEA R226, P1, R4, R227, 0x2 ;  /* 0x000000e304e27211 */ /* 0x000fe200078210ff */
[----:B------:R-:W-:Y:S01]  /*35d0*/  STL [R1+0x74], R8 ;  /* 0x0000740801007387 */ /* 0x000fe20000100800 */
[-C--:B------:R-:W-:Y:S01]  /*35e0*/  LEA.HI.X.SX32 R203, R6, R11.reuse, 0x2, P2 ;  /* 0x0000000b06cb7211 */ /* 0x080fe200010f16ff */
[----:B------:R-:W-:Y:S01]  /*35f0*/  IMAD R148, R68, 0xe0, RZ ;  /* 0x000000e044947824 */ /* 0x000fe200078e02ff */
[----:B------:R-:W-:Y:S01]  /*3600*/  LEA.HI.X.SX32 R227, R4, R11, 0x2, P1 ;  /* 0x0000000b04e37211 */ /* 0x000fe200008f16ff */
[----:B------:R2:W-:Y:S01]  /*3610*/  STL [R1+0x70], R6 ;  /* 0x0000700601007387 */ /* 0x0005e20000100800 */
[-C--:B------:R-:W-:Y:S01]  /*3620*/  IADD3 R246, P1, PT, R61, R26.reuse, RZ ;  /* 0x0000001a3df67210 */ /* 0x080fe20007f3e0ff */
[C---:B------:R-:W-:Y:S01]  /*3630*/  IMAD R134, R68.reuse, 0xc4, RZ ;  /* 0x000000c444867824 */ /* 0x040fe200078e02ff */
[-C--:B------:R-:W-:Y:S01]  /*3640*/  IADD3 R244, P2, PT, R71, R26.reuse, RZ ;  /* 0x0000001a47f47210 */ /* 0x080fe20007f5e0ff */
[----:B------:R-:W-:Y:S01]  /*3650*/  IMAD R30, R68, 0x31, RZ ;  /* 0x00000031441e7824 */ /* 0x000fe200078e02ff */
[-C--:B------:R-:W-:Y:S01]  /*3660*/  LEA.HI.X.SX32 R247, R122, R27.reuse, 0x2, P1 ;  /* 0x0000001b7af77211 */ /* 0x080fe200008f16ff */
[----:B------:R-:W-:Y:S01]  /*3670*/  UIADD3 UR12, UPT, UPT, UR10, UR4, URZ ;  /* 0x000000040a0c7290 */ /* 0x000fe2000fffe0ff */
[-C--:B------:R-:W-:Y:S01]  /*3680*/  IADD3 R18, P1, PT, R51, R26.reuse, RZ ;  /* 0x0000001a33127210 */ /* 0x080fe20007f3e0ff */
[C---:B------:R-:W-:Y:S01]  /*3690*/  IMAD R138, R68.reuse, 0xcc, RZ ;  /* 0x000000cc448a7824 */ /* 0x040fe200078e02ff */
[-C--:B------:R-:W-:Y:S01]  /*36a0*/  LEA.HI.X.SX32 R245, R125, R27.reuse, 0x2, P2 ;  /* 0x0000001b7df57211 */ /* 0x080fe200010f16ff */
[----:B------:R-:W-:Y:S01]  /*36b0*/  IMAD R29, R68, 0x33, RZ ;  /* 0x00000033441d7824 */ /* 0x000fe200078e02ff */
[-C--:B------:R-:W-:Y:S01]  /*36c0*/  LEA.HI.X.SX32 R19, R118, R27.reuse, 0x2, P1 ;  /* 0x0000001b76137211 */ /* 0x080fe200008f16ff */
[C---:B------:R-:W-:Y:S01]  /*36d0*/  IMAD R142, R68.reuse, 0xd4, RZ ;  /* 0x000000d4448e7824 */ /* 0x040fe200078e02ff */
[-C--:B------:R-:W-:Y:S01]  /*36e0*/  IADD3 R14, P1, PT, R47, R26.reuse, RZ ;  /* 0x0000001a2f0e7210 */ /* 0x080fe20007f3e0ff */
[----:B------:R-:W-:Y:S01]  /*36f0*/  IMAD R28, R68, 0x35, RZ ;  /* 0x00000035441c7824 */ /* 0x000fe200078e02ff */
[-C--:B------:R-:W-:Y:S01]  /*3700*/  IADD3 R20, P2, PT, R53, R26.reuse, RZ ;  /* 0x0000001a35147210 */ /* 0x080fe20007f5e0ff */
[----:B------:R-:W-:Y:S01]  /*3710*/  STTM.x64 tmem[UR12], RZ ;  /* 0x000000ff000079ed */ /* 0x000fe2000834000c */
[-C--:B------:R-:W-:Y:S01]  /*3720*/  LEA.HI.X.SX32 R15, R114, R27.reuse, 0x2, P1 ;  /* 0x0000001b720f7211 */ /* 0x080fe200008f16ff */
[----:B------:R-:W3:Y:S01]  /*3730*/  FENCE.VIEW.ASYNC.T ;  /* 0x00000000000073c6 */ /* 0x000ee20000000200 */
[CC--:B-1----:R-:W-:Y:S01]  /*3740*/  LEA R10, P1, R68.reuse, R26.reuse, 0x6 ;  /* 0x0000001a440a7211 */ /* 0x0c2fe200078230ff */
[----:B------:R-:W-:Y:S01]  /*3750*/  IMAD R146, R68, 0xdc, RZ ;  /* 0x000000dc44927824 */ /* 0x000fe200078e02ff */
[-C--:B------:R-:W-:Y:S01]  /*3760*/  LEA.HI.X.SX32 R21, R120, R27.reuse, 0x2, P2 ;  /* 0x0000001b78157211 */ /* 0x080fe200010f16ff */
[----:B------:R1:W-:Y:S01]  /*3770*/  STL [R1+0x6c], R4 ;  /* 0x00006c0401007387 */ /* 0x0003e20000100800 */
[-C--:B------:R-:W-:Y:S01]  /*3780*/  LEA.HI.X.SX32 R11, R110, R27.reuse, 0x2, P1 ;  /* 0x0000001b6e0b7211 */ /* 0x080fe200008f16ff */
[C---:B------:R-:W-:Y:S01]  /*3790*/  IMAD R150, R68.reuse, 0xe4, RZ ;  /* 0x000000e444967824 */ /* 0x040fe200078e02ff */
[-C--:B--2---:R-:W-:Y:S01]  /*37a0*/  IADD3 R6, P1, PT, R7, R26.reuse, RZ ;  /* 0x0000001a07067210 */ /* 0x084fe20007f3e0ff */
[----:B------:R-:W-:Y:S01]  /*37b0*/  STL [R1+0x128], R34 ;  /* 0x0001282201007387 */ /* 0x000fe20000100800 */
[-C--:B------:R-:W-:Y:S01]  /*37c0*/  IADD3 R16, P2, PT, R49, R26.reuse, RZ ;  /* 0x0000001a31107210 */ /* 0x080fe20007f5e0ff */
[C---:B------:R-:W-:Y:S01]  /*37d0*/  IMAD R152, R68.reuse, 0xe8, RZ ;  /* 0x000000e844987824 */ /* 0x040fe200078e02ff */
[-C--:B------:R-:W-:Y:S01]  /*37e0*/  LEA.HI.X.SX32 R7, R101, R27.reuse, 0x2, P1 ;  /* 0x0000001b65077211 */ /* 0x080fe200008f16ff */
[----:B------:R2:W-:Y:S01]  /*37f0*/  STL [R1+0x124], R32 ;  /* 0x0001242001007387 */ /* 0x0005e20000100800 */
[-C--:B------:R-:W-:Y:S01]  /*3800*/  IADD3 R72, P1, PT, R73, R26.reuse, RZ ;  /* 0x0000001a49487210 */ /* 0x080fe20007f3e0ff */
[----:B-1----:R-:W-:Y:S01]  /*3810*/  IMAD R4, R68, 0x37, RZ ;  /* 0x0000003744047824 */ /* 0x002fe200078e02ff */
[-C--:B------:R-:W-:Y:S01]  /*3820*/  LEA.HI.X.SX32 R17, R116, R27.reuse, 0x2, P2 ;  /* 0x0000001b74117211 */ /* 0x080fe200010f16ff */
[----:B------:R-:W-:Y:S01]  /*3830*/  STL [R1+0x120], R31 ;  /* 0x0001201f01007387 */ /* 0x000fe20000100800 */
[-C--:B------:R-:W-:Y:S01]  /*3840*/  LEA.HI.X.SX32 R73, R80, R27.reuse, 0x2, P1 ;  /* 0x0000001b50497211 */ /* 0x080fe200008f16ff */
[----:B------:R-:W-:Y:S01]  /*3850*/  UIADD3 UR8, UPT, UPT, UR11, 0x58000, URZ ;  /* 0x000580000b087890 */ /* 0x000fe2000fffe0ff */
[-C--:B------:R-:W-:Y:S01]  /*3860*/  IADD3 R80, P1, PT, R81, R26.reuse, RZ ;  /* 0x0000001a51507210 */ /* 0x080fe20007f3e0ff */
[----:B------:R-:W-:Y:S01]  /*3870*/  STL [R1+0x11c], R30 ;  /* 0x00011c1e01007387 */ /* 0x000fe20000100800 */
[-C--:B------:R-:W-:Y:S01]  /*3880*/  IADD3 R12, P2, PT, R33, R26.reuse, RZ ;  /* 0x0000001a210c7210 */ /* 0x080fe20007f5e0ff */
[----:B------:R-:W-:Y:S01]  /*3890*/  IMAD R154, R68, 0xec, RZ ;  /* 0x000000ec449a7824 */ /* 0x000fe200078e02ff */
[-C--:B------:R-:W-:Y:S01]  /*38a0*/  LEA.HI.X.SX32 R81, R84, R27.reuse, 0x2, P1 ;  /* 0x0000001b54517211 */ /* 0x080fe200008f16ff */
[----:B------:R1:W-:Y:S01]  /*38b0*/  STL [R1+0x114], R5 ;  /* 0x0001140501007387 */ /* 0x0003e20000100800 */
[-C--:B------:R-:W-:Y:S01]  /*38c0*/  LEA.HI.X.SX32 R13, R112, R27.reuse, 0x2, P2 ;  /* 0x0000001b700d7211 */ /* 0x080fe200010f16ff */
[C---:B------:R-:W-:Y:S01]  /*38d0*/  IMAD R218, R68.reuse, 0xf0, RZ ;  /* 0x000000f044da7824 */ /* 0x040fe200078e02ff */
[-C--:B------:R-:W-:Y:S01]  /*38e0*/  IADD3 R84, P1, PT, R85, R26.reuse, RZ ;  /* 0x0000001a55547210 */ /* 0x080fe20007f3e0ff */
[----:B------:R-:W-:Y:S01]  /*38f0*/  STL [R1+0x110], R29 ;  /* 0x0001101d01007387 */ /* 0x000fe20000100800 */
[-C--:B------:R-:W-:Y:S01]  /*3900*/  IADD3 R8, P2, PT, R9, R26.reuse, RZ ;  /* 0x0000001a09087210 */ /* 0x080fe20007f5e0ff */
[----:B------:R-:W-:Y:S01]  /*3910*/  IMAD R220, R68, 0xf4, RZ ;  /* 0x000000f444dc7824 */ /* 0x000fe200078e02ff */
[-C--:B------:R-:W-:Y:S01]  /*3920*/  LEA.HI.X.SX32 R85, R88, R27.reuse, 0x2, P1 ;  /* 0x0000001b58557211 */ /* 0x080fe200008f16ff */
[----:B------:R-:W-:Y:S01]  /*3930*/  STL [R1+0x108], R28 ;  /* 0x0001081c01007387 */ /* 0x000fe20000100800 */
[-C--:B------:R-:W-:Y:S01]  /*3940*/  LEA.HI.X.SX32 R9, R108, R27.reuse, 0x2, P2 ;  /* 0x0000001b6c097211 */ /* 0x080fe200010f16ff */
[C---:B------:R-:W-:Y:S01]  /*3950*/  IMAD R222, R68.reuse, 0xf8, RZ ;  /* 0x000000f844de7824 */ /* 0x040fe200078e02ff */
[-C--:B------:R-:W-:Y:S01]  /*3960*/  IADD3 R88, P1, PT, R89, R26.reuse, RZ ;  /* 0x0000001a59587210 */ /* 0x080fe20007f3e0ff */
[----:B------:R4:W-:Y:S01]  /*3970*/  STL [R1+0x104], R22 ;  /* 0x0001041601007387 */ /* 0x0009e20000100800 */
[-C--:B------:R-:W-:Y:S01]  /*3980*/  IADD3 R24, P2, PT, R25, R26.reuse, RZ ;  /* 0x0000001a19187210 */ /* 0x080fe20007f5e0ff */
[----:B------:R-:W-:Y:S01]  /*3990*/  IMAD R224, R68, 0xfc, RZ ;  /* 0x000000fc44e07824 */ /* 0x000fe200078e02ff */
[-C--:B------:R-:W-:Y:S01]  /*39a0*/  LEA.HI.X.SX32 R89, R92, R27.reuse, 0x2, P1 ;  /* 0x0000001b5c597211 */ /* 0x080fe200008f16ff */
[----:B------:R5:W-:Y:S01]  /*39b0*/  STL [R1+0x100], R4 ;  /* 0x0001000401007387 */ /* 0x000be20000100800 */
[----:B------:R-:W-:Y:S01]  /*39c0*/  LEA.HI.X.SX32 R25, R78, R27, 0x2, P2 ;  /* 0x0000001b4e197211 */ /* 0x000fe200010f16ff */
[----:B------:R-:W-:Y:S01]  /*39d0*/  IMAD.SHL.U32 R69, R69, 0x40, RZ ;  /* 0x0000004045457824 */ /* 0x000fe200078e00ff */
[----:B---3--:R-:W-:Y:S01]  /*39e0*/  BAR.SYNC.DEFER_BLOCKING 0x0 ;  /* 0x0000000000007b1d */ /* 0x008fe20000010000 */
[----:B------:R-:W-:-:S02]  /*39f0*/  IADD3 R92, P1, PT, R93, R26, RZ ;  /* 0x0000001a5d5c7210 */ /* 0x000fc40007f3e0ff */
[-C--:B------:R-:W-:Y:S02]  /*3a00*/  IADD3 R78, P2, PT, R79, R26.reuse, RZ ;  /* 0x0000001a4f4e7210 */ /* 0x080fe40007f5e0ff */
[-C--:B------:R-:W-:Y:S01]  /*3a10*/  LEA.HI.X.SX32 R93, R96, R27.reuse, 0x2, P1 ;  /* 0x0000001b605d7211 */ /* 0x080fe200008f16ff */
[----:B------:R-:W3:Y:S01]  /*3a20*/  LDCU UR7, c[0x0][0x3a0] ;  /* 0x00007400ff0777ac */ /* 0x000ee20008000800 */
[-C--:B------:R-:W-:Y:S02]  /*3a30*/  LEA.HI.X.SX32 R79, R82, R27.reuse, 0x2, P2 ;  /* 0x0000001b524f7211 */ /* 0x080fe400010f16ff */
[-C--:B------:R-:W-:Y:S01]  /*3a40*/  IADD3 R96, P1, PT, R97, R26.reuse, RZ ;  /* 0x0000001a61607210 */ /* 0x080fe20007f3e0ff */
[----:B------:R-:W1:Y:S01]  /*3a50*/  LDCU UR9, c[0x0][0x3a0] ;  /* 0x00007400ff0977ac */ /* 0x000e620008000800 */
[----:B------:R-:W-:Y:S02]  /*3a60*/  IADD3 R82, P2, PT, R83, R26, RZ ;  /* 0x0000001a53527210 */ /* 0x000fe40007f5e0ff */
[-C--:B------:R-:W-:Y:S01]  /*3a70*/  LEA.HI.X.SX32 R97, R100, R27.reuse, 0x2, P1 ;  /* 0x0000001b64617211 */ /* 0x080fe200008f16ff */
[----:B------:R-:W1:Y:S01]  /*3a80*/  LDCU UR13, c[0x0][0x3a0] ;  /* 0x00007400ff0d77ac */ /* 0x000e620008000800 */
[----:B------:R-:W-:-:S02]  /*3a90*/  LEA.HI.X.SX32 R83, R86, R27, 0x2, P2 ;  /* 0x0000001b56537211 */ /* 0x000fc400010f16ff */
[-C--:B------:R-:W-:Y:S02]  /*3aa0*/  LEA R100, P1, R68, R26.reuse, 0x7 ;  /* 0x0000001a44647211 */ /* 0x080fe400078238ff */
[-C--:B------:R-:W-:Y:S02]  /*3ab0*/  IADD3 R86, P2, PT, R87, R26.reuse, RZ ;  /* 0x0000001a57567210 */ /* 0x080fe40007f5e0ff */
[-C--:B------:R-:W-:Y:S02]  /*3ac0*/  LEA.HI.X.SX32 R101, R104, R27.reuse, 0x2, P1 ;  /* 0x0000001b68657211 */ /* 0x080fe400008f16ff */
[----:B------:R-:W-:Y:S02]  /*3ad0*/  LEA.HI.X.SX32 R87, R90, R27, 0x2, P2 ;  /* 0x0000001b5a577211 */ /* 0x000fe400010f16ff */
[-C--:B------:R-:W-:Y:S02]  /*3ae0*/  IADD3 R104, P1, PT, R105, R26.reuse, RZ ;  /* 0x0000001a69687210 */ /* 0x080fe40007f3e0ff */
[----:B------:R-:W-:-:S02]  /*3af0*/  IADD3 R90, P2, PT, R91, R26, RZ ;  /* 0x0000001a5b5a7210 */ /* 0x000fc40007f5e0ff */
[-C--:B------:R-:W-:Y:S02]  /*3b00*/  LEA.HI.X.SX32 R105, R76, R27.reuse, 0x2, P1 ;  /* 0x0000001b4c697211 */ /* 0x080fe400008f16ff */
[-C--:B------:R-:W-:Y:S02]  /*3b10*/  LEA.HI.X.SX32 R91, R94, R27.reuse, 0x2, P2 ;  /* 0x0000001b5e5b7211 */ /* 0x080fe400010f16ff */
[-C--:B------:R-:W-:Y:S02]  /*3b20*/  IADD3 R108, P1, PT, R109, R26.reuse, RZ ;  /* 0x0000001a6d6c7210 */ /* 0x080fe40007f3e0ff */
[----:B------:R-:W-:Y:S02]  /*3b30*/  IADD3 R94, P2, PT, R95, R26, RZ ;  /* 0x0000001a5f5e7210 */ /* 0x000fe40007f5e0ff */
[-C--:B------:R-:W-:Y:S01]  /*3b40*/  LEA.HI.X.SX32 R109, R71, R27.reuse, 0x2, P1 ;  /* 0x0000001b476d7211 */ /* 0x080fe200008f16ff */
[----:B------:R-:W-:Y:S01]  /*3b50*/  IMAD.SHL.U32 R71, R68, 0x40, RZ ;  /* 0x0000004044477824 */ /* 0x000fe200078e00ff */
[----:B------:R-:W-:-:S02]  /*3b60*/  LEA.HI.X.SX32 R95, R98, R27, 0x2, P2 ;  /* 0x0000001b625f7211 */ /* 0x000fc400010f16ff */
[-C--:B------:R-:W-:Y:S02]  /*3b70*/  IADD3 R112, P1, PT, R113, R26.reuse, RZ ;  /* 0x0000001a71707210 */ /* 0x080fe40007f3e0ff */
        /* <DEDUP_REMOVED lines=9> */
[-C--:B------:R-:W-:Y:S02]  /*3c10*/  LEA.HI.X.SX32 R121, R57, R27.reuse, 0x2, P1 ;  /* 0x0000001b39797211 */ /* 0x080fe400008f16ff */
[----:B------:R-:W-:-:S02]  /*3c20*/  LEA.HI.X.SX32 R107, R75, R27, 0x2, P2 ;  /* 0x0000001b4b6b7211 */ /* 0x000fc400010f16ff */
[-C--:B------:R-:W-:Y:S02]  /*3c30*/  IADD3 R124, P1, PT, R124, R26.reuse, RZ ;  /* 0x0000001a7c7c7210 */ /* 0x080fe40007f3e0ff */
[-C--:B------:R-:W-:Y:S02]  /*3c40*/  IADD3 R110, P2, PT, R111, R26.reuse, RZ ;  /* 0x0000001a6f6e7210 */ /* 0x080fe40007f5e0ff */
[-C--:B------:R-:W-:Y:S02]  /*3c50*/  LEA.HI.X.SX32 R125, R53, R27.reuse, 0x2, P1 ;  /* 0x0000001b357d7211 */ /* 0x080fe400008f16ff */
[----:B------:R-:W-:Y:S02]  /*3c60*/  LEA.HI.X.SX32 R111, R67, R27, 0x2, P2 ;  /* 0x0000001b436f7211 */ /* 0x000fe400010f16ff */
[-C--:B------:R-:W-:Y:S02]  /*3c70*/  IADD3 R128, P1, PT, R128, R26.reuse, RZ ;  /* 0x0000001a80807210 */ /* 0x080fe40007f3e0ff */
[----:B------:R-:W-:-:S02]  /*3c80*/  IADD3 R114, P2, PT, R115, R26, RZ ;  /* 0x0000001a73727210 */ /* 0x000fc40007f5e0ff */
[-C--:B------:R-:W-:Y:S01]  /*3c90*/  LEA.HI.X.SX32 R129, R32, R27.reuse, 0x2, P1 ;  /* 0x0000001b20817211 */ /* 0x080fe200008f16ff */
[----:B--2---:R-:W-:Y:S01]  /*3ca0*/  VIADD R32, R3, UR11 ;  /* 0x0000000b03207c36 */ /* 0x004fe20008000000 */
[-C--:B------:R-:W-:Y:S02]  /*3cb0*/  LEA.HI.X.SX32 R115, R63, R27.reuse, 0x2, P2 ;  /* 0x0000001b3f737211 */ /* 0x080fe400010f16ff */
[-C--:B------:R-:W-:Y:S02]  /*3cc0*/  IADD3 R132, P1, PT, R132, R26.reuse, RZ ;  /* 0x0000001a84847210 */ /* 0x080fe40007f3e0ff */
[----:B------:R-:W-:Y:S02]  /*3cd0*/  IADD3 R118, P2, PT, R119, R26, RZ ;  /* 0x0000001a77767210 */ /* 0x000fe40007f5e0ff */
[-C--:B------:R-:W-:Y:S02]  /*3ce0*/  LEA.HI.X.SX32 R133, R51, R27.reuse, 0x2, P1 ;  /* 0x0000001b33857211 */ /* 0x080fe400008f16ff */
[----:B------:R-:W-:-:S02]  /*3cf0*/  LEA.HI.X.SX32 R119, R59, R27, 0x2, P2 ;  /* 0x0000001b3b777211 */ /* 0x000fc400010f16ff */
[-C--:B------:R-:W-:Y:S02]  /*3d00*/  IADD3 R136, P1, PT, R136, R26.reuse, RZ ;  /* 0x0000001a88887210 */ /* 0x080fe40007f3e0ff */
[-C--:B------:R-:W-:Y:S02]  /*3d10*/  IADD3 R122, P2, PT, R123, R26.reuse, RZ ;  /* 0x0000001a7b7a7210 */ /* 0x080fe40007f5e0ff */
[-C--:B------:R-:W-:Y:S01]  /*3d20*/  LEA.HI.X.SX32 R137, R5, R27.reuse, 0x2, P1 ;  /* 0x0000001b05897211 */ /* 0x080fe200008f16ff */
[----:B-1----:R-:W-:Y:S01]  /*3d30*/  IMAD R5, R68, 0x39, RZ ;  /* 0x0000003944057824 */ /* 0x002fe200078e02ff */
[-C--:B------:R-:W-:Y:S02]  /*3d40*/  LEA.HI.X.SX32 R123, R55, R27.reuse, 0x2, P2 ;  /* 0x0000001b377b7211 */ /* 0x080fe400010f16ff */
[-C--:B------:R-:W-:Y:S02]  /*3d50*/  IADD3 R140, P1, PT, R140, R26.reuse, RZ ;  /* 0x0000001a8c8c7210 */ /* 0x080fe40007f3e0ff */
[----:B------:R-:W-:Y:S01]  /*3d60*/  IADD3 R126, P2, PT, R126, R26, RZ ;  /* 0x0000001a7e7e7210 */ /* 0x000fe20007f5e0ff */
[----:B------:R1:W-:Y:S01]  /*3d70*/  STL [R1+0xf8], R5 ;  /* 0x0000f80501007387 */ /* 0x0003e20000100800 */
[----:B------:R-:W-:-:S02]  /*3d80*/  LEA.HI.X.SX32 R141, R49, R27, 0x2, P1 ;  /* 0x0000001b318d7211 */ /* 0x000fc400008f16ff */
[-C--:B------:R-:W-:Y:S02]  /*3d90*/  LEA.HI.X.SX32 R127, R34, R27.reuse, 0x2, P2 ;  /* 0x0000001b227f7211 */ /* 0x080fe400010f16ff */
[-C--:B------:R-:W-:Y:S02]  /*3da0*/  IADD3 R144, P1, PT, R144, R26.reuse, RZ ;  /* 0x0000001a90907210 */ /* 0x080fe40007f3e0ff */
[-C--:B------:R-:W-:Y:S02]  /*3db0*/  IADD3 R130, P2, PT, R130, R26.reuse, RZ ;  /* 0x0000001a82827210 */ /* 0x080fe40007f5e0ff */
[-C--:B------:R-:W-:Y:S01]  /*3dc0*/  LEA.HI.X.SX32 R145, R22, R27.reuse, 0x2, P1 ;  /* 0x0000001b16917211 */ /* 0x080fe200008f16ff */
[----:B----4-:R-:W-:Y:S01]  /*3dd0*/  IMAD R22, R68, 0x3d, RZ ;  /* 0x0000003d44167824 */ /* 0x010fe200078e02ff */
[----:B------:R-:W-:Y:S02]  /*3de0*/  LEA.HI.X.SX32 R131, R31, R27, 0x2, P2 ;  /* 0x0000001b1f837211 */ /* 0x000fe400010f16ff */
[-C--:B------:R-:W-:Y:S01]  /*3df0*/  IADD3 R148, P1, PT, R148, R26.reuse, RZ ;  /* 0x0000001a94947210 */ /* 0x080fe20007f3e0ff */
[----:B------:R-:W2:Y:S01]  /*3e00*/  LDC R31, c[0x0][0x3a0] ;  /* 0x0000e800ff1f7b82 */ /* 0x000ea20000000800 */
[----:B------:R-:W-:-:S02]  /*3e10*/  IADD3 R134, P2, PT, R134, R26, RZ ;  /* 0x0000001a86867210 */ /* 0x000fc40007f5e0ff */
[-C--:B------:R-:W-:Y:S02]  /*3e20*/  LEA.HI.X.SX32 R149, R47, R27.reuse, 0x2, P1 ;  /* 0x0000001b2f957211 */ /* 0x080fe400008f16ff */
[-C--:B------:R-:W-:Y:S02]  /*3e30*/  LEA.HI.X.SX32 R135, R30, R27.reuse, 0x2, P2 ;  /* 0x0000001b1e877211 */ /* 0x080fe400010f16ff */
[----:B------:R-:W-:Y:S01]  /*3e40*/  ISETP.NE.U32.AND P1, PT, R2, RZ, PT ;  /* 0x000000ff0200720c */ /* 0x000fe20003f25070 */
[----:B------:R-:W4:Y:S01]  /*3e50*/  LDC R30, c[0x0][0x3a0] ;  /* 0x0000e800ff1e7b82 */ /* 0x000f220000000800 */
[----:B------:R-:W-:Y:S02]  /*3e60*/  IADD3 R138, P2, PT, R138, R26, RZ ;  /* 0x0000001a8a8a7210 */ /* 0x000fe40007f5e0ff */
[----:B------:R-:W-:Y:S02]  /*3e70*/  LEA R251, R2, UR11, 0x8 ;  /* 0x0000000b02fb7c11 */ /* 0x000fe4000f8e40ff */
[----:B------:R-:W-:-:S02]  /*3e80*/  LEA.HI.X.SX32 R139, R29, R27, 0x2, P2 ;  /* 0x0000001b1d8b7211 */ /* 0x000fc400010f16ff */
[-C--:B------:R-:W-:Y:S02]  /*3e90*/  IADD3 R142, P2, PT, R142, R26.reuse, RZ ;  /* 0x0000001a8e8e7210 */ /* 0x080fe40007f5e0ff */
[----:B------:R-:W-:Y:S02]  /*3ea0*/  LOP3.LUT R29, R3, 0x20, RZ, 0x3c, !PT ;  /* 0x00000020031d7812 */ /* 0x000fe400078e3cff */
[-C--:B------:R-:W-:Y:S01]  /*3eb0*/  LEA.HI.X.SX32 R143, R28, R27.reuse, 0x2, P2 ;  /* 0x0000001b1c8f7211 */ /* 0x080fe200010f16ff */
[----:B------:R-:W-:Y:S01]  /*3ec0*/  VOTEU.ALL UP1, P1 ;  /* 0x0000000000ff7886 */ /* 0x000fe20000820000 */
[-C--:B------:R-:W-:Y:S01]  /*3ed0*/  IADD3 R146, P2, PT, R146, R26.reuse, RZ ;  /* 0x0000001a92927210 */ /* 0x080fe20007f5e0ff */
[----:B------:R-:W-:Y:S01]  /*3ee0*/  VOTEU.ALL UP2, P1 ;  /* 0x0000000000ff7886 */ /* 0x000fe20000840000 */
[----:B------:R-:W2:Y:S01]  /*3ef0*/  LDC R28, c[0x0][0x3a0] ;  /* 0x0000e800ff1c7b82 */ /* 0x000ea20000000800 */
[----:B------:R-:W-:Y:S01]  /*3f00*/  VIADD R249, R29, UR11 ;  /* 0x0000000b1df97c36 */ /* 0x000fe20008000000 */
[----:B------:R-:W-:Y:S01]  /*3f10*/  LEA.HI.X.SX32 R147, R4, R27, 0x2, P2 ;  /* 0x0000001b04937211 */ /* 0x000fe200010f16ff */
[----:B-----5:R-:W-:Y:S01]  /*3f20*/  IMAD R4, R68, 0x3a, RZ ;  /* 0x0000003a44047824 */ /* 0x020fe200078e02ff */
[----:B------:R-:W-:Y:S01]  /*3f30*/  IADD3 R150, P2, PT, R150, R26, RZ ;  /* 0x0000001a96967210 */ /* 0x000fe20007f5e0ff */
[----:B------:R-:W-:Y:S01]  /*3f40*/  VIADD R29, R23, 0xffffffbe ;  /* 0xffffffbe171d7836 */ /* 0x000fe20000000000 */
[----:B------:R-:W-:-:S04]  /*3f50*/  @!UP1 UIADD3 UR20, UPT, UPT, -UR6, 0x100000, URZ ;  /* 0x0010000006149890 */ /* 0x000fc8000fffe1ff */
[----:B------:R-:W-:Y:S02]  /*3f60*/  @!UP1 USHF.L.U32 UR21, UR20, 0xb, URZ ;  /* 0x0000000b14159899 */ /* 0x000fe400080006ff */
[----:B------:R-:W-:Y:S01]  /*3f70*/  @!UP1 USHF.L.U32 UR20, UR20, 0x1, URZ ;  /* 0x0000000114149899 */ /* 0x000fe200080006ff */
[----:B------:R-:W-:Y:S01]  /*3f80*/  LEA.HI.X.SX32 R151, R5, R27, 0x2, P2 ;  /* 0x0000001b05977211 */ /* 0x000fe200010f16ff */
[----:B-1----:R-:W-:Y:S01]  /*3f90*/  IMAD R5, R68, 0x3b, RZ ;  /* 0x0000003b44057824 */ /* 0x002fe200078e02ff */
[----:B------:R-:W-:Y:S01]  /*3fa0*/  IADD3 R152, P2, PT, R152, R26, RZ ;  /* 0x0000001a98987210 */ /* 0x000fe20007f5e0ff */
[----:B------:R1:W-:Y:S01]  /*3fb0*/  STL [R1+0xf4], R4 ;  /* 0x0000f40401007387 */ /* 0x0003e20000100800 */
[----:B------:R-:W-:-:S04]  /*3fc0*/  @!UP1 UIADD3 UR4, UPT, UPT, -UR6, 0x100000, URZ ;  /* 0x0010000006049890 */ /* 0x000fc8000fffe1ff */
[----:B------:R-:W-:Y:S02]  /*3fd0*/  @!UP1 USHF.L.U32 UR5, UR4, 0xb, URZ ;  /* 0x0000000b04059899 */ /* 0x000fe400080006ff */
[----:B------:R-:W-:Y:S01]  /*3fe0*/  @!UP1 USHF.L.U32 UR4, UR4, 0x1, URZ ;  /* 0x0000000104049899 */ /* 0x000fe200080006ff */
[----:B------:R-:W-:Y:S01]  /*3ff0*/  VOTEU.ALL UP1, P1 ;  /* 0x0000000000ff7886 */ /* 0x000fe20000820000 */
[-C--:B------:R-:W-:Y:S01]  /*4000*/  LEA.HI.X.SX32 R153, R4, R27.reuse, 0x2, P2 ;  /* 0x0000001b04997211 */ /* 0x080fe200010f16ff */
[----:B------:R5:W-:Y:S01]  /*4010*/  STL [R1+0xf0], R5 ;  /* 0x0000f00501007387 */ /* 0x000be20000100800 */
[-C--:B------:R-:W-:Y:S01]  /*4020*/  IADD3 R154, P2, PT, R154, R26.reuse, RZ ;  /* 0x0000001a9a9a7210 */ /* 0x080fe20007f5e0ff */
[----:B------:R-:W2:Y:S02]  /*4030*/  LDCU UR6, c[0x0][0x3a0] ;  /* 0x00007400ff0677ac */ /* 0x000ea40008000800 */
[----:B------:R-:W1:Y:S02]  /*4040*/  FENCE.VIEW.ASYNC.S ;  /* 0x00000000000073c6 */ /* 0x000e640000000000 */
[----:B-1----:R-:W1:Y:S02]  /*4050*/  @!UP1 SYNCS.EXCH.64 URZ, [UR8], UR20 ;  /* 0x0000001408ff95b2 */ /* 0x002e640008000100 */
[----:B-1----:R-:W-:Y:S01]  /*4060*/  BAR.SYNC.DEFER_BLOCKING 0x0 ;  /* 0x0000000000007b1d */ /* 0x002fe20000010000 */
[-C--:B------:R-:W-:Y:S01]  /*4070*/  LEA.HI.X.SX32 R155, R5, R27.reuse, 0x2, P2 ;  /* 0x0000001b059b7211 */ /* 0x080fe200010f16ff */
[----:B------:R-:W-:Y:S01]  /*4080*/  IMAD R4, R68, 0x3e, RZ ;  /* 0x0000003e44047824 */ /* 0x000fe200078e02ff */
[-C--:B------:R-:W-:Y:S01]  /*4090*/  IADD3 R218, P2, PT, R218, R26.reuse, RZ ;  /* 0x0000001adada7210 */ /* 0x080fe20007f5e0ff */
[----:B--2---:R-:W-:Y:S01]  /*40a0*/  VIADD R28, R28, 0xffffff40 ;  /* 0xffffff401c1c7836 */ /* 0x004fe20000000000 */
[----:B------:R-:W-:Y:S01]  /*40b0*/  LOP3.LUT R34, R3, 0x60, RZ, 0x3c, !PT ;  /* 0x0000006003227812 */ /* 0x000fe200078e3cff */
[----:B-----5:R-:W-:Y:S01]  /*40c0*/  IMAD R5, R68, 0x3f, RZ ;  /* 0x0000003f44057824 */ /* 0x020fe200078e02ff */
[----:B------:R-:W-:Y:S01]  /*40d0*/  LEA.HI.X.SX32 R219, R33, R27, 0x2, P2 ;  /* 0x0000001b21db7211 */ /* 0x000fe200010f16ff */
[----:B------:R-:W-:Y:S01]  /*40e0*/  VIADD R33, R23, 0x3f ;  /* 0x0000003f17217836 */ /* 0x000fe20000000000 */
[----:B------:R-:W-:Y:S01]  /*40f0*/  IADD3 R220, P2, PT, R220, R26, RZ ;  /* 0x0000001adcdc7210 */ /* 0x000fe20007f5e0ff */
[----:B------:R-:W-:-:S03]  /*4100*/  VIADD R250, R34, UR11 ;  /* 0x0000000b22fa7c36 */ /* 0x000fc60008000000 */
[----:B------:R-:W-:Y:S01]  /*4110*/  LEA.HI.X.SX32 R221, R22, R27, 0x2, P2 ;  /* 0x0000001b16dd7211 */ /* 0x000fe200010f16ff */
[----:B------:R-:W-:Y:S01]  /*4120*/  VIADD R22, R23, 0xffffff80 ;  /* 0xffffff8017167836 */ /* 0x000fe20000000000 */
[----:B------:R-:W-:-:S04]  /*4130*/  IADD3 R222, P2, PT, R222, R26, RZ ;  /* 0x0000001adede7210 */ /* 0x000fc80007f5e0ff */
[-C--:B------:R-:W-:Y:S01]  /*4140*/  LEA.HI.X.SX32 R223, R4, R27.reuse, 0x2, P2 ;  /* 0x0000001b04df7211 */ /* 0x080fe200010f16ff */
[----:B------:R-:W-:Y:S01]  /*4150*/  VIADD R4, R23, 0xfffffffc ;  /* 0xfffffffc17047836 */ /* 0x000fe20000000000 */
[----:B------:R-:W-:Y:S01]  /*4160*/  IADD3 R224, P2, PT, R224, R26, RZ ;  /* 0x0000001ae0e07210 */ /* 0x000fe20007f5e0ff */
[----:B------:R1:W2:Y:S02]  /*4170*/  @!UP2 SYNCS.EXCH.64 URZ, [UR11+0x58008], UR4 ;  /* 0x058008040bffa5b2 */ /* 0x0002a40008000100 */
[----:B------:R-:W-:Y:S01]  /*4180*/  @!PT LDS RZ, [RZ] ;  /* 0x00000000fffff984 */ /* 0x000fe20000000800 */
[----:B------:R-:W-:Y:S01]  /*4190*/  @!PT LDS RZ, [RZ] ;  /* 0x00000000fffff984 */ /* 0x000fe20000000800 */
[----:B------:R-:W-:Y:S01]  /*41a0*/  @!PT LDS RZ, [RZ] ;  /* 0x00000000fffff984 */ /* 0x000fe20000000800 */
[----:B--2---:R2:W-:Y:S01]  /*41b0*/  LDGSTS.E [R251], desc[UR26][R26.64], !P0 ;  /* 0x000000001afb7fae */ /* 0x0045e2000c1a101a */
[----:B------:R-:W-:Y:S02]  /*41c0*/  LEA.HI.X.SX32 R225, R5, R27, 0x2, P2 ;  /* 0x0000001b05e17211 */ /* 0x000fe400010f16ff */
[----:B------:R-:W-:Y:S01]  /*41d0*/  ISETP.GE.U32.AND P2, PT, R4, 0x7fffffbd, PT ;  /* 0x7fffffbd0400780c */ /* 0x000fe20003f46070 */
[C---:B------:R-:W-:Y:S01]  /*41e0*/  VIADD R4, R23.reuse, 0xfffffffb ;  /* 0xfffffffb17047836 */ /* 0x040fe20000000000 */
[----:B------:R5:W-:Y:S04]  /*41f0*/  LDGSTS.E [R251+0x4], desc[UR26][R228.64], !P6 ;  /* 0x00004000e4fb7fae */ /* 0x000be8000f1a101a */
[----:B------:R-:W-:Y:S01]  /*4200*/  ISETP.GE.U32.AND P0, PT, R4, 0x7fffffbc, PT ;  /* 0x7fffffbc0400780c */ /* 0x000fe20003f06070 */
[----:B------:R-:W-:Y:S01]  /*4210*/  VIADD R4, R23, 0xfffffffa ;  /* 0xfffffffa17047836 */ /* 0x000fe20000000000 */
[----:B------:R3:W-:Y:S01]  /*4220*/  LDGSTS.E [R251+0x8], desc[UR26][R230.64], !P4 ;  /* 0x00008000e6fb7fae */ /* 0x0007e2000e1a101a */
[----:B--2---:R-:W-:Y:S01]  /*4230*/  IMAD.WIDE R26, R71, 0x4, R26 ;  /* 0x00000004471a7825 */ /* 0x004fe200078e021a */
[----:B-1----:R-:W1:Y:S02]  /*4240*/  LDCU UR4, c[0x0][0x3a0] ;  /* 0x00007400ff0477ac */ /* 0x002e640008000800 */
[----:B------:R-:W-:Y:S01]  /*4250*/  ISETP.GE.U32.AND P6, PT, R4, 0x7fffffbb, PT ;  /* 0x7fffffbb0400780c */ /* 0x000fe20003fc6070 */
[----:B------:R-:W-:Y:S01]  /*4260*/  VIADD R4, R23, 0xfffffff9 ;  /* 0xfffffff917047836 */ /* 0x000fe20000000000 */
[----:B------:R2:W-:Y:S01]  /*4270*/  LDGSTS.E [R251+0xc], desc[UR26][R232.64], !P2 ;  /* 0x0000c000e8fb7fae */ /* 0x0005e2000d1a101a */
[----:B-----5:R-:W-:Y:S01]  /*4280*/  IMAD.WIDE R228, R71, 0x4, R228 ;  /* 0x0000000447e47825 */ /* 0x020fe200078e02e4 */
[----:B------:R-:W5:Y:S02]  /*4290*/  LDCU UR5, c[0x0][0x3a0] ;  /* 0x00007400ff0577ac */ /* 0x000f640008000800 */
[----:B------:R-:W-:Y:S01]  /*42a0*/  ISETP.GE.U32.AND P4, PT, R4, 0x7fffffba, PT ;  /* 0x7fffffba0400780c */ /* 0x000fe20003f86070 */
[----:B------:R-:W-:Y:S01]  /*42b0*/  VIADD R4, R23, 0xfffffff8 ;  /* 0xfffffff817047836 */ /* 0x000fe20000000000 */
[----:B------:R4:W-:Y:S01]  /*42c0*/  LDGSTS.E [R251+0x10], desc[UR26][R234.64], !P0 ;  /* 0x00010000eafb7fae */ /* 0x0009e2000c1a101a */
[----:B---3--:R-:W-:-:S03]  /*42d0*/  IMAD.WIDE R230, R71, 0x4, R230 ;  /* 0x0000000447e67825 */ /* 0x008fc600078e02e6 */
[----:B------:R-:W-:Y:S01]  /*42e0*/  ISETP.GE.U32.AND P2, PT, R4, 0x7fffffb9, PT ;  /* 0x7fffffb90400780c */ /* 0x000fe20003f46070 */
[----:B------:R-:W-:Y:S01]  /*42f0*/  VIADD R4, R23, 0xfffffff7 ;  /* 0xfffffff717047836 */ /* 0x000fe20000000000 */
[----:B------:R3:W-:Y:S01]  /*4300*/  LDGSTS.E [R251+0x14], desc[UR26][R236.64], !P6 ;  /* 0x00014000ecfb7fae */ /* 0x0007e2000f1a101a */
[----:B--2---:R-:W-:Y:S01]  /*4310*/  IMAD.WIDE R232, R71, 0x4, R232 ;  /* 0x0000000447e87825 */ /* 0x004fe200078e02e8 */
[----:B-1----:R-:W-:Y:S02]  /*4320*/  UIADD3 UR4, UPT, UPT, UR4, -0x180, URZ ;  /* 0xfffffe8004047890 */ /* 0x002fe4000fffe0ff */
[----:B------:R-:W-:Y:S01]  /*4330*/  ISETP.GE.U32.AND P0, PT, R4, 0x7fffffb8, PT ;  /* 0x7fffffb80400780c */ /* 0x000fe20003f06070 */
[----:B------:R-:W-:Y:S01]  /*4340*/  VIADD R4, R23, 0xfffffff6 ;  /* 0xfffffff617047836 */ /* 0x000fe20000000000 */
[----:B------:R1:W-:Y:S01]  /*4350*/  LDGSTS.E [R251+0x18], desc[UR26][R238.64], !P4 ;  /* 0x00018000eefb7fae */ /* 0x0003e2000e1a101a */
[----:B----4-:R-:W-:Y:S01]  /*4360*/  IMAD.WIDE R234, R71, 0x4, R234 ;  /* 0x0000000447ea7825 */ /* 0x010fe200078e02ea */
[----:B------:R-:W-:-:S02]  /*4370*/  UISETP.GE.U32.AND UP1, UPT, UR4, 0x7ffffe41, UPT ;  /* 0x7ffffe410400788c */ /* 0x000fc4000bf26070 */
[----:B------:R-:W-:Y:S01]  /*4380*/  ISETP.GE.U32.AND P6, PT, R4, 0x7fffffb7, PT ;  /* 0x7fffffb70400780c */ /* 0x000fe20003fc6070 */
[----:B------:R-:W-:Y:S01]  /*4390*/  VIADD R4, R23, 0xfffffff5 ;  /* 0xfffffff517047836 */ /* 0x000fe20000000000 */
[----:B------:R2:W-:Y:S01]  /*43a0*/  LDGSTS.E [R251+0x1c], desc[UR26][R240.64], !P2 ;  /* 0x0001c000f0fb7fae */ /* 0x0005e2000d1a101a */
[----:B---3--:R-:W-:Y:S01]  /*43b0*/  IMAD.WIDE R236, R71, 0x4, R236 ;  /* 0x0000000447ec7825 */ /* 0x008fe200078e02ec */
[----:B-----5:R-:W-:Y:S02]  /*43c0*/  UIADD3 UR5, UPT, UPT, UR5, -0x188, URZ ;  /* 0xfffffe7805057890 */ /* 0x020fe4000fffe0ff */
[----:B------:R-:W-:Y:S01]  /*43d0*/  ISETP.GE.U32.AND P4, PT, R4, 0x7fffffb6, PT ;  /* 0x7fffffb60400780c */ /* 0x000fe20003f86070 */
[----:B------:R-:W-:Y:S01]  /*43e0*/  VIADD R4, R23, 0xfffffff4 ;  /* 0xfffffff417047836 */ /* 0x000fe20000000000 */
[----:B------:R3:W-:Y:S01]  /*43f0*/  LDGSTS.E [R251+0x20], desc[UR26][R242.64], !P0 ;  /* 0x00020000f2fb7fae */ /* 0x0007e2000c1a101a */
[----:B-1----:R-:W-:-:S03]  /*4400*/  IMAD.WIDE R238, R71, 0x4, R238 ;  /* 0x0000000447ee7825 */ /* 0x002fc600078e02ee */
[----:B------:R-:W-:Y:S01]  /*4410*/  ISETP.GE.U32.AND P2, PT, R4, 0x7fffffb5, PT ;  /* 0x7fffffb50400780c */ /* 0x000fe20003f46070 */
[----:B------:R-:W-:Y:S01]  /*4420*/  VIADD R4, R23, 0xfffffff3 ;  /* 0xfffffff317047836 */ /* 0x000fe20000000000 */
[----:B------:R1:W-:Y:S01]  /*4430*/  LDGSTS.E [R251+0x24], desc[UR26][R244.64], !P6 ;  /* 0x00024000f4fb7fae */ /* 0x0003e2000f1a101a */
[----:B--2---:R-:W-:-:S03]  /*4440*/  IMAD.WIDE R240, R71, 0x4, R240 ;  /* 0x0000000447f07825 */ /* 0x004fc600078e02f0 */
[----:B------:R-:W-:Y:S01]  /*4450*/  ISETP.GE.U32.AND P0, PT, R4, 0x7fffffb4, PT ;  /* 0x7fffffb40400780c */ /* 0x000fe20003f06070 */
[----:B------:R-:W-:Y:S01]  /*4460*/  VIADD R4, R23, 0xfffffff2 ;  /* 0xfffffff217047836 */ /* 0x000fe20000000000 */
[----:B------:R2:W-:Y:S01]  /*4470*/  LDGSTS.E [R251+0x28], desc[UR26][R246.64], !P4 ;  /* 0x00028000f6fb7fae */ /* 0x0005e2000e1a101a */
[----:B---3--:R-:W-:-:S03]  /*4480*/  IMAD.WIDE R242, R71, 0x4, R242 ;  /* 0x0000000447f27825 */ /* 0x008fc600078e02f2 */
        /* <DEDUP_REMOVED lines=193> */
[----:B------:R3:W-:Y:S01]  /*50a0*/  LDGSTS.E [R251+0xec], desc[UR26][R154.64], !P2 ;  /* 0x000ec0009afb7fae */ /* 0x0007e2000d1a101a */
[----:B------:R-:W-:Y:S01]  /*50b0*/  VIADD R4, R23, 0xffffffc1 ;  /* 0xffffffc117047836 */ /* 0x000fe20000000000 */
[----:B------:R-:W-:Y:S01]  /*50c0*/  ISETP.GE.AND P2, PT, R35, R23, PT ;  /* 0x000000172300720c */ /* 0x000fe20003f46270 */
[----:B-1----:R-:W-:-:S03]  /*50d0*/  IMAD.WIDE R150, R71, 0x4, R150 ;  /* 0x0000000447967825 */ /* 0x002fc600078e0296 */
[----:B------:R1:W-:Y:S01]  /*50e0*/  LDGSTS.E [R251+0xf0], desc[UR26][R218.64], !P0 ;  /* 0x000f0000dafb7fae */ /* 0x0003e2000c1a101a */
[----:B------:R-:W-:Y:S01]  /*50f0*/  ISETP.GT.AND P0, PT, R33, 0x3f, PT ;  /* 0x0000003f2100780c */ /* 0x000fe20003f04270 */
[----:B--2---:R-:W-:Y:S01]  /*5100*/  IMAD.WIDE R152, R71, 0x4, R152 ;  /* 0x0000000447987825 */ /* 0x004fe200078e0298 */
[----:B------:R-:W-:Y:S02]  /*5110*/  ISETP.GE.U32.AND P4, PT, R4, 0x7fffff82, PT ;  /* 0x7fffff820400780c */ /* 0x000fe40003f86070 */
[----:B------:R-:W-:Y:S01]  /*5120*/  SEL R5, RZ, 0x4, !P0 ;  /* 0x00000004ff057807 */ /* 0x000fe20004000000 */
[----:B------:R2:W-:Y:S01]  /*5130*/  LDGSTS.E [R251+0xf4], desc[UR26][R220.64], !P6 ;  /* 0x000f4000dcfb7fae */ /* 0x0005e2000f1a101a */
[----:B------:R-:W-:Y:S01]  /*5140*/  ISETP.GT.AND P6, PT, R33, 0x7f, PT ;  /* 0x0000007f2100780c */ /* 0x000fe20003fc4270 */
[----:B---3--:R-:W-:Y:S01]  /*5150*/  IMAD.WIDE R154, R71, 0x4, R154 ;  /* 0x00000004479a7825 */ /* 0x008fe200078e029a */
[----:B------:R-:W-:Y:S02]  /*5160*/  SEL R4, RZ, 0x4, P3 ;  /* 0x00000004ff047807 */ /* 0x000fe40001800000 */
[----:B------:R-:W-:Y:S01]  /*5170*/  SEL R5, R5, RZ, !P2 ;  /* 0x000000ff05057207 */ /* 0x000fe20005000000 */
[----:B-1----:R-:W-:Y:S01]  /*5180*/  IMAD.WIDE R218, R71, 0x4, R218 ;  /* 0x0000000447da7825 */ /* 0x002fe200078e02da */
[----:B------:R-:W-:-:S02]  /*5190*/  SEL R4, R4, RZ, P6 ;  /* 0x000000ff04047207 */ /* 0x000fc40003000000 */
[----:B------:R-:W-:Y:S01]  /*51a0*/  ISETP.NE.U32.AND P6, PT, R5, RZ, PT ;  /* 0x000000ff0500720c */ /* 0x000fe20003fc5070 */
[----:B------:R1:W-:Y:S01]  /*51b0*/  LDGSTS.E [R251+0xf8], desc[UR26][R222.64], !P4 ;  /* 0x000f8000defb7fae */ /* 0x0003e2000e1a101a */
[----:B------:R-:W-:Y:S01]  /*51c0*/  ISETP.GE.AND P2, PT, R35, R22, PT ;  /* 0x000000162300720c */ /* 0x000fe20003f46270 */
[----:B--2---:R-:W-:Y:S01]  /*51d0*/  IMAD.WIDE R220, R71, 0x4, R220 ;  /* 0x0000000447dc7825 */ /* 0x004fe200078e02dc */
[----:B------:R-:W-:Y:S01]  /*51e0*/  ISETP.NE.U32.AND P4, PT, R4, RZ, PT ;  /* 0x000000ff0400720c */ /* 0x000fe20003f85070 */
[----:B------:R2:W-:Y:S01]  /*51f0*/  LDGSTS.E [R251+0xfc], desc[UR26][R224.64], !P5 ;  /* 0x000fc000e0fb7fae */ /* 0x0005e2000e9a101a */
[----:B------:R-:W-:Y:S01]  /*5200*/  ISETP.GE.U32.AND P3, PT, R22, 0x7fffff41, PT ;  /* 0x7fffff411600780c */ /* 0x000fe20003f66070 */
[----:B------:R-:W-:Y:S01]  /*5210*/  VIADD R4, R23, 0xffffff42 ;  /* 0xffffff4217047836 */ /* 0x000fe20000000000 */
[----:B------:R-:W-:Y:S01]  /*5220*/  ISETP.GT.AND P5, PT, R33, 0xbf, PT ;  /* 0x000000bf2100780c */ /* 0x000fe20003fa4270 */
[----:B------:R-:W0:Y:S01]  /*5230*/  LDGDEPBAR ;  /* 0x00000000000079af */ /* 0x000e220000000000 */
[----:B------:R-:W-:-:S02]  /*5240*/  SEL R22, RZ, 0x4, P2 ;  /* 0x00000004ff167807 */ /* 0x000fc40001000000 */
[----:B------:R-:W-:Y:S01]  /*5250*/  ISETP.GE.U32.AND P2, PT, R4, 0x7fffff03, PT ;  /* 0x7fffff030400780c */ /* 0x000fe20003f46070 */
[----:B------:R-:W-:Y:S01]  /*5260*/  VIADD R4, R23, 0xffffffbf ;  /* 0xffffffbf17047836 */ /* 0x000fe20000000000 */
[----:B------:R-:W-:Y:S01]  /*5270*/  SEL R22, R22, RZ, P5 ;  /* 0x000000ff16167207 */ /* 0x000fe20002800000 */
[----:B------:R3:W-:Y:S01]  /*5280*/  LDGSTS.E [R32+0x38000], desc[UR26][R156.64], P6 ;  /* 0x380000009c207fae */ /* 0x0007e2000b1a101a */
[----:B------:R-:W-:Y:S01]  /*5290*/  ISETP.GE.AND P5, PT, R35, R28, PT ;  /* 0x0000001c2300720c */ /* 0x000fe20003fa6270 */
[C---:B-1----:R-:W-:Y:S02]  /*52a0*/  IMAD.WIDE R222, R71.reuse, 0x4, R222 ;  /* 0x0000000447de7825 */ /* 0x042fe400078e02de */
[----:B------:R1:W-:Y:S01]  /*52b0*/  LDGSTS.E [R32+0x38400], desc[UR26][R158.64], P6 ;  /* 0x384000009e207fae */ /* 0x0003e2000b1a101a */
[----:B------:R-:W-:Y:S01]  /*52c0*/  SEL R5, RZ, 0x4, P5 ;  /* 0x00000004ff057807 */ /* 0x000fe20002800000 */
[----:B--2---:R-:W-:Y:S01]  /*52d0*/  IMAD.WIDE R224, R71, 0x4, R224 ;  /* 0x0000000447e07825 */ /* 0x004fe200078e02e0 */
[----:B------:R-:W-:Y:S01]  /*52e0*/  ISETP.GE.U32.AND P5, PT, R4, 0x7fffff80, PT ;  /* 0x7fffff800400780c */ /* 0x000fe20003fa6070 */
[----:B------:R2:W-:Y:S01]  /*52f0*/  LDGSTS.E [R32+0x38800], desc[UR26][R160.64], P6 ;  /* 0x38800000a0207fae */ /* 0x0005e2000b1a101a */
[----:B------:R-:W-:-:S03]  /*5300*/  LOP3.LUT R4, R3, 0x40, RZ, 0x3c, !PT ;  /* 0x0000004003047812 */ /* 0x000fc600078e3cff */
[----:B------:R4:W-:Y:S01]  /*5310*/  LDGSTS.E [R32+0x38c00], desc[UR26][R162.64], P6 ;  /* 0x38c00000a2207fae */ /* 0x0009e2000b1a101a */
[----:B---3--:R-:W-:-:S03]  /*5320*/  IMAD.WIDE R156, R69, 0x4, R156 ;  /* 0x00000004459c7825 */ /* 0x008fc600078e029c */
[----:B------:R3:W-:Y:S01]  /*5330*/  LDGSTS.E [R32+0x39000], desc[UR26][R164.64], P6 ;  /* 0x39000000a4207fae */ /* 0x0007e2000b1a101a */
[----:B------:R-:W-:Y:S02]  /*5340*/  VIADD R248, R4, UR11 ;  /* 0x0000000b04f87c36 */ /* 0x000fe40008000000 */
[----:B------:R-:W-:Y:S01]  /*5350*/  VIADD R4, R34, UR11 ;  /* 0x0000000b22047c36 */ /* 0x000fe20008000000 */
[----:B------:R5:W-:Y:S01]  /*5360*/  LDGSTS.E [R32+0x39400], desc[UR26][R166.64], P6 ;  /* 0x39400000a6207fae */ /* 0x000be2000b1a101a */
[----:B-1----:R-:W-:-:S03]  /*5370*/  IMAD.WIDE R158, R69, 0x4, R158 ;  /* 0x00000004459e7825 */ /* 0x002fc600078e029e */
[----:B------:R1:W-:Y:S01]  /*5380*/  LDGSTS.E [R32+0x39800], desc[UR26][R168.64], P6 ;  /* 0x39800000a8207fae */ /* 0x0003e2000b1a101a */
[----:B--2---:R-:W-:-:S03]  /*5390*/  IMAD.WIDE R160, R69, 0x4, R160 ;  /* 0x0000000445a07825 */ /* 0x004fc600078e02a0 */
[----:B------:R2:W-:Y:S01]  /*53a0*/  LDGSTS.E [R32+0x39c00], desc[UR26][R170.64], P6 ;  /* 0x39c00000aa207fae */ /* 0x0005e2000b1a101a */
[----:B----4-:R-:W-:-:S03]  /*53b0*/  IMAD.WIDE R162, R69, 0x4, R162 ;  /* 0x0000000445a27825 */ /* 0x010fc600078e02a2 */
[----:B------:R4:W-:Y:S01]  /*53c0*/  LDGSTS.E [R249+0x38100], desc[UR26][R172.64], P6 ;  /* 0x38100000acf97fae */ /* 0x0009e2000b1a101a */
[----:B---3--:R-:W-:-:S03]  /*53d0*/  IMAD.WIDE R164, R69, 0x4, R164 ;  /* 0x0000000445a47825 */ /* 0x008fc600078e02a4 */
[----:B------:R3:W-:Y:S01]  /*53e0*/  LDGSTS.E [R249+0x38500], desc[UR26][R174.64], P6 ;  /* 0x38500000aef97fae */ /* 0x0007e2000b1a101a */
[----:B-----5:R-:W-:-:S03]  /*53f0*/  IMAD.WIDE R166, R69, 0x4, R166 ;  /* 0x0000000445a67825 */ /* 0x020fc600078e02a6 */
        /* <DEDUP_REMOVED lines=43> */
[----:B------:R-:W-:Y:S01]  /*56b0*/  ISETP.GE.U32.AND P6, PT, R29, 0x7fffff7f, PT ;  /* 0x7fffff7f1d00780c */ /* 0x000fe20003fc6070 */
[----:B------:R-:W-:Y:S02]  /*56c0*/  VIADD R29, R23, 0xffffffbd ;  /* 0xffffffbd171d7836 */ /* 0x000fe40000000000 */
[----:B------:R-:W0:Y:S01]  /*56d0*/  LDGDEPBAR ;  /* 0x00000000000079af */ /* 0x000e220000000000 */
[C---:B--2---:R-:W-:Y:S01]  /*56e0*/  IMAD.WIDE R210, R69.reuse, 0x4, R210 ;  /* 0x0000000445d27825 */ /* 0x044fe200078e02d2 */
[----:B------:R-:W-:Y:S03]  /*56f0*/  BAR.SYNC.DEFER_BLOCKING 0x0 ;  /* 0x0000000000007b1d */ /* 0x000fe60000010000 */
[----:B----4-:R-:W-:-:S04]  /*5700*/  IMAD.WIDE R212, R69, 0x4, R212 ;  /* 0x0000000445d47825 */ /* 0x010fc800078e02d4 */
[----:B---3--:R-:W-:-:S04]  /*5710*/  IMAD.WIDE R214, R69, 0x4, R214 ;  /* 0x0000000445d67825 */ /* 0x008fc800078e02d6 */
[----:B-----5:R-:W-:-:S04]  /*5720*/  IMAD.WIDE R216, R69, 0x4, R216 ;  /* 0x0000000445d87825 */ /* 0x020fc800078e02d8 */
[----:B-1----:R-:W-:Y:S01]  /*5730*/  IMAD.WIDE R226, R69, 0x4, R226 ;  /* 0x0000000445e27825 */ /* 0x002fe200078e02e2 */
[----:B------:R-:W-:Y:S01]  /*5740*/  @!PT LDS RZ, [RZ] ;  /* 0x00000000fffff984 */ /* 0x000fe20000000800 */
[----:B------:R-:W-:Y:S01]  /*5750*/  @!PT LDS RZ, [RZ] ;  /* 0x00000000fffff984 */ /* 0x000fe20000000800 */
[----:B------:R-:W-:Y:S01]  /*5760*/  @!PT LDS RZ, [RZ] ;  /* 0x00000000fffff984 */ /* 0x000fe20000000800 */
[----:B------:R1:W-:Y:S01]  /*5770*/  LDGSTS.E [R251+0x8000], desc[UR26][R26.64], !P5 ;  /* 0x080000001afb7fae */ /* 0x0003e2000e9a101a */
[----:B------:R-:W-:Y:S02]  /*5780*/  ISETP.GE.U32.AND P5, PT, R29, 0x7fffff7e, PT ;  /* 0x7fffff7e1d00780c */ /* 0x000fe40003fa6070 */
[----:B------:R-:W-:Y:S01]  /*5790*/  VIADD R29, R23, 0xffffffbc ;  /* 0xffffffbc171d7836 */ /* 0x000fe20000000000 */
[----:B------:R2:W-:Y:S04]  /*57a0*/  LDGSTS.E [R251+0x8004], desc[UR26][R228.64], !P6 ;  /* 0x08004000e4fb7fae */ /* 0x0005e8000f1a101a */
[----:B------:R-:W-:Y:S01]  /*57b0*/  ISETP.GE.U32.AND P6, PT, R29, 0x7fffff7d, PT ;  /* 0x7fffff7d1d00780c */ /* 0x000fe20003fc6070 */
[----:B------:R-:W-:-:S02]  /*57c0*/  VIADD R29, R23, 0xffffffbb ;  /* 0xffffffbb171d7836 */ /* 0x000fc40000000000 */
[----:B-1----:R-:W-:-:S03]  /*57d0*/  IMAD.WIDE R26, R71, 0x4, R26 ;  /* 0x00000004471a7825 */ /* 0x002fc600078e021a */
[----:B------:R1:W-:Y:S01]  /*57e0*/  LDGSTS.E [R251+0x8008], desc[UR26][R230.64], !P5 ;  /* 0x08008000e6fb7fae */ /* 0x0003e2000e9a101a */
[----:B------:R-:W-:Y:S01]  /*57f0*/  ISETP.GE.U32.AND P5, PT, R29, 0x7fffff7c, PT ;  /* 0x7fffff7c1d00780c */ /* 0x000fe20003fa6070 */
[----:B------:R-:W-:Y:S02]  /*5800*/  VIADD R29, R23, 0xffffffba ;  /* 0xffffffba171d7836 */ /* 0x000fe40000000000 */
[----:B--2---:R-:W-:-:S03]  /*5810*/  IMAD.WIDE R228, R71, 0x4, R228 ;  /* 0x0000000447e47825 */ /* 0x004fc600078e02e4 */
[----:B------:R2:W-:Y:S01]  /*5820*/  LDGSTS.E [R251+0x800c], desc[UR26][R232.64], !P6 ;  /* 0x0800c000e8fb7fae */ /* 0x0005e2000f1a101a */
[----:B------:R-:W-:Y:S01]  /*5830*/  ISETP.GE.U32.AND P6, PT, R29, 0x7fffff7b, PT ;  /* 0x7fffff7b1d00780c */ /* 0x000fe20003fc6070 */
[----:B------:R-:W-:Y:S02]  /*5840*/  VIADD R29, R23, 0xffffffb9 ;  /* 0xffffffb9171d7836 */ /* 0x000fe40000000000 */
        /* <DEDUP_REMOVED lines=236> */
[----:B------:R3:W-:Y:S01]  /*6710*/  LDGSTS.E [R251+0x80fc], desc[UR26][R224.64], !P3 ;  /* 0x080fc000e0fb7fae */ /* 0x0007e2000d9a101a */
[----:B--2---:R-:W-:Y:S02]  /*6720*/  IMAD.WIDE R220, R71, 0x4, R220 ;  /* 0x0000000447dc7825 */ /* 0x004fe400078e02dc */
[----:B------:R-:W-:Y:S01]  /*6730*/  ISETP.GE.U32.AND P3, PT, R29, 0x7fffff3e, PT ;  /* 0x7fffff3e1d00780c */ /* 0x000fe20003f66070 */
[----:B------:R-:W0:Y:S01]  /*6740*/  LDGDEPBAR ;  /* 0x00000000000079af */ /* 0x000e220000000000 */
[----:B------:R-:W-:-:S03]  /*6750*/  VIADD R29, R23, 0xffffff7c ;  /* 0xffffff7c171d7836 */ /* 0x000fc60000000000 */
[----:B------:R2:W-:Y:S01]  /*6760*/  LDGSTS.E [R32+0x3c000], desc[UR26][R156.64], P4 ;  /* 0x3c0000009c207fae */ /* 0x0005e2000a1a101a */
[----:B-1----:R-:W-:-:S03]  /*6770*/  IMAD.WIDE R222, R71, 0x4, R222 ;  /* 0x0000000447de7825 */ /* 0x002fc600078e02de */
[----:B------:R1:W-:Y:S01]  /*6780*/  LDGSTS.E [R32+0x3c400], desc[UR26][R158.64], P4 ;  /* 0x3c4000009e207fae */ /* 0x0003e2000a1a101a */
[----:B---3--:R-:W-:-:S03]  /*6790*/  IMAD.WIDE R224, R71, 0x4, R224 ;  /* 0x0000000447e07825 */ /* 0x008fc600078e02e0 */
[----:B------:R3:W-:Y:S04]  /*67a0*/  LDGSTS.E [R32+0x3c800], desc[UR26][R160.64], P4 ;  /* 0x3c800000a0207fae */ /* 0x0007e8000a1a101a */
[----:B------:R4:W-:Y:S01]  /*67b0*/  LDGSTS.E [R32+0x3cc00], desc[UR26][R162.64], P4 ;  /* 0x3cc00000a2207fae */ /* 0x0009e2000a1a101a */
[----:B--2---:R-:W-:-:S03]  /*67c0*/  IMAD.WIDE R156, R69, 0x4, R156 ;  /* 0x00000004459c7825 */ /* 0x004fc600078e029c */
[----:B------:R2:W-:Y:S01]  /*67d0*/  LDGSTS.E [R32+0x3d000], desc[UR26][R164.64], P4 ;  /* 0x3d000000a4207fae */ /* 0x0005e2000a1a101a */
[----:B-1----:R-:W-:-:S03]  /*67e0*/  IMAD.WIDE R158, R69, 0x4, R158 ;  /* 0x00000004459e7825 */ /* 0x002fc600078e029e */
[----:B------:R1:W-:Y:S01]  /*67f0*/  LDGSTS.E [R32+0x3d400], desc[UR26][R166.64], P4 ;  /* 0x3d400000a6207fae */ /* 0x0003e2000a1a101a */
[----:B---3--:R-:W-:-:S03]  /*6800*/  IMAD.WIDE R160, R69, 0x4, R160 ;  /* 0x0000000445a07825 */ /* 0x008fc600078e02a0 */
[----:B------:R3:W-:Y:S01]  /*6810*/  LDGSTS.E [R32+0x3d800], desc[UR26][R168.64], P4 ;  /* 0x3d800000a8207fae */ /* 0x0007e2000a1a101a */
[----:B----4-:R-:W-:-:S03]  /*6820*/  IMAD.WIDE R162, R69, 0x4, R162 ;  /* 0x0000000445a27825 */ /* 0x010fc600078e02a2 */
        /* <DEDUP_REMOVED lines=49> */
[----:B------:R-:W-:Y:S01]  /*6b40*/  ISETP.GE.U32.AND P4, PT, R29, 0x7fffff3d, PT ;  /* 0x7fffff3d1d00780c */ /* 0x000fe20003f86070 */
[----:B------:R-:W-:Y:S02]  /*6b50*/  VIADD R29, R23, 0xffffff7b ;  /* 0xffffff7b171d7836 */ /* 0x000fe40000000000 */
[----:B------:R-:W0:Y:S01]  /*6b60*/  LDGDEPBAR ;  /* 0x00000000000079af */ /* 0x000e220000000000 */
[C---:B--2---:R-:W-:Y:S01]  /*6b70*/  IMAD.WIDE R212, R69.reuse, 0x4, R212 ;  /* 0x0000000445d47825 */ /* 0x044fe200078e02d4 */
[----:B------:R-:W-:Y:S03]  /*6b80*/  BAR.SYNC.DEFER_BLOCKING 0x0 ;  /* 0x0000000000007b1d */ /* 0x000fe60000010000 */
[----:B-1----:R-:W-:-:S04]  /*6b90*/  IMAD.WIDE R214, R69, 0x4, R214 ;  /* 0x0000000445d67825 */ /* 0x002fc800078e02d6 */
[----:B---3--:R-:W-:-:S04]  /*6ba0*/  IMAD.WIDE R216, R69, 0x4, R216 ;  /* 0x0000000445d87825 */ /* 0x008fc800078e02d8 */
[----:B----4-:R-:W-:Y:S01]  /*6bb0*/  IMAD.WIDE R226, R69, 0x4, R226 ;  /* 0x0000000445e27825 */ /* 0x010fe200078e02e2 */
[----:B------:R-:W-:Y:S01]  /*6bc0*/  @!PT LDS RZ, [RZ] ;  /* 0x00000000fffff984 */ /* 0x000fe20000000800 */
[----:B------:R-:W-:Y:S01]  /*6bd0*/  @!PT LDS RZ, [RZ] ;  /* 0x00000000fffff984 */ /* 0x000fe20000000800 */
[----:B------:R-:W-:Y:S01]  /*6be0*/  @!PT LDS RZ, [RZ] ;  /* 0x00000000fffff984 */ /* 0x000fe20000000800 */
[----:B------:R-:W-:Y:S01]  /*6bf0*/  LDGSTS.E [R251+0x10000], desc[UR26][R26.64], !P6 ;  /* 0x100000001afb7fae */ /* 0x000fe2000f1a101a */
[----:B------:R-:W-:Y:S02]  /*6c00*/  ISETP.GE.U32.AND P6, PT, R29, 0x7fffff3c, PT ;  /* 0x7fffff3c1d00780c */ /* 0x000fe40003fc6070 */
[----:B------:R-:W-:Y:S01]  /*6c10*/  VIADD R29, R23, 0xffffff7a ;  /* 0xffffff7a171d7836 */ /* 0x000fe20000000000 */
[----:B------:R1:W-:Y:S04]  /*6c20*/  LDGSTS.E [R251+0x10004], desc[UR26][R228.64], !P5 ;  /* 0x10004000e4fb7fae */ /* 0x0003e8000e9a101a */
[----:B------:R-:W-:Y:S01]  /*6c30*/  ISETP.GE.U32.AND P5, PT, R29, 0x7fffff3b, PT ;  /* 0x7fffff3b1d00780c */ /* 0x000fe20003fa6070 */
[----:B------:R-:W-:Y:S01]  /*6c40*/  VIADD R29, R23, 0xffffff79 ;  /* 0xffffff79171d7836 */ /* 0x000fe20000000000 */
[----:B------:R2:W-:Y:S04]  /*6c50*/  LDGSTS.E [R251+0x10008], desc[UR26][R230.64], !P3 ;  /* 0x10008000e6fb7fae */ /* 0x0005e8000d9a101a */
        /* <DEDUP_REMOVED lines=209> */
[C---:B------:R-:W-:Y:S01]  /*7970*/  VIADD R29, R23.reuse, 0xffffff44 ;  /* 0xffffff44171d7836 */ /* 0x040fe20000000000 */
[----:B------:R1:W-:Y:S01]  /*7980*/  LDGSTS.E [R251+0x100dc], desc[UR26][R146.64], !P4 ;  /* 0x100dc00092fb7fae */ /* 0x0003e2000e1a101a */
[----:B------:R-:W-:Y:S02]  /*7990*/  VIADD R23, R23, 0xffffff43 ;  /* 0xffffff4317177836 */ /* 0x000fe40000000000 */
[----:B--2---:R-:W-:Y:S01]  /*79a0*/  IMAD.WIDE R142, R71, 0x4, R142 ;  /* 0x00000004478e7825 */ /* 0x004fe200078e028e */
[----:B------:R-:W-:Y:S01]  /*79b0*/  ISETP.GE.U32.AND P4, PT, R29, 0x7fffff05, PT ;  /* 0x7fffff051d00780c */ /* 0x000fe20003f86070 */
[----:B------:R2:W-:Y:S01]  /*79c0*/  LDGSTS.E [R251+0x100e0], desc[UR26][R148.64], !P6 ;  /* 0x100e000094fb7fae */ /* 0x0005e2000f1a101a */
[----:B------:R-:W-:Y:S01]  /*79d0*/  ISETP.GE.U32.AND P6, PT, R23, 0x7fffff04, PT ;  /* 0x7fffff041700780c */ /* 0x000fe20003fc6070 */
[----:B------:R-:W4:Y:S01]  /*79e0*/  LDC R29, c[0x0][0x3a0] ;  /* 0x0000e800ff1d7b82 */ /* 0x000f220000000800 */
[----:B---3--:R-:W-:Y:S01]  /*79f0*/  IMAD.WIDE R144, R71, 0x4, R144 ;  /* 0x0000000447907825 */ /* 0x008fe200078e0290 */
[----:B------:R3:W-:Y:S01]  /*7a00*/  LDGSTS.E [R251+0x100e4], desc[UR26][R150.64], !P5 ;  /* 0x100e400096fb7fae */ /* 0x0007e2000e9a101a */
[----:B------:R-:W-:-:S02]  /*7a10*/  ISETP.NE.U32.AND P5, PT, R22, RZ, PT ;  /* 0x000000ff1600720c */ /* 0x000fc40003fa5070 */
[----:B------:R-:W-:Y:S01]  /*7a20*/  VIADD R22, R30, 0xffffff41 ;  /* 0xffffff411e167836 */ /* 0x000fe20000000000 */
[----:B------:R5:W-:Y:S01]  /*7a30*/  LDGSTS.E [R251+0x100e8], desc[UR26][R152.64], !P3 ;  /* 0x100e800098fb7fae */ /* 0x000be2000d9a101a */
[C---:B-1----:R-:W-:Y:S01]  /*7a40*/  IMAD.WIDE R146, R71.reuse, 0x4, R146 ;  /* 0x0000000447927825 */ /* 0x042fe200078e0292 */
[----:B------:R-:W1:Y:S02]  /*7a50*/  LDC R23, c[0x0][0x3a0] ;  /* 0x0000e800ff177b82 */ /* 0x000e640000000800 */
[----:B------:R5:W-:Y:S01]  /*7a60*/  LDGSTS.E [R251+0x100ec], desc[UR26][R154.64], !P4 ;  /* 0x100ec0009afb7fae */ /* 0x000be2000e1a101a */
[----:B------:R-:W-:Y:S01]  /*7a70*/  ISETP.GE.U32.AND P3, PT, R22, 0x7fffff02, PT ;  /* 0x7fffff021600780c */ /* 0x000fe20003f66070 */
[----:B--2---:R-:W-:Y:S01]  /*7a80*/  IMAD.WIDE R148, R71, 0x4, R148 ;  /* 0x0000000447947825 */ /* 0x004fe200078e0294 */
[----:B------:R-:W-:Y:S01]  /*7a90*/  ISETP.GT.AND P4, PT, R33, 0xff, PT ;  /* 0x000000ff2100780c */ /* 0x000fe20003f84270 */
[----:B------:R2:W-:Y:S01]  /*7aa0*/  LDGSTS.E [R251+0x100f0], desc[UR26][R218.64], !P6 ;  /* 0x100f0000dafb7fae */ /* 0x0005e2000f1a101a */
[----:B------:R-:W-:Y:S01]  /*7ab0*/  ISETP.GE.U32.AND P6, PT, R28, 0x7fffff01, PT ;  /* 0x7fffff011c00780c */ /* 0x000fe20003fc6070 */
[----:B------:R-:W1:Y:S01]  /*7ac0*/  LDC R22, c[0x0][0x3a0] ;  /* 0x0000e800ff167b82 */ /* 0x000e620000000800 */
[----:B------:R-:W-:Y:S01]  /*7ad0*/  SEL R5, R5, RZ, P4 ;  /* 0x000000ff05057207 */ /* 0x000fe20002000000 */
[----:B------:R2:W-:Y:S01]  /*7ae0*/  LDGSTS.E [R251+0x100f4], desc[UR26][R220.64], !P2 ;  /* 0x100f4000dcfb7fae */ /* 0x0005e2000d1a101a */
[----:B---3--:R-:W-:-:S02]  /*7af0*/  IMAD.WIDE R150, R71, 0x4, R150 ;  /* 0x0000000447967825 */ /* 0x008fc400078e0296 */
[----:B------:R-:W-:Y:S02]  /*7b00*/  ISETP.NE.U32.AND P4, PT, R5, RZ, PT ;  /* 0x000000ff0500720c */ /* 0x000fe40003f85070 */
[C---:B-----5:R-:W-:Y:S01]  /*7b10*/  IMAD.WIDE R152, R71.reuse, 0x4, R152 ;  /* 0x0000000447987825 */ /* 0x060fe200078e0298 */
[----:B------:R3:W-:Y:S01]  /*7b20*/  LDGSTS.E [R251+0x100f8], desc[UR26][R222.64], !P3 ;  /* 0x100f8000defb7fae */ /* 0x0007e2000d9a101a */
[----:B------:R-:W5:Y:S02]  /*7b30*/  LDC R5, c[0x0][0x3a0] ;  /* 0x0000e800ff057b82 */ /* 0x000f640000000800 */
[C---:B------:R-:W-:Y:S01]  /*7b40*/  IMAD.WIDE R154, R71.reuse, 0x4, R154 ;  /* 0x00000004479a7825 */ /* 0x040fe200078e029a */
[----:B------:R3:W-:Y:S03]  /*7b50*/  LDGSTS.E [R251+0x100fc], desc[UR26][R224.64], !P6 ;  /* 0x100fc000e0fb7fae */ /* 0x0007e6000f1a101a */
[C---:B--2---:R-:W-:Y:S01]  /*7b60*/  IMAD.WIDE R218, R71.reuse, 0x4, R218 ;  /* 0x0000000447da7825 */ /* 0x044fe200078e02da */
[----:B------:R-:W0:Y:S01]  /*7b70*/  LDGDEPBAR ;  /* 0x00000000000079af */ /* 0x000e220000000000 */
[----:B------:R-:W2:Y:S02]  /*7b80*/  LDC R28, c[0x0][0x3a0] ;  /* 0x0000e800ff1c7b82 */ /* 0x000ea40000000800 */
[C---:B------:R-:W-:Y:S01]  /*7b90*/  IMAD.WIDE R220, R71.reuse, 0x4, R220 ;  /* 0x0000000447dc7825 */ /* 0x040fe200078e02dc */
[----:B------:R4:W-:Y:S03]  /*7ba0*/  LDGSTS.E [R32+0x40000], desc[UR26][R156.64], P5 ;  /* 0x400000009c207fae */ /* 0x0009e6000a9a101a */
[C---:B---3--:R-:W-:Y:S01]  /*7bb0*/  IMAD.WIDE R222, R71.reuse, 0x4, R222 ;  /* 0x0000000447de7825 */ /* 0x048fe200078e02de */
[----:B------:R3:W-:Y:S01]  /*7bc0*/  LDGSTS.E [R32+0x40400], desc[UR26][R158.64], P5 ;  /* 0x404000009e207fae */ /* 0x0007e2000a9a101a */
[----:B------:R-:W1:Y:S02]  /*7bd0*/  LDC R30, c[0x0][0x3a0] ;  /* 0x0000e800ff1e7b82 */ /* 0x000e640000000800 */
[----:B------:R-:W-:Y:S01]  /*7be0*/  IMAD.WIDE R224, R71, 0x4, R224 ;  /* 0x0000000447e07825 */ /* 0x000fe200078e02e0 */
[----:B------:R3:W-:Y:S04]  /*7bf0*/  LDGSTS.E [R32+0x40800], desc[UR26][R160.64], P5 ;  /* 0x40800000a0207fae */ /* 0x0007e8000a9a101a */
[----:B------:R3:W-:Y:S01]  /*7c00*/  LDGSTS.E [R32+0x40c00], desc[UR26][R162.64], P5 ;  /* 0x40c00000a2207fae */ /* 0x0007e2000a9a101a */
[----:B----4-:R-:W-:-:S03]  /*7c10*/  IMAD.WIDE R156, R69, 0x4, R156 ;  /* 0x00000004459c7825 */ /* 0x010fc600078e029c */
[----:B------:R4:W-:Y:S01]  /*7c20*/  LDGSTS.E [R32+0x41000], desc[UR26][R164.64], P5 ;  /* 0x41000000a4207fae */ /* 0x0009e2000a9a101a */
[----:B---3--:R-:W-:-:S03]  /*7c30*/  IMAD.WIDE R158, R69, 0x4, R158 ;  /* 0x00000004459e7825 */ /* 0x008fc600078e029e */
[----:B------:R3:W-:Y:S01]  /*7c40*/  LDGSTS.E [R32+0x41400], desc[UR26][R166.64], P5 ;  /* 0x41400000a6207fae */ /* 0x0007e2000a9a101a */
[----:B------:R-:W-:-:S03]  /*7c50*/  IMAD.WIDE R160, R69, 0x4, R160 ;  /* 0x0000000445a07825 */ /* 0x000fc600078e02a0 */
[----:B------:R5:W-:Y:S01]  /*7c60*/  LDGSTS.E [R32+0x41800], desc[UR26][R168.64], P5 ;  /* 0x41800000a8207fae */ /* 0x000be2000a9a101a */
[----:B------:R-:W-:-:S03]  /*7c70*/  IMAD.WIDE R162, R69, 0x4, R162 ;  /* 0x0000000445a27825 */ /* 0x000fc600078e02a2 */
[----:B------:R5:W-:Y:S01]  /*7c80*/  LDGSTS.E [R32+0x41c00], desc[UR26][R170.64], P5 ;  /* 0x41c00000aa207fae */ /* 0x000be2000a9a101a */
[----:B----4-:R-:W-:-:S03]  /*7c90*/  IMAD.WIDE R164, R69, 0x4, R164 ;  /* 0x0000000445a47825 */ /* 0x010fc600078e02a4 */
[----:B------:R4:W-:Y:S01]  /*7ca0*/  LDGSTS.E [R249+0x40100], desc[UR26][R172.64], P5 ;  /* 0x40100000acf97fae */ /* 0x0009e2000a9a101a */
[----:B---3--:R-:W-:-:S03]  /*7cb0*/  IMAD.WIDE R166, R69, 0x4, R166 ;  /* 0x0000000445a67825 */ /* 0x008fc600078e02a6 */
[----:B------:R3:W-:Y:S01]  /*7cc0*/  LDGSTS.E [R249+0x40500], desc[UR26][R174.64], P5 ;  /* 0x40500000aef97fae */ /* 0x0007e2000a9a101a */
[----:B-----5:R-:W-:-:S03]  /*7cd0*/  IMAD.WIDE R168, R69, 0x4, R168 ;  /* 0x0000000445a87825 */ /* 0x020fc600078e02a8 */
        /* <DEDUP_REMOVED lines=34> */
[----:B------:R-:W-:Y:S01]  /*7f00*/  LDGSTS.E [R4+0x40f00], desc[UR26][R210.64], P5 ;  /* 0x40f00000d2047fae */ /* 0x000fe2000a9a101a */
[----:B----4-:R-:W-:-:S03]  /*7f10*/  IMAD.WIDE R204, R69, 0x4, R204 ;  /* 0x0000000445cc7825 */ /* 0x010fc600078e02cc */
[----:B------:R-:W-:Y:S01]  /*7f20*/  LDGSTS.E [R4+0x41300], desc[UR26][R212.64], P5 ;  /* 0x41300000d4047fae */ /* 0x000fe2000a9a101a */
[----:B---3--:R-:W-:-:S03]  /*7f30*/  IMAD.WIDE R206, R69, 0x4, R206 ;  /* 0x0000000445ce7825 */ /* 0x008fc600078e02ce */
[----:B------:R1:W-:Y:S01]  /*7f40*/  LDGSTS.E [R4+0x41700], desc[UR26][R214.64], P5 ;  /* 0x41700000d6047fae */ /* 0x0003e2000a9a101a */
[----:B------:R-:W-:-:S03]  /*7f50*/  IMAD.WIDE R194, R69, 0x4, R194 ;  /* 0x0000000445c27825 */ /* 0x000fc600078e02c2 */
[----:B------:R3:W-:Y:S01]  /*7f60*/  LDGSTS.E [R4+0x41b00], desc[UR26][R216.64], P5 ;  /* 0x41b00000d8047fae */ /* 0x0007e2000a9a101a */
[----:B-----5:R-:W-:-:S03]  /*7f70*/  IMAD.WIDE R208, R69, 0x4, R208 ;  /* 0x0000000445d07825 */ /* 0x020fc600078e02d0 */
[----:B------:R4:W-:Y:S01]  /*7f80*/  LDGSTS.E [R4+0x41f00], desc[UR26][R226.64], P5 ;  /* 0x41f00000e2047fae */ /* 0x0009e2000a9a101a */
[----:B------:R-:W-:-:S03]  /*7f90*/  IMAD.WIDE R196, R69, 0x4, R196 ;  /* 0x0000000445c47825 */ /* 0x000fc600078e02c4 */
[----:B------:R-:W0:Y:S01]  /*7fa0*/  LDGDEPBAR ;  /* 0x00000000000079af */ /* 0x000e220000000000 */
[----:B-1----:R-:W-:-:S04]  /*7fb0*/  IMAD.WIDE R214, R69, 0x4, R214 ;  /* 0x0000000445d67825 */ /* 0x002fc800078e02d6 */
[----:B---3--:R-:W-:-:S04]  /*7fc0*/  IMAD.WIDE R216, R69, 0x4, R216 ;  /* 0x0000000445d87825 */ /* 0x008fc800078e02d8 */
[----:B----4-:R-:W-:Y:S02]  /*7fd0*/  VIADD R4, R5, 0xffffff3f ;  /* 0xffffff3f05047836 */ /* 0x010fe40000000000 */
[----:B------:R-:W-:Y:S02]  /*7fe0*/  VIADD R5, R22, 0xffffff3e ;  /* 0xffffff3e16057836 */ /* 0x000fe40000000000 */
[----:B------:R-:W-:Y:S01]  /*7ff0*/  IMAD.WIDE R226, R69, 0x4, R226 ;  /* 0x0000000445e27825 */ /* 0x000fe200078e02e2 */
[----:B------:R-:W-:Y:S01]  /*8000*/  BAR.SYNC.DEFER_BLOCKING 0x0 ;  /* 0x0000000000007b1d */ /* 0x000fe20000010000 */
[----:B------:R-:W-:Y:S02]  /*8010*/  ISETP.GE.U32.AND P5, PT, R4, 0x7fffff00, PT ;  /* 0x7fffff000400780c */ /* 0x000fe40003fa6070 */
[----:B------:R-:W-:Y:S01]  /*8020*/  ISETP.GE.U32.AND P6, PT, R5, 0x7ffffeff, PT ;  /* 0x7ffffeff0500780c */ /* 0x000fe20003fc6070 */
[----:B--2---:R-:W-:-:S04]  /*8030*/  VIADD R5, R28, 0xffffff3c ;  /* 0xffffff3c1c057836 */ /* 0x004fc80000000000 */
[----:B------:R-:W1:Y:S01]  /*8040*/  LDC R28, c[0x0][0x3a0] ;  /* 0x0000e800ff1c7b82 */ /* 0x000e620000000800 */
[----:B------:R-:W-:Y:S02]  /*8050*/  VIADD R4, R23, 0xffffff3d ;  /* 0xffffff3d17047836 */ /* 0x000fe40000000000 */
[----:B------:R-:W-:Y:S01]  /*8060*/  IMAD.WIDE R22, R71, 0x4, R26 ;  /* 0x0000000447167825 */ /* 0x000fe200078e021a */
[----:B------:R-:W-:Y:S02]  /*8070*/  ISETP.GE.U32.AND P3, PT, R5, 0x7ffffefd, PT ;  /* 0x7ffffefd0500780c */ /* 0x000fe40003f66070 */
[----:B------:R-:W-:Y:S01]  /*8080*/  ISETP.GE.U32.AND P2, PT, R4, 0x7ffffefe, PT ;  /* 0x7ffffefe0400780c */ /* 0x000fe20003f46070 */
[----:B------:R-:W-:Y:S01]  /*8090*/  VIADD R4, R30, 0xffffff3b ;  /* 0xffffff3b1e047836 */ /* 0x000fe20000000000 */
[----:B------:R-:W2:Y:S01]  /*80a0*/  LDC R27, c[0x0][0x3a0] ;  /* 0x0000e800ff1b7b82 */ /* 0x000ea20000000800 */
[----:B------:R-:W-:-:S04]  /*80b0*/  IMAD.WIDE R210, R69, 0x4, R210 ;  /* 0x0000000445d27825 */ /* 0x000fc800078e02d2 */
[----:B------:R-:W-:-:S03]  /*80c0*/  IMAD.WIDE R212, R69, 0x4, R212 ;  /* 0x0000000445d47825 */ /* 0x000fc600078e02d4 */
[----:B------:R-:W3:Y:S01]  /*80d0*/  LDC R5, c[0x0][0x3a0] ;  /* 0x0000e800ff057b82 */ /* 0x000ee20000000800 */
[----:B------:R-:W-:Y:S01]  /*80e0*/  IMAD.WIDE R204, R69, 0x4, R204 ;  /* 0x0000000445cc7825 */ /* 0x000fe200078e02cc */
[----:B------:R-:W-:Y:S01]  /*80f0*/  @!PT LDS RZ, [RZ] ;  /* 0x00000000fffff984 */ /* 0x000fe20000000800 */
[----:B------:R-:W-:Y:S01]  /*8100*/  @!PT LDS RZ, [RZ] ;  /* 0x00000000fffff984 */ /* 0x000fe20000000800 */
[----:B------:R-:W-:Y:S01]  /*8110*/  @!PT LDS RZ, [RZ] ;  /* 0x00000000fffff984 */ /* 0x000fe20000000800 */
[----:B------:R-:W-:Y:S01]  /*8120*/  LDGSTS.E [R251+0x18000], desc[UR26][R22.64], !P5 ;  /* 0x1800000016fb7fae */ /* 0x000fe2000e9a101a */
[----:B------:R-:W-:Y:S02]  /*8130*/  ISETP.GE.U32.AND P5, PT, R4, 0x7ffffefc, PT ;  /* 0x7ffffefc0400780c */ /* 0x000fe40003fa6070 */
[----:B------:R-:W-:Y:S01]  /*8140*/  VIADD R4, R29, 0xffffff3a ;  /* 0xffffff3a1d047836 */ /* 0x000fe20000000000 */
[----:B------:R4:W-:Y:S01]  /*8150*/  LDGSTS.E [R251+0x18004], desc[UR26][R228.64], !P6 ;  /* 0x18004000e4fb7fae */ /* 0x0009e2000f1a101a */
[C---:B------:R-:W-:Y:S01]  /*8160*/  IMAD.WIDE R206, R69.reuse, 0x4, R206 ;  /* 0x0000000445ce7825 */ /* 0x040fe200078e02ce */
[----:B------:R-:W5:Y:S02]  /*8170*/  LDC R26, c[0x0][0x3a0] ;  /* 0x0000e800ff1a7b82 */ /* 0x000f640000000800 */
[----:B------:R-:W-:Y:S01]  /*8180*/  ISETP.GE.U32.AND P6, PT, R4, 0x7ffffefb, PT ;  /* 0x7ffffefb0400780c */ /* 0x000fe20003fc6070 */
[----:B-1----:R-:W-:Y:S01]  /*8190*/  VIADD R4, R28, 0xffffff39 ;  /* 0xffffff391c047836 */ /* 0x002fe20000000000 */
[----:B------:R1:W-:Y:S01]  /*81a0*/  LDGSTS.E [R251+0x18008], desc[UR26][R230.64], !P2 ;  /* 0x18008000e6fb7fae */ /* 0x0003e2000d1a101a */
[----:B------:R-:W-:-:S03]  /*81b0*/  IMAD.WIDE R208, R69, 0x4, R208 ;  /* 0x0000000445d07825 */ /* 0x000fc600078e02d0 */
[----:B------:R-:W-:Y:S01]  /*81c0*/  ISETP.GE.U32.AND P2, PT, R4, 0x7ffffefa, PT ;  /* 0x7ffffefa0400780c */ /* 0x000fe20003f46070 */
[----:B--2---:R-:W-:Y:S01]  /*81d0*/  VIADD R4, R27, 0xffffff38 ;  /* 0xffffff381b047836 */ /* 0x004fe20000000000 */
[----:B------:R2:W-:Y:S01]  /*81e0*/  LDGSTS.E [R251+0x1800c], desc[UR26][R232.64], !P3 ;  /* 0x1800c000e8fb7fae */ /* 0x0005e2000d9a101a */
[----:B------:R-:W5:Y:S01]  /*81f0*/  LDC R27, c[0x0][0x3a0] ;  /* 0x0000e800ff1b7b82 */ /* 0x000f620000000800 */
[----:B----4-:R-:W-:Y:S02]  /*8200*/  IMAD.WIDE R228, R71, 0x4, R228 ;  /* 0x0000000447e47825 */ /* 0x010fe400078e02e4 */
[----:B------:R-:W-:Y:S01]  /*8210*/  ISETP.GE.U32.AND P3, PT, R4, 0x7ffffef9, PT ;  /* 0x7ffffef90400780c */ /* 0x000fe20003f66070 */
[----:B------:R4:W-:Y:S01]  /*8220*/  LDGSTS.E [R251+0x18010], desc[UR26][R234.64], !P5 ;  /* 0x18010000eafb7fae */ /* 0x0009e2000e9a101a */
[----:B---3--:R-:W-:Y:S02]  /*8230*/  VIADD R4, R5, 0xffffff37 ;  /* 0xffffff3705047836 */ /* 0x008fe40000000000 */
[C---:B-1----:R-:W-:Y:S01]  /*8240*/  IMAD.WIDE R230, R71.reuse, 0x4, R230 ;  /* 0x0000000447e67825 */ /* 0x042fe200078e02e6 */
[----:B------:R-:W1:Y:S01]  /*8250*/  LDC R5, c[0x0][0x3a0] ;  /* 0x0000e800ff057b82 */ /* 0x000e620000000800 */
[----:B------:R3:W-:Y:S01]  /*8260*/  LDGSTS.E [R251+0x18014], desc[UR26][R236.64], !P6 ;  /* 0x18014000ecfb7fae */ /* 0x0007e2000f1a101a */
[----:B------:R-:W-:Y:S01]  /*8270*/  ISETP.GE.U32.AND P5, PT, R4, 0x7ffffef8, PT ;  /* 0x7ffffef80400780c */ /* 0x000fe20003fa6070 */
[----:B--2---:R-:W-:-:S02]  /*8280*/  IMAD.WIDE R232, R71, 0x4, R232 ;  /* 0x0000000447e87825 */ /* 0x004fc400078e02e8 */
[----:B------:R2:W-:Y:S02]  /*8290*/  LDGSTS.E [R251+0x18018], desc[UR26][R238.64], !P2 ;  /* 0x18018000eefb7fae */ /* 0x0005e4000d1a101a */
[----:B-----5:R-:W-:Y:S01]  /*82a0*/  VIADD R4, R26, 0xffffff36 ;  /* 0xffffff361a047836 */ /* 0x020fe20000000000 */
[----:B------:R-:W5:Y:S01]  /*82b0*/  LDC R29, c[0x0][0x3a0] ;  /* 0x0000e800ff1d7b82 */ /* 0x000f620000000800 */
[----:B------:R1:W-:Y:S01]  /*82c0*/  LDGSTS.E [R251+0x1801c], desc[UR26][R240.64], !P3 ;  /* 0x1801c000f0fb7fae */ /* 0x0003e2000d9a101a */
[C---:B----4-:R-:W-:Y:S02]  /*82d0*/  IMAD.WIDE R234, R71.reuse, 0x4, R234 ;  /* 0x0000000447ea7825 */ /* 0x050fe400078e02ea */
[----:B------:R-:W-:Y:S02]  /*82e0*/  ISETP.GE.U32.AND P6, PT, R4, 0x7ffffef7, PT ;  /* 0x7ffffef70400780c */ /* 0x000fe40003fc6070 */
[----:B---3--:R-:W-:Y:S01]  /*82f0*/  IMAD.WIDE R236, R71, 0x4, R236 ;  /* 0x0000000447ec7825 */ /* 0x008fe200078e02ec */
[----:B------:R3:W-:Y:S01]  /*8300*/  LDGSTS.E [R251+0x18020], desc[UR26][R242.64], !P5 ;  /* 0x18020000f2fb7fae */ /* 0x0007e2000e9a101a */
[----:B------:R-:W4:Y:S02]  /*8310*/  LDC R26, c[0x0][0x3a0] ;  /* 0x0000e800ff1a7b82 */ /* 0x000f240000000800 */
[----:B------:R-:W-:-:S02]  /*8320*/  VIADD R4, R27, 0xffffff35 ;  /* 0xffffff351b047836 */ /* 0x000fc40000000000 */
[----:B--2---:R-:W-:-:S03]  /*8330*/  IMAD.WIDE R238, R71, 0x4, R238 ;  /* 0x0000000447ee7825 */ /* 0x004fc600078e02ee */
[----:B------:R-:W-:Y:S01]  /*8340*/  ISETP.GE.U32.AND P2, PT, R4, 0x7ffffef6, PT ;  /* 0x7ffffef60400780c */ /* 0x000fe20003f46070 */
[----:B------:R-:W2:Y:S01]  /*8350*/  LDC R27, c[0x0][0x3a0] ;  /* 0x0000e800ff1b7b82 */ /* 0x000ea20000000800 */
[----:B-1----:R-:W-:Y:S01]  /*8360*/  VIADD R4, R5, 0xffffff34 ;  /* 0xffffff3405047836 */ /* 0x002fe20000000000 */
[----:B------:R1:W-:Y:S01]  /*8370*/  LDGSTS.E [R251+0x18024], desc[UR26][R244.64], !P6 ;  /* 0x18024000f4fb7fae */ /* 0x0003e2000f1a101a */
[----:B------:R-:W-:-:S03]  /*8380*/  IMAD.WIDE R240, R71, 0x4, R240 ;  /* 0x0000000447f07825 */ /* 0x000fc600078e02f0 */
[----:B------:R-:W-:Y:S01]  /*8390*/  ISETP.GE.U32.AND P3, PT, R4, 0x7ffffef5, PT ;  /* 0x7ffffef50400780c */ /* 0x000fe20003f66070 */
[----:B---3--:R-:W-:Y:S01]  /*83a0*/  IMAD.WIDE R242, R71, 0x4, R242 ;  /* 0x0000000447f27825 */ /* 0x008fe200078e02f2 */
[----:B------:R-:W3:Y:S03]  /*83b0*/  LDC R5, c[0x0][0x3a0] ;  /* 0x0000e800ff057b82 */ /* 0x000ee60000000800 */
[----:B------:R-:W-:Y:S01]  /*83c0*/  IMAD.WIDE R210, R69, 0x4, R210 ;  /* 0x0000000445d27825 */ /* 0x000fe200078e02d2 */
[----:B------:R2:W-:Y:S03]  /*83d0*/  LDGSTS.E [R251+0x18028], desc[UR26][R246.64], !P2 ;  /* 0x18028000f6fb7fae */ /* 0x0005e6000d1a101a */
[----:B-1----:R-:W-:Y:S01]  /*83e0*/  IMAD.WIDE R244, R71, 0x4, R244 ;  /* 0x0000000447f47825 */ /* 0x002fe200078e02f4 */
[----:B------:R-:W1:Y:S03]  /*83f0*/  LDC R28, c[0x0][0x3a0] ;  /* 0x0000e800ff1c7b82 */ /* 0x000e660000000800 */
[----:B----4-:R-:W-:Y:S01]  /*8400*/  VIADD R4, R26, 0xffffff33 ;  /* 0xffffff331a047836 */ /* 0x010fe20000000000 */
[----:B------:R4:W-:Y:S01]  /*8410*/  LDGSTS.E [R251+0x1802c], desc[UR26][R20.64], !P3 ;  /* 0x1802c00014fb7fae */ /* 0x0009e2000d9a101a */
[----:B------:R-:W-:-:S03]  /*8420*/  IMAD.WIDE R212, R69, 0x4, R212 ;  /* 0x0000000445d47825 */ /* 0x000fc600078e02d4 */
[----:B------:R-:W1:Y:S01]  /*8430*/  LDC R26, c[0x0][0x3a0] ;  /* 0x0000e800ff1a7b82 */ /* 0x000e620000000800 */
[----:B------:R-:W-:Y:S01]  /*8440*/  ISETP.GE.U32.AND P5, PT, R4, 0x7ffffef4, PT ;  /* 0x7ffffef40400780c */ /* 0x000fe20003fa6070 */
[----:B--2---:R-:W-:Y:S02]  /*8450*/  VIADD R4, R27, 0xffffff32 ;  /* 0xffffff321b047836 */ /* 0x004fe40000000000 */
[----:B------:R-:W-:-:S03]  /*8460*/  IMAD.WIDE R246, R71, 0x4, R246 ;  /* 0x0000000447f67825 */ /* 0x000fc600078e02f6 */
[----:B------:R-:W-:Y:S01]  /*8470*/  ISETP.GE.U32.AND P6, PT, R4, 0x7ffffef3, PT ;  /* 0x7ffffef30400780c */ /* 0x000fe20003fc6070 */
[----:B------:R-:W2:Y:S01]  /*8480*/  LDC R27, c[0x0][0x3a0] ;  /* 0x0000e800ff1b7b82 */ /* 0x000ea20000000800 */
[----:B---3--:R-:W-:Y:S02]  /*8490*/  VIADD R4, R5, 0xffffff31 ;  /* 0xffffff3105047836 */ /* 0x008fe40000000000 */
[----:B----4-:R-:W-:-:S03]  /*84a0*/  IMAD.WIDE R20, R71, 0x4, R20 ;  /* 0x0000000447147825 */ /* 0x010fc600078e0214 */
[----:B------:R-:W-:Y:S01]  /*84b0*/  ISETP.GE.U32.AND P2, PT, R4, 0x7ffffef2, PT ;  /* 0x7ffffef20400780c */ /* 0x000fe20003f46070 */
[----:B------:R3:W-:Y:S01]  /*84c0*/  LDGSTS.E [R251+0x18030], desc[UR26][R18.64], !P5 ;  /* 0x1803000012fb7fae */ /* 0x0007e2000e9a101a */
[----:B------:R-:W4:Y:S01]  /*84d0*/  LDC R5, c[0x0][0x3a0] ;  /* 0x0000e800ff057b82 */ /* 0x000f220000000800 */
[----:B------:R-:W-:-:S03]  /*84e0*/  IMAD.WIDE R74, R71, 0x4, R22 ;  /* 0x00000004474a7825 */ /* 0x000fc600078e0216 */
[----:B------:R2:W-:Y:S01]  /*84f0*/  LDGSTS.E [R251+0x18034], desc[UR26][R16.64], !P6 ;  /* 0x1803400010fb7fae */ /* 0x0005e2000f1a101a */
[----:B------:R-:W-:-:S03]  /*8500*/  IMAD.WIDE R74, R71, 0x4, R74 ;  /* 0x00000004474a7825 */ /* 0x000fc600078e024a */
[----:B------:R-:W5:Y:S01]  /*8510*/  LDC R30, c[0x0][0x3a0] ;  /* 0x0000e800ff1e7b82 */ /* 0x000f620000000800 */
[----:B-1----:R-:W-:Y:S02]  /*8520*/  VIADD R4, R26, 0xffffff30 ;  /* 0xffffff301a047836 */ /* 0x002fe40000000000 */
[----:B------:R1:W-:Y:S01]  /*8530*/  LDGSTS.E [R251+0x18038], desc[UR26][R14.64], !P2 ;  /* 0x180380000efb7fae */ /* 0x0003e2000d1a101a */
[----:B---3--:R-:W-:-:S04]  /*8540*/  IMAD.WIDE R18, R71, 0x4, R18 ;  /* 0x0000000447127825 */ /* 0x008fc800078e0212 */
[----:B------:R-:W3:Y:S01]  /*8550*/  LDC R26, c[0x0][0x3a0] ;  /* 0x0000e800ff1a7b82 */ /* 0x000ee20000000800 */
[----:B------:R-:W-:Y:S01]  /*8560*/  ISETP.GE.U32.AND P3, PT, R4, 0x7ffffef1, PT ;  /* 0x7ffffef10400780c */ /* 0x000fe20003f66070 */
[----:B--2---:R-:W-:Y:S02]  /*8570*/  VIADD R4, R27, 0xffffff2f ;  /* 0xffffff2f1b047836 */ /* 0x004fe40000000000 */
[----:B------:R-:W-:-:S03]  /*8580*/  IMAD.WIDE R16, R71, 0x4, R16 ;  /* 0x0000000447107825 */ /* 0x000fc600078e0210 */
[----:B------:R-:W-:Y:S01]  /*8590*/  ISETP.GE.U32.AND P5, PT, R4, 0x7ffffef0, PT ;  /* 0x7ffffef00400780c */ /* 0x000fe20003fa6070 */
[----:B------:R-:W2:Y:S01]  /*85a0*/  LDC R27, c[0x0][0x3a0] ;  /* 0x0000e800ff1b7b82 */ /* 0x000ea20000000800 */
[----:B----4-:R-:W-:Y:S02]  /*85b0*/  VIADD R4, R5, 0xffffff2e ;  /* 0xffffff2e05047836 */ /* 0x010fe40000000000 */
[----:B-1----:R-:W-:-:S03]  /*85c0*/  IMAD.WIDE R14, R71, 0x4, R14 ;  /* 0x00000004470e7825 */ /* 0x002fc600078e020e */
[----:B------:R-:W-:Y:S01]  /*85d0*/  ISETP.GE.U32.AND P6, PT, R4, 0x7ffffeef, PT ;  /* 0x7ffffeef0400780c */ /* 0x000fe20003fc6070 */
[----:B------:R1:W-:Y:S01]  /*85e0*/  LDGSTS.E [R251+0x1803c], desc[UR26][R12.64], !P3 ;  /* 0x1803c0000cfb7fae */ /* 0x0003e2000d9a101a */
[----:B------:R-:W4:Y:S01]  /*85f0*/  LDC R5, c[0x0][0x3a0] ;  /* 0x0000e800ff057b82 */ /* 0x000f220000000800 */
[----:B-----5:R-:W-:-:S03]  /*8600*/  VIADD R30, R30, 0xffffff01 ;  /* 0xffffff011e1e7836 */ /* 0x020fc60000000000 */
[----:B------:R5:W-:Y:S01]  /*8610*/  LDGSTS.E [R251+0x18040], desc[UR26][R10.64], !P5 ;  /* 0x180400000afb7fae */ /* 0x000be2000e9a101a */
[----:B---3--:R-:W-:-:S03]  /*8620*/  VIADD R4, R26, 0xffffff2d ;  /* 0xffffff2d1a047836 */ /* 0x008fc60000000000 */
[----:B------:R-:W3:Y:S03]  /*8630*/  LDC R22, c[0x0][0x3a0] ;  /* 0x0000e800ff167b82 */ /* 0x000ee60000000800 */
[----:B------:R2:W-:Y:S01]  /*8640*/  LDGSTS.E [R251+0x18044], desc[UR26][R8.64], !P6 ;  /* 0x1804400008fb7fae */ /* 0x0005e2000f1a101a */
[----:B-1----:R-:W-:Y:S01]  /*8650*/  IMAD.WIDE R12, R71, 0x4, R12 ;  /* 0x00000004470c7825 */ /* 0x002fe200078e020c */
[----:B------:R-:W-:-:S03]  /*8660*/  ISETP.GE.U32.AND P2, PT, R4, 0x7ffffeee, PT ;  /* 0x7ffffeee0400780c */ /* 0x000fc60003f46070 */
[----:B--2---:R-:W-:Y:S01]  /*8670*/  VIADD R4, R27, 0xffffff2c ;  /* 0xffffff2c1b047836 */ /* 0x004fe20000000000 */
[----:B------:R-:W1:Y:S01]  /*8680*/  LDC R26, c[0x0][0x3a0] ;  /* 0x0000e800ff1a7b82 */ /* 0x000e620000000800 */
[----:B-----5:R-:W-:-:S03]  /*8690*/  IMAD.WIDE R10, R71, 0x4, R10 ;  /* 0x00000004470a7825 */ /* 0x020fc600078e020a */
[----:B------:R-:W-:Y:S01]  /*86a0*/  ISETP.GE.U32.AND P3, PT, R4, 0x7ffffeed, PT ;  /* 0x7ffffeed0400780c */ /* 0x000fe20003f66070 */
[----:B------:R-:W-:-:S03]  /*86b0*/  IMAD.WIDE R8, R71, 0x4, R8 ;  /* 0x0000000447087825 */ /* 0x000fc600078e0208 */
[----:B------:R-:W2:Y:S01]  /*86c0*/  LDC R27, c[0x0][0x3a0] ;  /* 0x0000e800ff1b7b82 */ /* 0x000ea20000000800 */
[----:B------:R5:W-:Y:S01]  /*86d0*/  LDGSTS.E [R251+0x18048], desc[UR26][R6.64], !P2 ;  /* 0x1804800006fb7fae */ /* 0x000be2000d1a101a */
[----:B----4-:R-:W-:-:S05]  /*86e0*/  VIADD R4, R5, 0xffffff2b ;  /* 0xffffff2b05047836 */ /* 0x010fca0000000000 */
[----:B------:R-:W-:Y:S01]  /*86f0*/  ISETP.GE.U32.AND P5, PT, R4, 0x7ffffeec, PT ;  /* 0x7ffffeec0400780c */ /* 0x000fe20003fa6070 */
[----:B------:R-:W4:Y:S01]  /*8700*/  LDC R5, c[0x0][0x3a0] ;  /* 0x0000e800ff057b82 */ /* 0x000f220000000800 */
[----:B------:R-:W-:Y:S01]  /*8710*/  LDGSTS.E [R251+0x1804c], desc[UR26][R24.64], !P3 ;  /* 0x1804c00018fb7fae */ /* 0x000fe2000d9a101a */
[----:B---3--:R-:W-:Y:S02]  /*8720*/  VIADD R22, R22, 0xfffffebc ;  /* 0xfffffebc16167836 */ /* 0x008fe40000000000 */
[----:B-----5:R-:W-:-:S04]  /*8730*/  IMAD.WIDE R6, R71, 0x4, R6 ;  /* 0x0000000447067825 */ /* 0x020fc800078e0206 */
[----:B------:R-:W3:Y:S01]  /*8740*/  LDC R23, c[0x0][0x3a0] ;  /* 0x0000e800ff177b82 */ /* 0x000ee20000000800 */
[----:B-1----:R-:W-:-:S03]  /*8750*/  VIADD R4, R26, 0xffffff2a ;  /* 0xffffff2a1a047836 */ /* 0x002fc60000000000 */
[----:B------:R1:W-:Y:S02]  /*8760*/  LDGSTS.E [R251+0x18050], desc[UR26][R72.64], !P5 ;  /* 0x1805000048fb7fae */ /* 0x0003e4000e9a101a */
[----:B------:R-:W-:Y:S02]  /*8770*/  ISETP.GE.U32.AND P6, PT, R4, 0x7ffffeeb, PT ;  /* 0x7ffffeeb0400780c */ /* 0x000fe40003fc6070 */
[----:B------:R-:W5:Y:S01]  /*8780*/  LDC R26, c[0x0][0x3a0] ;  /* 0x0000e800ff1a7b82 */ /* 0x000f620000000800 */
[----:B--2---:R-:W-:-:S05]  /*8790*/  VIADD R4, R27, 0xffffff29 ;  /* 0xffffff291b047836 */ /* 0x004fca0000000000 */
[----:B------:R-:W-:Y:S02]  /*87a0*/  ISETP.GE.U32.AND P2, PT, R4, 0x7ffffeea, PT ;  /* 0x7ffffeea0400780c */ /* 0x000fe40003f46070 */
[----:B------:R-:W2:Y:S01]  /*87b0*/  LDC R27, c[0x0][0x3a0] ;  /* 0x0000e800ff1b7b82 */ /* 0x000ea20000000800 */
[----:B----4-:R-:W-:Y:S02]  /*87c0*/  VIADD R4, R5, 0xffffff28 ;  /* 0xffffff2805047836 */ /* 0x010fe40000000000 */
[----:B------:R4:W-:Y:S01]  /*87d0*/  LDGSTS.E [R251+0x18054], desc[UR26][R78.64], !P6 ;  /* 0x180540004efb7fae */ /* 0x0009e2000f1a101a */
[C---:B-1----:R-:W-:Y:S02]  /*87e0*/  IMAD.WIDE R72, R71.reuse, 0x4, R72 ;  /* 0x0000000447487825 */ /* 0x042fe400078e0248 */
[----:B------:R-:W-:Y:S02]  /*87f0*/  ISETP.GE.U32.AND P3, PT, R4, 0x7ffffee9, PT ;  /* 0x7ffffee90400780c */ /* 0x000fe40003f66070 */
[----:B------:R-:W1:Y:S03]  /*8800*/  LDC R5, c[0x0][0x3a0] ;  /* 0x0000e800ff057b82 */ /* 0x000e660000000800 */
[----:B------:R3:W-:Y:S01]  /*8810*/  LDGSTS.E [R251+0x18058], desc[UR26][R80.64], !P2 ;  /* 0x1805800050fb7fae */ /* 0x0007e2000d1a101a */
[----:B----4-:R-:W-:-:S04]  /*8820*/  IMAD.WIDE R78, R71, 0x4, R78 ;  /* 0x00000004474e7825 */ /* 0x010fc800078e024e */
[----:B-----5:R-:W-:-:S03]  /*8830*/  VIADD R4, R26, 0xffffff27 ;  /* 0xffffff271a047836 */ /* 0x020fc60000000000 */
[----:B------:R4:W-:Y:S01]  /*8840*/  LDGSTS.E [R251+0x1805c], desc[UR26][R82.64], !P3 ;  /* 0x1805c00052fb7fae */ /* 0x0009e2000d9a101a */
[----:B------:R-:W5:Y:S01]  /*8850*/  LDC R26, c[0x0][0x3a0] ;  /* 0x0000e800ff1a7b82 */ /* 0x000f620000000800 */
[----:B---3--:R-:W-:Y:S01]  /*8860*/  IMAD.WIDE R80, R71, 0x4, R80 ;  /* 0x0000000447507825 */ /* 0x008fe200078e0250 */
[----:B------:R-:W-:-:S03]  /*8870*/  ISETP.GE.U32.AND P5, PT, R4, 0x7ffffee8, PT ;  /* 0x7ffffee80400780c */ /* 0x000fc60003fa6070 */
[----:B--2---:R-:W-:-:S03]  /*8880*/  VIADD R4, R27, 0xffffff26 ;  /* 0xffffff261b047836 */ /* 0x004fc60000000000 */
[----:B------:R-:W2:Y:S02]  /*8890*/  LDC R27, c[0x0][0x3a0] ;  /* 0x0000e800ff1b7b82 */ /* 0x000ea40000000800 */
[----:B------:R-:W-:Y:S01]  /*88a0*/  ISETP.GE.U32.AND P6, PT, R4, 0x7ffffee7, PT ;  /* 0x7ffffee70400780c */ /* 0x000fe20003fc6070 */
[----:B-1----:R-:W-:Y:S02]  /*88b0*/  VIADD R4, R5, 0xffffff25 ;  /* 0xffffff2505047836 */ /* 0x002fe40000000000 */
[----:B----4-:R-:W-:-:S03]  /*88c0*/  IMAD.WIDE R82, R71, 0x4, R82 ;  /* 0x0000000447527825 */ /* 0x010fc600078e0252 */
[----:B------:R-:W1:Y:S01]  /*88d0*/  LDC R5, c[0x0][0x3a0] ;  /* 0x0000e800ff057b82 */ /* 0x000e620000000800 */
[----:B------:R-:W-:Y:S01]  /*88e0*/  ISETP.GE.U32.AND P2, PT, R4, 0x7ffffee6, PT ;  /* 0x7ffffee60400780c */ /* 0x000fe20003f46070 */
[----:B------:R3:W-:Y:S01]  /*88f0*/  LDGSTS.E [R251+0x18060], desc[UR26][R84.64], !P5 ;  /* 0x1806000054fb7fae */ /* 0x0007e2000e9a101a */
[----:B-----5:R-:W-:-:S04]  /*8900*/  VIADD R4, R26, 0xffffff24 ;  /* 0xffffff241a047836 */ /* 0x020fc80000000000 */
[----:B------:R4:W-:Y:S01]  /*8910*/  LDGSTS.E [R251+0x18064], desc[UR26][R86.64], !P6 ;  /* 0x1806400056fb7fae */ /* 0x0009e2000f1a101a */
[----:B------:R-:W5:Y:S01]  /*8920*/  LDC R26, c[0x0][0x3a0] ;  /* 0x0000e800ff1a7b82 */ /* 0x000f620000000800 */
[----:B------:R-:W-:-:S05]  /*8930*/  ISETP.GE.U32.AND P3, PT, R4, 0x7ffffee5, PT ;  /* 0x7ffffee50400780c */ /* 0x000fca0003f66070 */
[----:B------:R1:W-:Y:S01]  /*8940*/  LDGSTS.E [R251+0x18068], desc[UR26][R88.64], !P2 ;  /* 0x1806800058fb7fae */ /* 0x0003e2000d1a101a */
[----:B---3--:R-:W-:-:S04]  /*8950*/  IMAD.WIDE R84, R71, 0x4, R84 ;  /* 0x0000000447547825 */ /* 0x008fc800078e0254 */
[----:B--2---:R-:W-:Y:S02]  /*8960*/  VIADD R4, R27, 0xffffff23 ;  /* 0xffffff231b047836 */ /* 0x004fe40000000000 */
[----:B------:R-:W2:Y:S01]  /*8970*/  LDC R27, c[0x0][0x3a0] ;  /* 0x0000e800ff1b7b82 */ /* 0x000ea20000000800 */
[----:B----4-:R-:W-:Y:S02]  /*8980*/  IMAD.WIDE R86, R71, 0x4, R86 ;  /* 0x0000000447567825 */ /* 0x010fe400078e0256 */
[----:B------:R-:W-:Y:S02]  /*8990*/  ISETP.GE.U32.AND P5, PT, R4, 0x7ffffee4, PT ;  /* 0x7ffffee40400780c */ /* 0x000fe40003fa6070 */
[----:B-1----:R-:W-:Y:S01]  /*89a0*/  VIADD R4, R5, 0xffffff22 ;  /* 0xffffff2205047836 */ /* 0x002fe20000000000 */
[----:B------:R1:W-:Y:S01]  /*89b0*/  LDGSTS.E [R251+0x1806c], desc[UR26][R90.64], !P3 ;  /* 0x1806c0005afb7fae */ /* 0x0003e2000d9a101a */
[----:B------:R-:W-:Y:S01]  /*89c0*/  IMAD.WIDE R88, R71, 0x4, R88 ;  /* 0x0000000447587825 */ /* 0x000fe200078e0258 */
[----:B------:R-:W3:Y:S02]  /*89d0*/  LDC R5, c[0x0][0x3a0] ;  /* 0x0000e800ff057b82 */ /* 0x000ee40000000800 */
[----:B------:R-:W-:Y:S01]  /*89e0*/  ISETP.GE.U32.AND P6, PT, R4, 0x7ffffee3, PT ;  /* 0x7ffffee30400780c */ /* 0x000fe20003fc6070 */
[----:B-----5:R-:W-:-:S05]  /*89f0*/  VIADD R4, R26, 0xffffff21 ;  /* 0xffffff211a047836 */ /* 0x020fca0000000000 */
[----:B------:R-:W4:Y:S01]  /*8a00*/  LDC R26, c[0x0][0x3a0] ;  /* 0x0000e800ff1a7b82 */ /* 0x000f220000000800 */
[----:B------:R5:W-:Y:S01]  /*8a10*/  LDGSTS.E [R251+0x18070], desc[UR26][R92.64], !P5 ;  /* 0x180700005cfb7fae */ /* 0x000be2000e9a101a */
[----:B------:R-:W-:Y:S01]  /*8a20*/  ISETP.GE.U32.AND P2, PT, R4, 0x7ffffee2, PT ;  /* 0x7ffffee20400780c */ /* 0x000fe20003f46070 */
[----:B-1----:R-:W-:-:S04]  /*8a30*/  IMAD.WIDE R90, R71, 0x4, R90 ;  /* 0x00000004475a7825 */ /* 0x002fc800078e025a */
[----:B------:R1:W-:Y:S01]  /*8a40*/  LDGSTS.E [R251+0x18074], desc[UR26][R94.64], !P6 ;  /* 0x180740005efb7fae */ /* 0x0003e2000f1a101a */
[----:B--2---:R-:W-:Y:S02]  /*8a50*/  VIADD R4, R27, 0xffffff20 ;  /* 0xffffff201b047836 */ /* 0x004fe40000000000 */
[----:B------:R-:W2:Y:S03]  /*8a60*/  LDC R27, c[0x0][0x3a0] ;  /* 0x0000e800ff1b7b82 */ /* 0x000ea60000000800 */
[----:B------:R-:W-:Y:S01]  /*8a70*/  ISETP.GE.U32.AND P3, PT, R4, 0x7ffffee1, PT ;  /* 0x7ffffee10400780c */ /* 0x000fe20003f66070 */
[----:B-----5:R-:W-:Y:S01]  /*8a80*/  IMAD.WIDE R92, R71, 0x4, R92 ;  /* 0x00000004475c7825 */ /* 0x020fe200078e025c */
[----:B------:R5:W-:Y:S03]  /*8a90*/  LDGSTS.E [R251+0x18078], desc[UR26][R96.64], !P2 ;  /* 0x1807800060fb7fae */ /* 0x000be6000d1a101a */
[----:B---3--:R-:W-:-:S02]  /*8aa0*/  VIADD R4, R5, 0xffffff1f ;  /* 0xffffff1f05047836 */ /* 0x008fc40000000000 */
[----:B------:R-:W3:Y:S01]  /*8ab0*/  LDC R5, c[0x0][0x3a0] ;  /* 0x0000e800ff057b82 */ /* 0x000ee20000000800 */
[C---:B-1----:R-:W-:Y:S02]  /*8ac0*/  IMAD.WIDE R94, R71.reuse, 0x4, R94 ;  /* 0x00000004475e7825 */ /* 0x042fe400078e025e */
[----:B------:R-:W-:Y:S02]  /*8ad0*/  ISETP.GE.U32.AND P5, PT, R4, 0x7ffffee0, PT ;  /* 0x7ffffee00400780c */ /* 0x000fe40003fa6070 */
[----:B----4-:R-:W-:Y:S01]  /*8ae0*/  VIADD R4, R26, 0xffffff1e ;  /* 0xffffff1e1a047836 */ /* 0x010fe20000000000 */
[----:B------:R1:W-:Y:S01]  /*8af0*/  LDGSTS.E [R251+0x1807c], desc[UR26][R98.64], !P3 ;  /* 0x1807c00062fb7fae */ /* 0x0003e2000d9a101a */
[----:B-----5:R-:W-:Y:S01]  /*8b00*/  IMAD.WIDE R96, R71, 0x4, R96 ;  /* 0x0000000447607825 */ /* 0x020fe200078e0260 */
[----:B------:R-:W4:Y:S02]  /*8b10*/  LDC R26, c[0x0][0x3a0] ;  /* 0x0000e800ff1a7b82 */ /* 0x000f240000000800 */
[----:B------:R-:W-:Y:S01]  /*8b20*/  ISETP.GE.U32.AND P6, PT, R4, 0x7ffffedf, PT ;  /* 0x7ffffedf0400780c */ /* 0x000fe20003fc6070 */
[----:B--2---:R-:W-:-:S05]  /*8b30*/  VIADD R4, R27, 0xffffff1d ;  /* 0xffffff1d1b047836 */ /* 0x004fca0000000000 */
[----:B------:R-:W2:Y:S01]  /*8b40*/  LDC R27, c[0x0][0x3a0] ;  /* 0x0000e800ff1b7b82 */ /* 0x000ea20000000800 */
[----:B------:R5:W-:Y:S01]  /*8b50*/  LDGSTS.E [R251+0x18080], desc[UR26][R100.64], !P5 ;  /* 0x1808000064fb7fae */ /* 0x000be2000e9a101a */
[----:B-1----:R-:W-:Y:S01]  /*8b60*/  IMAD.WIDE R98, R71, 0x4, R98 ;  /* 0x0000000447627825 */ /* 0x002fe200078e0262 */
[----:B------:R-:W-:-:S04]  /*8b70*/  ISETP.GE.U32.AND P2, PT, R4, 0x7ffffede, PT ;  /* 0x7ffffede0400780c */ /* 0x000fc80003f46070 */
[----:B------:R1:W-:Y:S01]  /*8b80*/  LDGSTS.E [R251+0x18084], desc[UR26][R102.64], !P6 ;  /* 0x1808400066fb7fae */ /* 0x0003e2000f1a101a */
[----:B---3--:R-:W-:Y:S02]  /*8b90*/  VIADD R4, R5, 0xffffff1c ;  /* 0xffffff1c05047836 */ /* 0x008fe40000000000 */
[----:B------:R-:W3:Y:S03]  /*8ba0*/  LDC R5, c[0x0][0x3a0] ;  /* 0x0000e800ff057b82 */ /* 0x000ee60000000800 */
[----:B------:R-:W-:Y:S01]  /*8bb0*/  ISETP.GE.U32.AND P3, PT, R4, 0x7ffffedd, PT ;  /* 0x7ffffedd0400780c */ /* 0x000fe20003f66070 */
[----:B-----5:R-:W-:Y:S02]  /*8bc0*/  IMAD.WIDE R100, R71, 0x4, R100 ;  /* 0x0000000447647825 */ /* 0x020fe400078e0264 */
[----:B------:R5:W-:Y:S02]  /*8bd0*/  LDGSTS.E [R251+0x18088], desc[UR26][R104.64], !P2 ;  /* 0x1808800068fb7fae */ /* 0x000be4000d1a101a */
[----:B----4-:R-:W-:-:S02]  /*8be0*/  VIADD R4, R26, 0xffffff1b ;  /* 0xffffff1b1a047836 */ /* 0x010fc40000000000 */
[----:B------:R-:W4:Y:S01]  /*8bf0*/  LDC R26, c[0x0][0x3a0] ;  /* 0x0000e800ff1a7b82 */ /* 0x000f220000000800 */
[----:B-1----:R-:W-:Y:S02]  /*8c00*/  IMAD.WIDE R102, R71, 0x4, R102 ;  /* 0x0000000447667825 */ /* 0x002fe400078e0266 */
[----:B------:R-:W-:Y:S02]  /*8c10*/  ISETP.GE.U32.AND P5, PT, R4, 0x7ffffedc, PT ;  /* 0x7ffffedc0400780c */ /* 0x000fe40003fa6070 */
[----:B--2---:R-:W-:Y:S01]  /*8c20*/  VIADD R4, R27, 0xffffff1a ;  /* 0xffffff1a1b047836 */ /* 0x004fe20000000000 */
[----:B------:R1:W-:Y:S02]  /*8c30*/  LDGSTS.E [R251+0x1808c], desc[UR26][R106.64], !P3 ;  /* 0x1808c0006afb7fae */ /* 0x0003e4000d9a101a */
[----:B------:R-:W2:Y:S01]  /*8c40*/  LDC R27, c[0x0][0x3a0] ;  /* 0x0000e800ff1b7b82 */ /* 0x000ea20000000800 */
[----:B-----5:R-:W-:Y:S01]  /*8c50*/  IMAD.WIDE R104, R71, 0x4, R104 ;  /* 0x0000000447687825 */ /* 0x020fe200078e0268 */
[----:B------:R-:W-:-:S03]  /*8c60*/  ISETP.GE.U32.AND P6, PT, R4, 0x7ffffedb, PT ;  /* 0x7ffffedb0400780c */ /* 0x000fc60003fc6070 */
[----:B---3--:R-:W-:-:S03]  /*8c70*/  VIADD R4, R5, 0xffffff19 ;  /* 0xffffff1905047836 */ /* 0x008fc60000000000 */
[----:B------:R-:W3:Y:S01]  /*8c80*/  LDC R5, c[0x0][0x3a0] ;  /* 0x0000e800ff057b82 */ /* 0x000ee20000000800 */
[----:B------:R5:W-:Y:S01]  /*8c90*/  LDGSTS.E [R251+0x18090], desc[UR26][R108.64], !P5 ;  /* 0x180900006cfb7fae */ /* 0x000be2000e9a101a */
[----:B-1----:R-:W-:Y:S01]  /*8ca0*/  IMAD.WIDE R106, R71, 0x4, R106 ;  /* 0x00000004476a7825 */ /* 0x002fe200078e026a */
[----:B------:R-:W-:-:S04]  /*8cb0*/  ISETP.GE.U32.AND P2, PT, R4, 0x7ffffeda, PT ;  /* 0x7ffffeda0400780c */ /* 0x000fc80003f46070 */
[----:B------:R1:W-:Y:S01]  /*8cc0*/  LDGSTS.E [R251+0x18094], desc[UR26][R110.64], !P6 ;  /* 0x180940006efb7fae */ /* 0x0003e2000f1a101a */
[----:B----4-:R-:W-:Y:S02]  /*8cd0*/  VIADD R4, R26, 0xffffff18 ;  /* 0xffffff181a047836 */ /* 0x010fe40000000000 */
[----:B------:R-:W4:Y:S03]  /*8ce0*/  LDC R26, c[0x0][0x3a0] ;  /* 0x0000e800ff1a7b82 */ /* 0x000f260000000800 */
[----:B------:R-:W-:Y:S01]  /*8cf0*/  ISETP.GE.U32.AND P3, PT, R4, 0x7ffffed9, PT ;  /* 0x7ffffed90400780c */ /* 0x000fe20003f66070 */
[----:B-----5:R-:W-:Y:S02]  /*8d00*/  IMAD.WIDE R108, R71, 0x4, R108 ;  /* 0x00000004476c7825 */ /* 0x020fe400078e026c */
[----:B------:R5:W-:Y:S02]  /*8d10*/  LDGSTS.E [R251+0x18098], desc[UR26][R112.64], !P2 ;  /* 0x1809800070fb7fae */ /* 0x000be4000d1a101a */
[----:B--2---:R-:W-:-:S02]  /*8d20*/  VIADD R4, R27, 0xffffff17 ;  /* 0xffffff171b047836 */ /* 0x004fc40000000000 */
[----:B------:R-:W2:Y:S01]  /*8d30*/  LDC R27, c[0x0][0x3a0] ;  /* 0x0000e800ff1b7b82 */ /* 0x000ea20000000800 */
[----:B-1----:R-:W-:Y:S02]  /*8d40*/  IMAD.WIDE R110, R71, 0x4, R110 ;  /* 0x00000004476e7825 */ /* 0x002fe400078e026e */
[----:B------:R-:W-:Y:S02]  /*8d50*/  ISETP.GE.U32.AND P5, PT, R4, 0x7ffffed8, PT ;  /* 0x7ffffed80400780c */ /* 0x000fe40003fa6070 */
[----:B---3--:R-:W-:Y:S01]  /*8d60*/  VIADD R4, R5, 0xffffff16 ;  /* 0xffffff1605047836 */ /* 0x008fe20000000000 */
[----:B------:R1:W-:Y:S02]  /*8d70*/  LDGSTS.E [R251+0x1809c], desc[UR26][R114.64], !P3 ;  /* 0x1809c00072fb7fae */ /* 0x0003e4000d9a101a */
[----:B------:R-:W3:Y:S01]  /*8d80*/  LDC R5, c[0x0][0x3a0] ;  /* 0x0000e800ff057b82 */ /* 0x000ee20000000800 */
[----:B-----5:R-:W-:Y:S01]  /*8d90*/  IMAD.WIDE R112, R71, 0x4, R112 ;  /* 0x0000000447707825 */ /* 0x020fe200078e0270 */
[----:B------:R-:W-:-:S03]  /*8da0*/  ISETP.GE.U32.AND P6, PT, R4, 0x7ffffed7, PT ;  /* 0x7ffffed70400780c */ /* 0x000fc60003fc6070 */
[----:B----4-:R-:W-:-:S03]  /*8db0*/  VIADD R4, R26, 0xffffff15 ;  /* 0xffffff151a047836 */ /* 0x010fc60000000000 */
[----:B------:R-:W4:Y:S01]  /*8dc0*/  LDC R26, c[0x0][0x3a0] ;  /* 0x0000e800ff1a7b82 */ /* 0x000f220000000800 */
[----:B------:R5:W-:Y:S01]  /*8dd0*/  LDGSTS.E [R251+0x180a0], desc[UR26][R116.64], !P5 ;  /* 0x180a000074fb7fae */ /* 0x000be2000e9a101a */
[----:B-1----:R-:W-:Y:S01]  /*8de0*/  IMAD.WIDE R114, R71, 0x4, R114 ;  /* 0x0000000447727825 */ /* 0x002fe200078e0272 */
[----:B------:R-:W-:-:S04]  /*8df0*/  ISETP.GE.U32.AND P2, PT, R4, 0x7ffffed6, PT ;  /* 0x7ffffed60400780c */ /* 0x000fc80003f46070 */
[----:B------:R1:W-:Y:S01]  /*8e00*/  LDGSTS.E [R251+0x180a4], desc[UR26][R118.64], !P6 ;  /* 0x180a400076fb7fae */ /* 0x0003e2000f1a101a */
[----:B--2---:R-:W-:Y:S02]  /*8e10*/  VIADD R4, R27, 0xffffff14 ;  /* 0xffffff141b047836 */ /* 0x004fe40000000000 */
[----:B------:R-:W2:Y:S03]  /*8e20*/  LDC R27, c[0x0][0x3a0] ;  /* 0x0000e800ff1b7b82 */ /* 0x000ea60000000800 */
[----:B------:R-:W-:Y:S01]  /*8e30*/  ISETP.GE.U32.AND P3, PT, R4, 0x7ffffed5, PT ;  /* 0x7ffffed50400780c */ /* 0x000fe20003f66070 */
[----:B-----5:R-:W-:Y:S02]  /*8e40*/  IMAD.WIDE R116, R71, 0x4, R116 ;  /* 0x0000000447747825 */ /* 0x020fe400078e0274 */
[----:B------:R5:W-:Y:S02]  /*8e50*/  LDGSTS.E [R251+0x180a8], desc[UR26][R120.64], !P2 ;  /* 0x180a800078fb7fae */ /* 0x000be4000d1a101a */
[----:B---3--:R-:W-:-:S02]  /*8e60*/  VIADD R4, R5, 0xffffff13 ;  /* 0xffffff1305047836 */ /* 0x008fc40000000000 */
[----:B------:R-:W3:Y:S01]  /*8e70*/  LDC R5, c[0x0][0x3a0] ;  /* 0x0000e800ff057b82 */ /* 0x000ee20000000800 */
[C---:B-1----:R-:W-:Y:S02]  /*8e80*/  IMAD.WIDE R118, R71.reuse, 0x4, R118 ;  /* 0x0000000447767825 */ /* 0x042fe400078e0276 */
[----:B------:R-:W-:Y:S02]  /*8e90*/  ISETP.GE.U32.AND P5, PT, R4, 0x7ffffed4, PT ;  /* 0x7ffffed40400780c */ /* 0x000fe40003fa6070 */
[----:B----4-:R-:W-:Y:S01]  /*8ea0*/  VIADD R4, R26, 0xffffff12 ;  /* 0xffffff121a047836 */ /* 0x010fe20000000000 */
[----:B------:R1:W-:Y:S02]  /*8eb0*/  LDGSTS.E [R251+0x180ac], desc[UR26][R122.64], !P3 ;  /* 0x180ac0007afb7fae */ /* 0x0003e4000d9a101a */
[----:B------:R-:W4:Y:S01]  /*8ec0*/  LDC R26, c[0x0][0x3a0] ;  /* 0x0000e800ff1a7b82 */ /* 0x000f220000000800 */
[----:B-----5:R-:W-:Y:S01]  /*8ed0*/  IMAD.WIDE R120, R71, 0x4, R120 ;  /* 0x0000000447787825 */ /* 0x020fe200078e0278 */
[----:B------:R-:W-:-:S03]  /*8ee0*/  ISETP.GE.U32.AND P6, PT, R4, 0x7ffffed3, PT ;  /* 0x7ffffed30400780c */ /* 0x000fc60003fc6070 */
[----:B--2---:R-:W-:-:S03]  /*8ef0*/  VIADD R4, R27, 0xffffff11 ;  /* 0xffffff111b047836 */ /* 0x004fc60000000000 */
        /* <DEDUP_REMOVED lines=55> */
[----:B------:R1:W-:Y:S01]  /*9270*/  LDGSTS.E [R251+0x180dc], desc[UR26][R146.64], !P3 ;  /* 0x180dc00092fb7fae */ /* 0x0003e2000d9a101a */
[----:B-----5:R-:W-:-:S03]  /*9280*/  IMAD.WIDE R144, R71, 0x4, R144 ;  /* 0x0000000447907825 */ /* 0x020fc600078e0290 */
[----:B------:R-:W-:Y:S01]  /*9290*/  ISETP.GE.U32.AND P6, PT, R4, 0x7ffffec7, PT ;  /* 0x7ffffec70400780c */ /* 0x000fe20003fc6070 */
[----:B------:R-:W-:-:S05]  /*92a0*/  VIADD R4, R29, 0xffffff05 ;  /* 0xffffff051d047836 */ /* 0x000fca0000000000 */
[----:B------:R4:W-:Y:S01]  /*92b0*/  LDGSTS.E [R251+0x180e0], desc[UR26][R148.64], !P5 ;  /* 0x180e000094fb7fae */ /* 0x0009e2000e9a101a */
[----:B------:R-:W-:Y:S01]  /*92c0*/  ISETP.GE.U32.AND P2, PT, R4, 0x7ffffec6, PT ;  /* 0x7ffffec60400780c */ /* 0x000fe20003f46070 */
[----:B------:R-:W-:Y:S02]  /*92d0*/  VIADD R4, R28, 0xffffff04 ;  /* 0xffffff041c047836 */ /* 0x000fe40000000000 */
[----:B-1----:R-:W-:-:S03]  /*92e0*/  IMAD.WIDE R146, R71, 0x4, R146 ;  /* 0x0000000447927825 */ /* 0x002fc600078e0292 */
[----:B------:R-:W-:Y:S01]  /*92f0*/  ISETP.GE.U32.AND P3, PT, R4, 0x7ffffec5, PT ;  /* 0x7ffffec50400780c */ /* 0x000fe20003f66070 */
[----:B--2---:R-:W-:Y:S01]  /*9300*/  VIADD R4, R27, 0xffffff03 ;  /* 0xffffff031b047836 */ /* 0x004fe20000000000 */
[----:B------:R1:W-:Y:S01]  /*9310*/  LDGSTS.E [R251+0x180e4], desc[UR26][R150.64], !P6 ;  /* 0x180e400096fb7fae */ /* 0x0003e2000f1a101a */
[----:B----4-:R-:W-:-:S03]  /*9320*/  IMAD.WIDE R148, R71, 0x4, R148 ;  /* 0x0000000447947825 */ /* 0x010fc600078e0294 */
[----:B------:R-:W-:Y:S01]  /*9330*/  ISETP.GE.U32.AND P5, PT, R4, 0x7ffffec4, PT ;  /* 0x7ffffec40400780c */ /* 0x000fe20003fa6070 */
[----:B------:R2:W-:Y:S01]  /*9340*/  LDGSTS.E [R251+0x180e8], desc[UR26][R152.64], !P2 ;  /* 0x180e800098fb7fae */ /* 0x0005e2000d1a101a */
[----:B---3--:R-:W-:-:S05]  /*9350*/  VIADD R4, R5, 0xffffff02 ;  /* 0xffffff0205047836 */ /* 0x008fca0000000000 */
[----:B------:R3:W-:Y:S01]  /*9360*/  LDGSTS.E [R251+0x180ec], desc[UR26][R154.64], !P3 ;  /* 0x180ec0009afb7fae */ /* 0x0007e2000d9a101a */
[----:B------:R-:W-:Y:S01]  /*9370*/  ISETP.GE.U32.AND P6, PT, R4, 0x7ffffec3, PT ;  /* 0x7ffffec30400780c */ /* 0x000fe20003fc6070 */
[----:B-1----:R-:W-:Y:S01]  /*9380*/  IMAD.WIDE R150, R71, 0x4, R150 ;  /* 0x0000000447967825 */ /* 0x002fe200078e0296 */
[----:B------:R-:W-:-:S03]  /*9390*/  LEA R4, P2, R77, UR18, 0x2 ;  /* 0x000000124d047c11 */ /* 0x000fc6000f8410ff */
[----:B------:R1:W-:Y:S01]  /*93a0*/  LDGSTS.E [R251+0x180f0], desc[UR26][R218.64], !P5 ;  /* 0x180f0000dafb7fae */ /* 0x0003e2000e9a101a */
[----:B------:R-:W-:Y:S01]  /*93b0*/  LEA.HI.X.SX32 R5, R77, UR19, 0x2, P2 ;  /* 0x000000134d057c11 */ /* 0x000fe200090f16ff */
[----:B--2---:R-:W-:Y:S01]  /*93c0*/  IMAD.WIDE R152, R71, 0x4, R152 ;  /* 0x0000000447987825 */ /* 0x004fe200078e0298 */
[----:B------:R-:W-:-:S03]  /*93d0*/  LEA R26, P2, R38, R4, 0x2 ;  /* 0x00000004261a7211 */ /* 0x000fc600078410ff */
[----:B---3--:R-:W-:Y:S01]  /*93e0*/  IMAD.WIDE R154, R71, 0x4, R154 ;  /* 0x00000004479a7825 */ /* 0x008fe200078e029a */
[----:B------:R-:W-:Y:S01]  /*93f0*/  LEA.HI.X.SX32 R27, R38, R5, 0x2, P2 ;  /* 0x00000005261b7211 */ /* 0x000fe200010f16ff */
[----:B------:R2:W-:Y:S01]  /*9400*/  LDGSTS.E [R251+0x180f4], desc[UR26][R220.64], !P6 ;  /* 0x180f4000dcfb7fae */ /* 0x0005e2000f1a101a */
[----:B------:R-:W-:Y:S01]  /*9410*/  LEA R28, P2, R46, R4, 0x2 ;  /* 0x000000042e1c7211 */ /* 0x000fe200078410ff */
[----:B------:R-:W-:-:S03]  /*9420*/  IMAD.WIDE R26, R69, 0x4, R26 ;  /* 0x00000004451a7825 */ /* 0x000fc600078e021a */
[----:B------:R-:W-:Y:S02]  /*9430*/  LEA.HI.X.SX32 R29, R46, R5, 0x2, P2 ;  /* 0x000000052e1d7211 */ /* 0x000fe400010f16ff */
[----:B------:R-:W-:Y:S01]  /*9440*/  ISETP.GE.U32.AND P2, PT, R30, 0x7ffffec2, PT ;  /* 0x7ffffec21e00780c */ /* 0x000fe20003f46070 */
[----:B------:R-:W-:Y:S02]  /*9450*/  VIADD R30, R31, 0xffffff00 ;  /* 0xffffff001f1e7836 */ /* 0x000fe40000000000 */
[----:B------:R-:W-:-:S03]  /*9460*/  IMAD.WIDE R28, R69, 0x4, R28 ;  /* 0x00000004451c7825 */ /* 0x000fc600078e021c */
[----:B------:R-:W-:Y:S01]  /*9470*/  ISETP.GE.U32.AND P3, PT, R30, 0x7ffffec1, PT ;  /* 0x7ffffec11e00780c */ /* 0x000fe20003f66070 */
[----:B------:R-:W-:-:S04]  /*9480*/  IMAD.WIDE R26, R69, 0x4, R26 ;  /* 0x00000004451a7825 */ /* 0x000fc800078e021a */
[C---:B------:R-:W-:Y:S02]  /*9490*/  IMAD.WIDE R28, R69.reuse, 0x4, R28 ;  /* 0x00000004451c7825 */ /* 0x040fe400078e021c */
[----:B------:R3:W-:Y:S02]  /*94a0*/  LDGSTS.E [R251+0x180f8], desc[UR26][R222.64], !P2 ;  /* 0x180f8000defb7fae */ /* 0x0007e4000d1a101a */
[----:B------:R-:W-:-:S04]  /*94b0*/  IMAD.WIDE R26, R69, 0x4, R26 ;  /* 0x00000004451a7825 */ /* 0x000fc800078e021a */
[----:B------:R4:W-:Y:S01]  /*94c0*/  LDGSTS.E [R251+0x180fc], desc[UR26][R224.64], !P3 ;  /* 0x180fc000e0fb7fae */ /* 0x0009e2000d9a101a */
[----:B------:R-:W-:-:S03]  /*94d0*/  IMAD.WIDE R28, R69, 0x4, R28 ;  /* 0x00000004451c7825 */ /* 0x000fc600078e021c */
[----:B------:R-:W0:Y:S01]  /*94e0*/  LDGDEPBAR ;  /* 0x00000000000079af */ /* 0x000e220000000000 */
[----:B-1----:R-:W-:-:S03]  /*94f0*/  IMAD.WIDE R218, R71, 0x4, R218 ;  /* 0x0000000447da7825 */ /* 0x002fc600078e02da */
[----:B------:R1:W-:Y:S01]  /*9500*/  LDGSTS.E [R32+0x44000], desc[UR26][R156.64], P4 ;  /* 0x440000009c207fae */ /* 0x0003e2000a1a101a */
[----:B--2---:R-:W-:-:S03]  /*9510*/  IMAD.WIDE R220, R71, 0x4, R220 ;  /* 0x0000000447dc7825 */ /* 0x004fc600078e02dc */
[----:B------:R2:W-:Y:S01]  /*9520*/  LDGSTS.E [R32+0x44400], desc[UR26][R158.64], P4 ;  /* 0x444000009e207fae */ /* 0x0005e2000a1a101a */
[----:B---3--:R-:W-:-:S03]  /*9530*/  IMAD.WIDE R222, R71, 0x4, R222 ;  /* 0x0000000447de7825 */ /* 0x008fc600078e02de */
[----:B------:R3:W-:Y:S01]  /*9540*/  LDGSTS.E [R32+0x44800], desc[UR26][R160.64], P4 ;  /* 0x44800000a0207fae */ /* 0x0007e2000a1a101a */
[----:B----4-:R-:W-:-:S03]  /*9550*/  IMAD.WIDE R224, R71, 0x4, R224 ;  /* 0x0000000447e07825 */ /* 0x010fc600078e02e0 */
[----:B------:R4:W-:Y:S01]  /*9560*/  LDGSTS.E [R32+0x44c00], desc[UR26][R162.64], P4 ;  /* 0x44c00000a2207fae */ /* 0x0009e2000a1a101a */
        /* <DEDUP_REMOVED lines=36> */
[----:B---3--:R-:W-:Y:S01]  /*97b0*/  IMAD.WIDE R192, R69, 0x4, R192 ;  /* 0x0000000445c07825 */ /* 0x008fe200078e02c0 */
[-C--:B----4-:R-:W-:Y:S02]  /*97c0*/  LEA R26, P3, R43, R4.reuse, 0x2 ;  /* 0x000000042b1a7211 */ /* 0x090fe400078610ff */
[----:B------:R3:W-:Y:S01]  /*97d0*/  LDGSTS.E [R248+0x45a00], desc[UR26][R200.64], P4 ;  /* 0x45a00000c8f87fae */ /* 0x0007e2000a1a101a */
[----:B-1----:R-:W-:-:S03]  /*97e0*/  LEA R28, P2, R45, R4, 0x2 ;  /* 0x000000042d1c7211 */ /* 0x002fc600078410ff */
[----:B------:R1:W-:Y:S01]  /*97f0*/  LDGSTS.E [R248+0x45e00], desc[UR26][R202.64], P4 ;  /* 0x45e00000caf87fae */ /* 0x0003e2000a1a101a */
[-C--:B------:R-:W-:Y:S02]  /*9800*/  LEA.HI.X.SX32 R27, R43, R5.reuse, 0x2, P3 ;  /* 0x000000052b1b7211 */ /* 0x080fe400018f16ff */
[----:B------:R-:W-:Y:S01]  /*9810*/  LEA.HI.X.SX32 R29, R45, R5, 0x2, P2 ;  /* 0x000000052d1d7211 */ /* 0x000fe200010f16ff */
[----:B--2---:R-:W-:Y:S01]  /*9820*/  IMAD.WIDE R198, R69, 0x4, R198 ;  /* 0x0000000445c67825 */ /* 0x004fe200078e02c6 */
[----:B------:R-:W-:Y:S01]  /*9830*/  ISETP.GE.AND P3, PT, R35, UR4, PT ;  /* 0x0000000423007c0c */ /* 0x000fe2000bf66270 */
[----:B------:R-:W2:Y:S02]  /*9840*/  LDCU UR4, c[0x0][0x3a0] ;  /* 0x00007400ff0477ac */ /* 0x000ea40008000800 */
[----:B------:R-:W-:-:S04]  /*9850*/  IMAD.WIDE R28, R69, 0x4, R28 ;  /* 0x00000004451c7825 */ /* 0x000fc800078e021c */
[----:B------:R-:W-:-:S04]  /*9860*/  IMAD.WIDE R26, R69, 0x4, R26 ;  /* 0x00000004451a7825 */ /* 0x000fc800078e021a */
[----:B------:R-:W-:-:S04]  /*9870*/  IMAD.WIDE R28, R69, 0x4, R28 ;  /* 0x00000004451c7825 */ /* 0x000fc800078e021c */
[----:B------:R-:W-:-:S04]  /*9880*/  IMAD.WIDE R26, R69, 0x4, R26 ;  /* 0x00000004451a7825 */ /* 0x000fc800078e021a */
[----:B------:R-:W-:Y:S01]  /*9890*/  IMAD.WIDE R28, R69, 0x4, R28 ;  /* 0x00000004451c7825 */ /* 0x000fe200078e021c */
[----:B--2---:R-:W-:-:S03]  /*98a0*/  UIADD3 UR4, UPT, UPT, UR4, -0x187, URZ ;  /* 0xfffffe7904047890 */ /* 0x004fc6000fffe0ff */
[C---:B------:R-:W-:Y:S01]  /*98b0*/  IMAD.WIDE R26, R69.reuse, 0x4, R26 ;  /* 0x00000004451a7825 */ /* 0x040fe200078e021a */
[----:B------:R2:W-:Y:S01]  /*98c0*/  LDGSTS.E [R250+0x44300], desc[UR26][R28.64], P4 ;  /* 0x443000001cfa7fae */ /* 0x0005e2000a1a101a */
[----:B------:R-:W-:Y:S02]  /*98d0*/  UISETP.GE.U32.AND UP2, UPT, UR4, 0x7ffffe3a, UPT ;  /* 0x7ffffe3a0400788c */ /* 0x000fe4000bf46070 */
[C---:B---3--:R-:W-:Y:S01]  /*98e0*/  IMAD.WIDE R200, R69.reuse, 0x4, R200 ;  /* 0x0000000445c87825 */ /* 0x048fe200078e02c8 */
[----:B------:R3:W-:Y:S01]  /*98f0*/  LDGSTS.E [R250+0x44700], desc[UR26][R26.64], P4 ;  /* 0x447000001afa7fae */ /* 0x0007e2000a1a101a */
[----:B------:R-:W-:Y:S02]  /*9900*/  UIADD3 UR4, UPT, UPT, UR6, -0x189, URZ ;  /* 0xfffffe7706047890 */ /* 0x000fe4000fffe0ff */
[----:B-1----:R-:W-:Y:S01]  /*9910*/  IMAD.WIDE R202, R69, 0x4, R202 ;  /* 0x0000000445ca7825 */ /* 0x002fe200078e02ca */
[----:B------:R-:W1:Y:S01]  /*9920*/  LDCU UR6, c[0x0][0x3a0] ;  /* 0x00007400ff0677ac */ /* 0x000e620008000800 */
[----:B--2---:R-:W-:-:S04]  /*9930*/  LEA R28, P2, R41, R4, 0x2 ;  /* 0x00000004291c7211 */ /* 0x004fc800078410ff */
[----:B------:R-:W-:Y:S02]  /*9940*/  LEA.HI.X.SX32 R29, R41, R5, 0x2, P2 ;  /* 0x00000005291d7211 */ /* 0x000fe400010f16ff */
[----:B---3--:R-:W-:Y:S01]  /*9950*/  LEA R26, P2, R39, R4, 0x2 ;  /* 0x00000004271a7211 */ /* 0x008fe200078410ff */
[----:B------:R-:W-:-:S03]  /*9960*/  IMAD.WIDE R28, R69, 0x4, R28 ;  /* 0x00000004451c7825 */ /* 0x000fc600078e021c */
[----:B------:R-:W-:Y:S02]  /*9970*/  LEA.HI.X.SX32 R27, R39, R5, 0x2, P2 ;  /* 0x00000005271b7211 */ /* 0x000fe400010f16ff */
[----:B------:R-:W-:Y:S01]  /*9980*/  LEA R4, P2, R252, R4, 0x2 ;  /* 0x00000004fc047211 */ /* 0x000fe200078410ff */
[----:B------:R-:W-:-:S03]  /*9990*/  IMAD.WIDE R26, R69, 0x4, R26 ;  /* 0x00000004451a7825 */ /* 0x000fc600078e021a */
[----:B------:R-:W-:Y:S01]  /*99a0*/  LEA.HI.X.SX32 R5, R252, R5, 0x2, P2 ;  /* 0x00000005fc057211 */ /* 0x000fe200010f16ff */
[----:B------:R-:W-:-:S04]  /*99b0*/  IMAD.WIDE R28, R69, 0x4, R28 ;  /* 0x00000004451c7825 */ /* 0x000fc800078e021c */
[----:B------:R-:W-:-:S04]  /*99c0*/  IMAD.WIDE R26, R69, 0x4, R26 ;  /* 0x00000004451a7825 */ /* 0x000fc800078e021a */
[----:B------:R-:W-:-:S04]  /*99d0*/  IMAD.WIDE R28, R69, 0x4, R28 ;  /* 0x00000004451c7825 */ /* 0x000fc800078e021c */
[C---:B------:R-:W-:Y:S01]  /*99e0*/  IMAD.WIDE R26, R69.reuse, 0x4, R26 ;  /* 0x00000004451a7825 */ /* 0x040fe200078e021a */
[----:B------:R2:W-:Y:S04]  /*99f0*/  LDGSTS.E [R250+0x44b00], desc[UR26][R28.64], P4 ;  /* 0x44b000001cfa7fae */ /* 0x0005e8000a1a101a */
[----:B------:R3:W-:Y:S01]  /*9a00*/  LDGSTS.E [R250+0x44f00], desc[UR26][R26.64], P4 ;  /* 0x44f000001afa7fae */ /* 0x0007e2000a1a101a */
[----:B--2---:R-:W2:Y:S01]  /*9a10*/  LDC R28, c[0x0][0x3a0] ;  /* 0x0000e800ff1c7b82 */ /* 0x004ea20000000800 */
[----:B---3--:R-:W-:Y:S01]  /*9a20*/  IMAD.WIDE R26, R69, 0x4, R4 ;  /* 0x00000004451a7825 */ /* 0x008fe200078e0204 */
[----:B------:R-:W-:-:S06]  /*9a30*/  IADD3 R4, P2, PT, R37, UR16, RZ ;  /* 0x0000001025047c10 */ /* 0x000fcc000ff5e0ff */
[----:B------:R-:W3:Y:S01]  /*9a40*/  LDC R29, c[0x0][0x3a0] ;  /* 0x0000e800ff1d7b82 */ /* 0x000ee20000000800 */
[----:B------:R-:W-:Y:S01]  /*9a50*/  LEA.HI.X.SX32 R5, R70, UR17, 0x2, P2 ;  /* 0x0000001146057c11 */ /* 0x000fe200090f16ff */
[----:B------:R-:W-:-:S04]  /*9a60*/  IMAD.WIDE R26, R69, 0x4, R26 ;  /* 0x00000004451a7825 */ /* 0x000fc800078e021a */
[----:B------:R-:W-:-:S04]  /*9a70*/  IMAD.WIDE R4, R71, 0x4, R4 ;  /* 0x0000000447047825 */ /* 0x000fc800078e0204 */
[----:B------:R-:W-:-:S04]  /*9a80*/  IMAD.WIDE R26, R69, 0x4, R26 ;  /* 0x00000004451a7825 */ /* 0x000fc800078e021a */
[C---:B------:R-:W-:Y:S01]  /*9a90*/  IMAD.WIDE R4, R71.reuse, 0x4, R4 ;  /* 0x0000000447047825 */ /* 0x040fe200078e0204 */
[----:B------:R4:W-:Y:S04]  /*9aa0*/  LDGSTS.E [R250+0x45300], desc[UR26][R26.64], P4 ;  /* 0x453000001afa7fae */ /* 0x0009e8000a1a101a */
[----:B------:R5:W-:Y:S01]  /*9ab0*/  LDGSTS.E [R250+0x45700], desc[UR26][R214.64], P4 ;  /* 0x45700000d6fa7fae */ /* 0x000be2000a1a101a */
[----:B------:R-:W-:-:S03]  /*9ac0*/  IMAD.WIDE R4, R71, 0x4, R4 ;  /* 0x0000000447047825 */ /* 0x000fc600078e0204 */
[----:B------:R1:W-:Y:S01]  /*9ad0*/  LDGSTS.E [R250+0x45b00], desc[UR26][R216.64], P4 ;  /* 0x45b00000d8fa7fae */ /* 0x0003e2000a1a101a */
[----:B------:R-:W-:-:S03]  /*9ae0*/  IMAD.WIDE R4, R71, 0x4, R4 ;  /* 0x0000000447047825 */ /* 0x000fc600078e0204 */
[----:B------:R1:W-:Y:S01]  /*9af0*/  LDGSTS.E [R250+0x45f00], desc[UR26][R226.64], P4 ;  /* 0x45f00000e2fa7fae */ /* 0x0003e2000a1a101a */
[----:B----4-:R-:W4:Y:S01]  /*9b00*/  LDC R27, c[0x0][0x3a0] ;  /* 0x0000e800ff1b7b82 */ /* 0x010f220000000800 */
[----:B--2---:R-:W-:Y:S02]  /*9b10*/  VIADD R26, R28, 0xfffffeff ;  /* 0xfffffeff1c1a7836 */ /* 0x004fe40000000000 */
[----:B------:R-:W0:Y:S01]  /*9b20*/  LDGDEPBAR ;  /* 0x00000000000079af */ /* 0x000e220000000000 */
[----:B-----5:R-:W-:-:S04]  /*9b30*/  IMAD.WIDE R214, R69, 0x4, R214 ;  /* 0x0000000445d67825 */ /* 0x020fc800078e02d6 */
[----:B------:R-:W-:Y:S01]  /*9b40*/  BAR.SYNC.DEFER_BLOCKING 0x0 ;  /* 0x0000000000007b1d */ /* 0x000fe20000010000 */
[----:B------:R-:W-:Y:S01]  /*9b50*/  ISETP.GE.U32.AND P2, PT, R26, 0x7ffffec0, PT ;  /* 0x7ffffec01a00780c */ /* 0x000fe20003f46070 */
[----:B-1----:R-:W-:-:S06]  /*9b60*/  IMAD.WIDE R216, R69, 0x4, R216 ;  /* 0x0000000445d87825 */ /* 0x002fcc00078e02d8 */
[----:B------:R-:W1:Y:S01]  /*9b70*/  LDC R26, c[0x0][0x3a0] ;  /* 0x0000e800ff1a7b82 */ /* 0x000e620000000800 */
[----:B------:R-:W-:-:S07]  /*9b80*/  IMAD.WIDE R226, R69, 0x4, R226 ;  /* 0x0000000445e27825 */ /* 0x000fce00078e02e2 */
[----:B------:R-:W2:Y:S01]  /*9b90*/  LDC R28, c[0x0][0x3a0] ;  /* 0x0000e800ff1c7b82 */ /* 0x000ea20000000800 */
[----:B------:R-:W-:Y:S01]  /*9ba0*/  @!PT LDS RZ, [RZ] ;  /* 0x00000000fffff984 */ /* 0x000fe20000000800 */
[----:B------:R-:W-:Y:S01]  /*9bb0*/  @!PT LDS RZ, [RZ] ;  /* 0x00000000fffff984 */ /* 0x000fe20000000800 */
[----:B------:R-:W-:Y:S01]  /*9bc0*/  @!PT LDS RZ, [RZ] ;  /* 0x00000000fffff984 */ /* 0x000fe20000000800 */
[----:B------:R5:W-:Y:S01]  /*9bd0*/  LDGSTS.E [R251+0x20000], desc[UR26][R4.64], !P2 ;  /* 0x2000000004fb7fae */ /* 0x000be2000d1a101a */
[----:B------:R-:W-:Y:S01]  /*9be0*/  ISETP.GT.AND P2, PT, R33, 0x1bf, PT ;  /* 0x000001bf2100780c */ /* 0x000fe20003f44270 */
[----:B-----5:R-:W-:Y:S01]  /*9bf0*/  VIADD R5, R31, 0xffffff00 ;  /* 0xffffff001f057836 */ /* 0x020fe20000000000 */
[----:B------:R-:W-:Y:S02]  /*9c00*/  SEL R4, RZ, 0x4, P3 ;  /* 0x00000004ff047807 */ /* 0x000fe40001800000 */
[----:B------:R-:W-:Y:S02]  /*9c10*/  ISETP.GT.AND P3, PT, R33, 0x13f, PT ;  /* 0x0000013f2100780c */ /* 0x000fe40003f64270 */
[----:B------:R-:W-:Y:S02]  /*9c20*/  SEL R4, R4, RZ, P2 ;  /* 0x000000ff04047207 */ /* 0x000fe40001000000 */
[----:B------:R-:W-:Y:S01]  /*9c30*/  ISETP.GE.AND P4, PT, R35, R5, PT ;  /* 0x000000052300720c */ /* 0x000fe20003f86270 */
[----:B----4-:R-:W-:Y:S01]  /*9c40*/  VIADD R5, R27, 0xfffffefe ;  /* 0xfffffefe1b057836 */ /* 0x010fe20000000000 */
[----:B------:R-:W-:Y:S01]  /*9c50*/  ISETP.NE.U32.AND P2, PT, R4, RZ, PT ;  /* 0x000000ff0400720c */ /* 0x000fe20003f45070 */
[----:B------:R-:W4:Y:S01]  /*9c60*/  LDC R27, c[0x0][0x3a0] ;  /* 0x0000e800ff1b7b82 */ /* 0x000f220000000800 */
[----:B------:R-:W-:-:S02]  /*9c70*/  SEL R4, RZ, 0x4, P4 ;  /* 0x00000004ff047807 */ /* 0x000fc40002000000 */
[----:B------:R-:W-:Y:S01]  /*9c80*/  ISETP.GE.U32.AND P4, PT, R5, 0x7ffffebf, PT ;  /* 0x7ffffebf0500780c */ /* 0x000fe20003f86070 */
[----:B-1----:R-:W-:Y:S01]  /*9c90*/  VIADD R5, R26, 0xfffffefd ;  /* 0xfffffefd1a057836 */ /* 0x002fe20000000000 */
[----:B------:R-:W-:-:S03]  /*9ca0*/  SEL R4, R4, RZ, P3 ;  /* 0x000000ff04047207 */ /* 0x000fc60001800000 */
[----:B------:R-:W1:Y:S01]  /*9cb0*/  LDC R26, c[0x0][0x3a0] ;  /* 0x0000e800ff1a7b82 */ /* 0x000e620000000800 */
[----:B------:R-:W-:Y:S02]  /*9cc0*/  ISETP.GE.U32.AND P6, PT, R5, 0x7ffffebe, PT ;  /* 0x7ffffebe0500780c */ /* 0x000fe40003fc6070 */
[----:B------:R-:W-:Y:S01]  /*9cd0*/  ISETP.NE.U32.AND P5, PT, R4, RZ, PT ;  /* 0x000000ff0400720c */ /* 0x000fe20003fa5070 */
[----:B--2---:R-:W-:-:S04]  /*9ce0*/  VIADD R4, R28, 0xfffffefc ;  /* 0xfffffefc1c047836 */ /* 0x004fc80000000000 */
[----:B------:R-:W2:Y:S01]  /*9cf0*/  LDC R5, c[0x0][0x3a0] ;  /* 0x0000e800ff057b82 */ /* 0x000ea20000000800 */
[----:B------:R-:W-:Y:S01]  /*9d00*/  ISETP.GE.U32.AND P3, PT, R4, 0x7ffffebd, PT ;  /* 0x7ffffebd0400780c */ /* 0x000fe20003f66070 */
[----:B---3--:R-:W-:Y:S01]  /*9d10*/  VIADD R4, R29, 0xfffffefb ;  /* 0xfffffefb1d047836 */ /* 0x008fe20000000000 */
[----:B------:R3:W-:Y:S04]  /*9d20*/  LDGSTS.E [R251+0x20004], desc[UR26][R228.64], !P4 ;  /* 0x20004000e4fb7fae */ /* 0x0007e8000e1a101a */
[----:B------:R-:W-:Y:S01]  /*9d30*/  ISETP.GE.U32.AND P4, PT, R4, 0x7ffffebc, PT ;  /* 0x7ffffebc0400780c */ /* 0x000fe20003f86070 */
[----:B------:R-:W5:Y:S01]  /*9d40*/  LDC R28, c[0x0][0x3a0] ;  /* 0x0000e800ff1c7b82 */ /* 0x000f620000000800 */
[----:B----4-:R-:W-:Y:S01]  /*9d50*/  VIADD R4, R27, 0xfffffefa ;  /* 0xfffffefa1b047836 */ /* 0x010fe20000000000 */
[----:B------:R4:W-:Y:S04]  /*9d60*/  LDGSTS.E [R251+0x20008], desc[UR26][R230.64], !P6 ;  /* 0x20008000e6fb7fae */ /* 0x0009e8000f1a101a */
[----:B------:R-:W-:Y:S01]  /*9d70*/  ISETP.GE.U32.AND P6, PT, R4, 0x7ffffebb, PT ;  /* 0x7ffffebb0400780c */ /* 0x000fe20003fc6070 */
[----:B------:R1:W-:Y:S01]  /*9d80*/  LDGSTS.E [R251+0x2000c], desc[UR26][R232.64], !P3 ;  /* 0x2000c000e8fb7fae */ /* 0x0003e2000d9a101a */
[----:B------:R-:W5:Y:S01]  /*9d90*/  LDC R27, c[0x0][0x3a0] ;  /* 0x0000e800ff1b7b82 */ /* 0x000f620000000800 */
[----:B---3--:R-:W-:-:S03]  /*9da0*/  IMAD.WIDE R228, R71, 0x4, R228 ;  /* 0x0000000447e47825 */ /* 0x008fc600078e02e4 */
[----:B------:R3:W-:Y:S01]  /*9db0*/  LDGSTS.E [R251+0x20010], desc[UR26][R234.64], !P4 ;  /* 0x20010000eafb7fae */ /* 0x0007e2000e1a101a */
[----:B----4-:R-:W-:-:S03]  /*9dc0*/  IMAD.WIDE R230, R71, 0x4, R230 ;  /* 0x0000000447e67825 */ /* 0x010fc600078e02e6 */
[----:B------:R-:W4:Y:S01]  /*9dd0*/  LDC R29, c[0x0][0x3a0] ;  /* 0x0000e800ff1d7b82 */ /* 0x000f220000000800 */
[----:B--2---:R-:W-:Y:S02]  /*9de0*/  VIADD R4, R5, 0xfffffef9 ;  /* 0xfffffef905047836 */ /* 0x004fe40000000000 */
[----:B------:R2:W-:Y:S01]  /*9df0*/  LDGSTS.E [R251+0x20014], desc[UR26][R236.64], !P6 ;  /* 0x20014000ecfb7fae */ /* 0x0005e2000f1a101a */
[C---:B-1----:R-:W-:Y:S02]  /*9e00*/  IMAD.WIDE R232, R71.reuse, 0x4, R232 ;  /* 0x0000000447e87825 */ /* 0x042fe400078e02e8 */
[----:B------:R-:W-:Y:S02]  /*9e10*/  ISETP.GE.U32.AND P3, PT, R4, 0x7ffffeba, PT ;  /* 0x7ffffeba0400780c */ /* 0x000fe40003f66070 */
[----:B------:R-:W1:Y:S01]  /*9e20*/  LDC R5, c[0x0][0x3a0] ;  /* 0x0000e800ff057b82 */ /* 0x000e620000000800 */
[----:B-----5:R-:W-:Y:S02]  /*9e30*/  VIADD R4, R28, 0xfffffef8 ;  /* 0xfffffef81c047836 */ /* 0x020fe40000000000 */
[----:B---3--:R-:W-:-:S03]  /*9e40*/  IMAD.WIDE R234, R71, 0x4, R234 ;  /* 0x0000000447ea7825 */ /* 0x008fc600078e02ea */
[----:B------:R-:W-:Y:S01]  /*9e50*/  ISETP.GE.U32.AND P4, PT, R4, 0x7ffffeb9, PT ;  /* 0x7ffffeb90400780c */ /* 0x000fe20003f86070 */
[----:B------:R-:W-:Y:S01]  /*9e60*/  VIADD R4, R26, 0xfffffef7 ;  /* 0xfffffef71a047836 */ /* 0x000fe20000000000 */
[----:B------:R-:W3:Y:S01]  /*9e70*/  LDC R28, c[0x0][0x3a0] ;  /* 0x0000e800ff1c7b82 */ /* 0x000ee20000000800 */
[----:B--2---:R-:W-:-:S03]  /*9e80*/  IMAD.WIDE R236, R71, 0x4, R236 ;  /* 0x0000000447ec7825 */ /* 0x004fc600078e02ec */
[----:B------:R-:W-:Y:S01]  /*9e90*/  ISETP.GE.U32.AND P6, PT, R4, 0x7ffffeb8, PT ;  /* 0x7ffffeb80400780c */ /* 0x000fe20003fc6070 */
[----:B------:R2:W-:Y:S03]  /*9ea0*/  LDGSTS.E [R251+0x20018], desc[UR26][R238.64], !P3 ;  /* 0x20018000eefb7fae */ /* 0x0005e6000d9a101a */
[----:B------:R-:W5:Y:S03]  /*9eb0*/  LDC R26, c[0x0][0x3a0] ;  /* 0x0000e800ff1a7b82 */ /* 0x000f660000000800 */
[----:B------:R1:W-:Y:S02]  /*9ec0*/  LDGSTS.E [R251+0x2001c], desc[UR26][R240.64], !P4 ;  /* 0x2001c000f0fb7fae */ /* 0x0003e4000e1a101a */
[----:B-1----:R-:W-:-:S04]  /*9ed0*/  VIADD R4, R5, 0xfffffef6 ;  /* 0xfffffef605047836 */ /* 0x002fc80000000000 */
[----:B------:R1:W-:Y:S01]  /*9ee0*/  LDGSTS.E [R251+0x20020], desc[UR26][R242.64], !P6 ;  /* 0x20020000f2fb7fae */ /* 0x0003e2000f1a101a */
[----:B------:R-:W3:Y:S01]  /*9ef0*/  LDC R5, c[0x0][0x3a0] ;  /* 0x0000e800ff057b82 */ /* 0x000ee20000000800 */
[----:B--2---:R-:W-:Y:S01]  /*9f00*/  IMAD.WIDE R238, R71, 0x4, R238 ;  /* 0x0000000447ee7825 */ /* 0x004fe200078e02ee */
[----:B------:R-:W-:-:S03]  /*9f10*/  ISETP.GE.U32.AND P3, PT, R4, 0x7ffffeb7, PT ;  /* 0x7ffffeb70400780c */ /* 0x000fc60003f66070 */
[----:B------:R-:W-:Y:S02]  /*9f20*/  VIADD R4, R27, 0xfffffef5 ;  /* 0xfffffef51b047836 */ /* 0x000fe40000000000 */
[C---:B------:R-:W-:Y:S01]  /*9f30*/  IMAD.WIDE R240, R71.reuse, 0x4, R240 ;  /* 0x0000000447f07825 */ /* 0x040fe200078e02f0 */
[----:B------:R-:W2:Y:S02]  /*9f40*/  LDC R27, c[0x0][0x3a0] ;  /* 0x0000e800ff1b7b82 */ /* 0x000ea40000000800 */
[----:B------:R-:W-:Y:S01]  /*9f50*/  ISETP.GE.U32.AND P4, PT, R4, 0x7ffffeb6, PT ;  /* 0x7ffffeb60400780c */ /* 0x000fe20003f86070 */
[----:B-1----:R-:W-:-:S04]  /*9f60*/  IMAD.WIDE R242, R71, 0x4, R242 ;  /* 0x0000000447f27825 */ /* 0x002fc800078e02f2 */
[----:B-----5:R-:W-:Y:S01]  /*9f70*/  VIADD R4, R26, 0xfffffef4 ;  /* 0xfffffef41a047836 */ /* 0x020fe20000000000 */
[----:B------:R1:W-:Y:S01]  /*9f80*/  LDGSTS.E [R251+0x20024], desc[UR26][R244.64], !P3 ;  /* 0x20024000f4fb7fae */ /* 0x0003e2000d9a101a */
[----:B------:R-:W5:Y:S03]  /*9f90*/  LDC R26, c[0x0][0x3a0] ;  /* 0x0000e800ff1a7b82 */ /* 0x000f660000000800 */
[----:B------:R-:W-:-:S03]  /*9fa0*/  ISETP.GE.U32.AND P6, PT, R4, 0x7ffffeb5, PT ;  /* 0x7ffffeb50400780c */ /* 0x000fc60003fc6070 */
[----:B------:R1:W-:Y:S01]  /*9fb0*/  LDGSTS.E [R251+0x20028], desc[UR26][R246.64], !P4 ;  /* 0x20028000f6fb7fae */ /* 0x0003e2000e1a101a */
[----:B---3--:R-:W-:Y:S02]  /*9fc0*/  VIADD R4, R5, 0xfffffef3 ;  /* 0xfffffef305047836 */ /* 0x008fe40000000000 */
[----:B------:R-:W3:Y:S01]  /*9fd0*/  LDC R5, c[0x0][0x3a0] ;  /* 0x0000e800ff057b82 */ /* 0x000ee20000000800 */
[----:B-1----:R-:W-:Y:S02]  /*9fe0*/  IMAD.WIDE R244, R71, 0x4, R244 ;  /* 0x0000000447f47825 */ /* 0x002fe400078e02f4 */
[----:B------:R-:W-:Y:S02]  /*9ff0*/  ISETP.GE.U32.AND P3, PT, R4, 0x7ffffeb4, PT ;  /* 0x7ffffeb40400780c */ /* 0x000fe40003f66070 */
[----:B--2---:R-:W-:Y:S02]  /*a000*/  VIADD R4, R27, 0xfffffef2 ;  /* 0xfffffef21b047836 */ /* 0x004fe40000000000 */
[----:B------:R1:W-:Y:S01]  /*a010*/  LDGSTS.E [R251+0x2002c], desc[UR26][R20.64], !P6 ;  /* 0x2002c00014fb7fae */ /* 0x0003e2000f1a101a */
[----:B------:R-:W2:Y:S01]  /*a020*/  LDC R27, c[0x0][0x3a0] ;  /* 0x0000e800ff1b7b82 */ /* 0x000ea20000000800 */
[----:B------:R-:W-:Y:S01]  /*a030*/  IMAD.WIDE R246, R71, 0x4, R246 ;  /* 0x0000000447f67825 */ /* 0x000fe200078e02f6 */
[----:B------:R-:W-:-:S03]  /*a040*/  ISETP.GE.U32.AND P4, PT, R4, 0x7ffffeb3, PT ;  /* 0x7ffffeb30400780c */ /* 0x000fc60003f86070 */
[----:B-----5:R-:W-:-:S03]  /*a050*/  VIADD R4, R26, 0xfffffef1 ;  /* 0xfffffef11a047836 */ /* 0x020fc60000000000 */
[----:B------:R5:W-:Y:S01]  /*a060*/  LDGSTS.E [R251+0x20030], desc[UR26][R18.64], !P3 ;  /* 0x2003000012fb7fae */ /* 0x000be2000d9a101a */
[----:B------:R-:W4:Y:S01]  /*a070*/  LDC R26, c[0x0][0x3a0] ;  /* 0x0000e800ff1a7b82 */ /* 0x000f220000000800 */
[----:B-1----:R-:W-:Y:S01]  /*a080*/  IMAD.WIDE R20, R71, 0x4, R20 ;  /* 0x0000000447147825 */ /* 0x002fe200078e0214 */
[----:B------:R-:W-:-:S03]  /*a090*/  ISETP.GE.U32.AND P6, PT, R4, 0x7ffffeb2, PT ;  /* 0x7ffffeb20400780c */ /* 0x000fc60003fc6070 */
[----:B---3--:R-:W-:Y:S01]  /*a0a0*/  VIADD R4, R5, 0xfffffef0 ;  /* 0xfffffef005047836 */ /* 0x008fe20000000000 */
[----:B------:R1:W-:Y:S02]  /*a0b0*/  LDGSTS.E [R251+0x20034], desc[UR26][R16.64], !P4 ;  /* 0x2003400010fb7fae */ /* 0x0003e4000e1a101a */
[----:B------:R-:W3:Y:S01]  /*a0c0*/  LDC R5, c[0x0][0x3a0] ;  /* 0x0000e800ff057b82 */ /* 0x000ee20000000800 */
[----:B-----5:R-:W-:Y:S01]  /*a0d0*/  IMAD.WIDE R18, R71, 0x4, R18 ;  /* 0x0000000447127825 */ /* 0x020fe200078e0212 */
[----:B------:R-:W-:-:S03]  /*a0e0*/  ISETP.GE.U32.AND P3, PT, R4, 0x7ffffeb1, PT ;  /* 0x7ffffeb10400780c */ /* 0x000fc60003f66070 */
[----:B--2---:R-:W-:Y:S02]  /*a0f0*/  VIADD R4, R27, 0xfffffeef ;  /* 0xfffffeef1b047836 */ /* 0x004fe40000000000 */
[----:B------:R2:W-:Y:S01]  /*a100*/  LDGSTS.E [R251+0x20038], desc[UR26][R14.64], !P6 ;  /* 0x200380000efb7fae */ /* 0x0005e2000f1a101a */
[----:B------:R-:W5:Y:S02]  /*a110*/  LDC R27, c[0x0][0x3a0] ;  /* 0x0000e800ff1b7b82 */ /* 0x000f640000000800 */
[----:B------:R-:W-:Y:S01]  /*a120*/  ISETP.GE.U32.AND P4, PT, R4, 0x7ffffeb0, PT ;  /* 0x7ffffeb00400780c */ /* 0x000fe20003f86070 */
[----:B-1----:R-:W-:-:S04]  /*a130*/  IMAD.WIDE R16, R71, 0x4, R16 ;  /* 0x0000000447107825 */ /* 0x002fc800078e0210 */
[----:B----4-:R-:W-:Y:S01]  /*a140*/  VIADD R4, R26, 0xfffffeee ;  /* 0xfffffeee1a047836 */ /* 0x010fe20000000000 */
[----:B------:R1:W-:Y:S01]  /*a150*/  LDGSTS.E [R251+0x2003c], desc[UR26][R12.64], !P3 ;  /* 0x2003c0000cfb7fae */ /* 0x0003e2000d9a101a */
[----:B------:R-:W4:Y:S01]  /*a160*/  LDC R26, c[0x0][0x3a0] ;  /* 0x0000e800ff1a7b82 */ /* 0x000f220000000800 */
[----:B--2---:R-:W-:Y:S02]  /*a170*/  IMAD.WIDE R14, R71, 0x4, R14 ;  /* 0x00000004470e7825 */ /* 0x004fe400078e020e */
[----:B------:R-:W-:Y:S02]  /*a180*/  ISETP.GE.U32.AND P6, PT, R4, 0x7ffffeaf, PT ;  /* 0x7ffffeaf0400780c */ /* 0x000fe40003fc6070 */
[----:B---3--:R-:W-:Y:S01]  /*a190*/  VIADD R4, R5, 0xfffffeed ;  /* 0xfffffeed05047836 */ /* 0x008fe20000000000 */
[----:B------:R2:W-:Y:S02]  /*a1a0*/  LDGSTS.E [R251+0x20040], desc[UR26][R10.64], !P4 ;  /* 0x200400000afb7fae */ /* 0x0005e4000e1a101a */
[----:B------:R-:W3:Y:S02]  /*a1b0*/  LDC R5, c[0x0][0x3a0] ;  /* 0x0000e800ff057b82 */ /* 0x000ee40000000800 */
[----:B------:R-:W-:Y:S01]  /*a1c0*/  ISETP.GE.U32.AND P3, PT, R4, 0x7ffffeae, PT ;  /* 0x7ffffeae0400780c */ /* 0x000fe20003f66070 */
[----:B-1----:R-:W-:-:S04]  /*a1d0*/  IMAD.WIDE R12, R71, 0x4, R12 ;  /* 0x00000004470c7825 */ /* 0x002fc800078e020c */
[----:B-----5:R-:W-:Y:S01]  /*a1e0*/  VIADD R4, R27, 0xfffffeec ;  /* 0xfffffeec1b047836 */ /* 0x020fe20000000000 */
[----:B------:R1:W-:Y:S01]  /*a1f0*/  LDGSTS.E [R251+0x20044], desc[UR26][R8.64], !P6 ;  /* 0x2004400008fb7fae */ /* 0x0003e2000f1a101a */
[----:B------:R-:W5:Y:S01]  /*a200*/  LDC R27, c[0x0][0x3a0] ;  /* 0x0000e800ff1b7b82 */ /* 0x000f620000000800 */
[C---:B--2---:R-:W-:Y:S02]  /*a210*/  IMAD.WIDE R10, R71.reuse, 0x4, R10 ;  /* 0x00000004470a7825 */ /* 0x044fe400078e020a */
[----:B------:R-:W-:Y:S02]  /*a220*/  ISETP.GE.U32.AND P4, PT, R4, 0x7ffffead, PT ;  /* 0x7ffffead0400780c */ /* 0x000fe40003f86070 */
[----:B----4-:R-:W-:Y:S01]  /*a230*/  VIADD R4, R26, 0xfffffeeb ;  /* 0xfffffeeb1a047836 */ /* 0x010fe20000000000 */
[----:B------:R2:W-:Y:S02]  /*a240*/  LDGSTS.E [R251+0x20048], desc[UR26][R6.64], !P3 ;  /* 0x2004800006fb7fae */ /* 0x0005e4000d9a101a */
[----:B------:R-:W4:Y:S02]  /*a250*/  LDC R26, c[0x0][0x3a0] ;  /* 0x0000e800ff1a7b82 */ /* 0x000f240000000800 */
[----:B------:R-:W-:Y:S01]  /*a260*/  ISETP.GE.U32.AND P6, PT, R4, 0x7ffffeac, PT ;  /* 0x7ffffeac0400780c */ /* 0x000fe20003fc6070 */
[----:B-1----:R-:W-:-:S04]  /*a270*/  IMAD.WIDE R8, R71, 0x4, R8 ;  /* 0x0000000447087825 */ /* 0x002fc800078e0208 */
[----:B---3--:R-:W-:Y:S02]  /*a280*/  VIADD R4, R5, 0xfffffeea ;  /* 0xfffffeea05047836 */ /* 0x008fe40000000000 */
[----:B--2---:R-:W-:-:S03]  /*a290*/  IMAD.WIDE R6, R71, 0x4, R6 ;  /* 0x0000000447067825 */ /* 0x004fc600078e0206 */
[----:B------:R-:W-:Y:S01]  /*a2a0*/  ISETP.GE.U32.AND P3, PT, R4, 0x7ffffeab, PT ;  /* 0x7ffffeab0400780c */ /* 0x000fe20003f66070 */
[----:B------:R-:W-:Y:S02]  /*a2b0*/  IMAD.WIDE R4, R71, 0x4, R24 ;  /* 0x0000000447047825 */ /* 0x000fe400078e0218 */
[----:B------:R-:W1:Y:S02]  /*a2c0*/  LDC R25, c[0x0][0x3a0] ;  /* 0x0000e800ff197b82 */ /* 0x000e640000000800 */
[----:B------:R-:W-:Y:S01]  /*a2d0*/  VIADD R24, R28, 0xfffffee9 ;  /* 0xfffffee91c187836 */ /* 0x000fe20000000000 */
[----:B------:R2:W-:Y:S04]  /*a2e0*/  LDGSTS.E [R251+0x2004c], desc[UR26][R4.64], !P4 ;  /* 0x2004c00004fb7fae */ /* 0x0005e8000e1a101a */
[----:B------:R-:W-:Y:S01]  /*a2f0*/  ISETP.GE.U32.AND P4, PT, R24, 0x7ffffeaa, PT ;  /* 0x7ffffeaa1800780c */ /* 0x000fe20003f86070 */
[----:B------:R-:W3:Y:S01]  /*a300*/  LDC R28, c[0x0][0x3a0] ;  /* 0x0000e800ff1c7b82 */ /* 0x000ee20000000800 */
[----:B-----5:R-:W-:Y:S01]  /*a310*/  VIADD R24, R27, 0xfffffee8 ;  /* 0xfffffee81b187836 */ /* 0x020fe20000000000 */
[----:B------:R5:W-:Y:S04]  /*a320*/  LDGSTS.E [R251+0x20050], desc[UR26][R72.64], !P6 ;  /* 0x2005000048fb7fae */ /* 0x000be8000f1a101a */
[----:B------:R-:W-:Y:S01]  /*a330*/  ISETP.GE.U32.AND P6, PT, R24, 0x7ffffea9, PT ;  /* 0x7ffffea91800780c */ /* 0x000fe20003fc6070 */
[----:B----4-:R-:W-:Y:S01]  /*a340*/  VIADD R24, R26, 0xfffffee7 ;  /* 0xfffffee71a187836 */ /* 0x010fe20000000000 */
[----:B------:R-:W4:Y:S01]  /*a350*/  LDC R27, c[0x0][0x3a0] ;  /* 0x0000e800ff1b7b82 */ /* 0x000f220000000800 */
[----:B------:R5:W-:Y:S01]  /*a360*/  LDGSTS.E [R251+0x20054], desc[UR26][R78.64], !P3 ;  /* 0x200540004efb7fae */ /* 0x000be2000d9a101a */
[----:B--2---:R-:W-:-:S02]  /*a370*/  IMAD.WIDE R4, R71, 0x4, R4 ;  /* 0x0000000447047825 */ /* 0x004fc400078e0204 */
[----:B------:R-:W-:Y:S01]  /*a380*/  ISETP.GE.U32.AND P3, PT, R24, 0x7ffffea8, PT ;  /* 0x7ffffea81800780c */ /* 0x000fe20003f66070 */
[----:B------:R2:W-:Y:S01]  /*a390*/  LDGSTS.E [R251+0x20058], desc[UR26][R80.64], !P4 ;  /* 0x2005800050fb7fae */ /* 0x0005e2000e1a101a */
[C---:B-----5:R-:W-:Y:S02]  /*a3a0*/  IMAD.WIDE R72, R71.reuse, 0x4, R72 ;  /* 0x0000000447487825 */ /* 0x060fe400078e0248 */
[----:B------:R-:W5:Y:S03]  /*a3b0*/  LDC R26, c[0x0][0x3a0] ;  /* 0x0000e800ff1a7b82 */ /* 0x000f660000000800 */
[----:B------:R1:W-:Y:S01]  /*a3c0*/  LDGSTS.E [R251+0x2005c], desc[UR26][R82.64], !P6 ;  /* 0x2005c00052fb7fae */ /* 0x0003e2000f1a101a */
[----:B------:R-:W-:-:S04]  /*a3d0*/  IMAD.WIDE R78, R71, 0x4, R78 ;  /* 0x00000004474e7825 */ /* 0x000fc800078e024e */
[----:B---3--:R-:W-:Y:S01]  /*a3e0*/  VIADD R24, R28, 0xfffffee6 ;  /* 0xfffffee61c187836 */ /* 0x008fe20000000000 */
[----:B------:R3:W-:Y:S01]  /*a3f0*/  LDGSTS.E [R251+0x20060], desc[UR26][R84.64], !P3 ;  /* 0x2006000054fb7fae */ /* 0x0007e2000d9a101a */
[----:B------:R-:W5:Y:S01]  /*a400*/  LDC R28, c[0x0][0x3a0] ;  /* 0x0000e800ff1c7b82 */ /* 0x000f620000000800 */
[----:B--2---:R-:W-:Y:S02]  /*a410*/  IMAD.WIDE R80, R71, 0x4, R80 ;  /* 0x0000000447507825 */ /* 0x004fe400078e0250 */
[----:B------:R-:W-:Y:S02]  /*a420*/  ISETP.GE.U32.AND P4, PT, R24, 0x7ffffea7, PT ;  /* 0x7ffffea71800780c */ /* 0x000fe40003f86070 */
[----:B----4-:R-:W-:Y:S02]  /*a430*/  VIADD R24, R27, 0xfffffee5 ;  /* 0xfffffee51b187836 */ /* 0x010fe40000000000 */
[----:B-1----:R-:W-:Y:S01]  /*a440*/  IMAD.WIDE R82, R71, 0x4, R82 ;  /* 0x0000000447527825 */ /* 0x002fe200078e0252 */
[----:B------:R-:W1:Y:S02]  /*a450*/  LDC R27, c[0x0][0x3a0] ;  /* 0x0000e800ff1b7b82 */ /* 0x000e640000000800 */
[----:B------:R-:W-:Y:S01]  /*a460*/  ISETP.GE.U32.AND P6, PT, R24, 0x7ffffea6, PT ;  /* 0x7ffffea61800780c */ /* 0x000fe20003fc6070 */
[----:B------:R-:W-:-:S02]  /*a470*/  VIADD R24, R25, 0xfffffee4 ;  /* 0xfffffee419187836 */ /* 0x000fc40000000000 */
[----:B---3--:R-:W-:-:S03]  /*a480*/  IMAD.WIDE R84, R71, 0x4, R84 ;  /* 0x0000000447547825 */ /* 0x008fc600078e0254 */
[----:B------:R-:W2:Y:S01]  /*a490*/  LDC R25, c[0x0][0x3a0] ;  /* 0x0000e800ff197b82 */ /* 0x000ea20000000800 */
[----:B------:R-:W-:Y:S01]  /*a4a0*/  ISETP.GE.U32.AND P3, PT, R24, 0x7ffffea5, PT ;  /* 0x7ffffea51800780c */ /* 0x000fe20003f66070 */
[----:B------:R3:W-:Y:S05]  /*a4b0*/  LDGSTS.E [R251+0x20064], desc[UR26][R86.64], !P4 ;  /* 0x2006400056fb7fae */ /* 0x0007ea000e1a101a */
[----:B------:R4:W-:Y:S01]  /*a4c0*/  LDGSTS.E [R251+0x20068], desc[UR26][R88.64], !P6 ;  /* 0x2006800058fb7fae */ /* 0x0009e2000f1a101a */
[----:B-----5:R-:W-:Y:S02]  /*a4d0*/  VIADD R24, R28, 0xfffffee3 ;  /* 0xfffffee31c187836 */ /* 0x020fe40000000000 */
[----:B------:R-:W5:Y:S03]  /*a4e0*/  LDC R28, c[0x0][0x3a0] ;  /* 0x0000e800ff1c7b82 */ /* 0x000f660000000800 */
[----:B------:R-:W-:Y:S01]  /*a4f0*/  ISETP.GE.U32.AND P4, PT, R24, 0x7ffffea4, PT ;  /* 0x7ffffea41800780c */ /* 0x000fe20003f86070 */
[----:B------:R-:W-:Y:S01]  /*a500*/  VIADD R24, R26, 0xfffffee2 ;  /* 0xfffffee21a187836 */ /* 0x000fe20000000000 */
[----:B------:R1:W-:Y:S01]  /*a510*/  LDGSTS.E [R251+0x2006c], desc[UR26][R90.64], !P3 ;  /* 0x2006c0005afb7fae */ /* 0x0003e2000d9a101a */
[----:B---3--:R-:W-:-:S02]  /*a520*/  IMAD.WIDE R86, R71, 0x4, R86 ;  /* 0x0000000447567825 */ /* 0x008fc400078e0256 */
[----:B------:R-:W3:Y:S01]  /*a530*/  LDC R26, c[0x0][0x3a0] ;  /* 0x0000e800ff1a7b82 */ /* 0x000ee20000000800 */
[----:B------:R-:W-:Y:S01]  /*a540*/  ISETP.GE.U32.AND P6, PT, R24, 0x7ffffea3, PT ;  /* 0x7ffffea31800780c */ /* 0x000fe20003fc6070 */
[----:B----4-:R-:W-:-:S04]  /*a550*/  IMAD.WIDE R88, R71, 0x4, R88 ;  /* 0x0000000447587825 */ /* 0x010fc800078e0258 */
[----:B--2---:R-:W-:Y:S02]  /*a560*/  VIADD R24, R25, 0xfffffee1 ;  /* 0xfffffee119187836 */ /* 0x004fe40000000000 */
[----:B------:R-:W2:Y:S01]  /*a570*/  LDC R25, c[0x0][0x3a0] ;  /* 0x0000e800ff197b82 */ /* 0x000ea20000000800 */
[----:B------:R4:W-:Y:S01]  /*a580*/  LDGSTS.E [R251+0x20070], desc[UR26][R92.64], !P4 ;  /* 0x200700005cfb7fae */ /* 0x0009e2000e1a101a */
[----:B-1----:R-:W-:Y:S01]  /*a590*/  IMAD.WIDE R90, R71, 0x4, R90 ;  /* 0x00000004475a7825 */ /* 0x002fe200078e025a */
[----:B------:R-:W-:-:S03]  /*a5a0*/  ISETP.GE.U32.AND P3, PT, R24, 0x7ffffea2, PT ;  /* 0x7ffffea21800780c */ /* 0x000fc60003f66070 */
[----:B------:R-:W-:Y:S01]  /*a5b0*/  VIADD R24, R27, 0xfffffee0 ;  /* 0xfffffee01b187836 */ /* 0x000fe20000000000 */
[----:B------:R1:W-:Y:S01]  /*a5c0*/  LDGSTS.E [R251+0x20074], desc[UR26][R94.64], !P6 ;  /* 0x200740005efb7fae */ /* 0x0003e2000f1a101a */
[----:B------:R-:W5:Y:S03]  /*a5d0*/  LDC R27, c[0x0][0x3a0] ;  /* 0x0000e800ff1b7b82 */ /* 0x000f660000000800 */
[----:B------:R-:W-:Y:S01]  /*a5e0*/  ISETP.GE.U32.AND P4, PT, R24, 0x7ffffea1, PT ;  /* 0x7ffffea11800780c */ /* 0x000fe20003f86070 */
[----:B----4-:R-:W-:-:S04]  /*a5f0*/  IMAD.WIDE R92, R71, 0x4, R92 ;  /* 0x00000004475c7825 */ /* 0x010fc800078e025c */
[----:B------:R4:W-:Y:S01]  /*a600*/  LDGSTS.E [R251+0x20078], desc[UR26][R96.64], !P3 ;  /* 0x2007800060fb7fae */ /* 0x0009e2000d9a101a */
[----:B---3--:R-:W-:Y:S02]  /*a610*/  VIADD R24, R26, 0xfffffedf ;  /* 0xfffffedf1a187836 */ /* 0x008fe40000000000 */
[----:B------:R-:W3:Y:S01]  /*a620*/  LDC R26, c[0x0][0x3a0] ;  /* 0x0000e800ff1a7b82 */ /* 0x000ee20000000800 */
[----:B-1----:R-:W-:Y:S02]  /*a630*/  IMAD.WIDE R94, R71, 0x4, R94 ;  /* 0x00000004475e7825 */ /* 0x002fe400078e025e */
[----:B------:R-:W-:Y:S02]  /*a640*/  ISETP.GE.U32.AND P6, PT, R24, 0x7ffffea0, PT ;  /* 0x7ffffea01800780c */ /* 0x000fe40003fc6070 */
[----:B--2---:R-:W-:Y:S01]  /*a650*/  VIADD R24, R25, 0xfffffede ;  /* 0xfffffede19187836 */ /* 0x004fe20000000000 */
[----:B------:R1:W-:Y:S02]  /*a660*/  LDGSTS.E [R251+0x2007c], desc[UR26][R98.64], !P4 ;  /* 0x2007c00062fb7fae */ /* 0x0003e4000e1a101a */
[----:B------:R-:W2:Y:S01]  /*a670*/  LDC R25, c[0x0][0x3a0] ;  /* 0x0000e800ff197b82 */ /* 0x000ea20000000800 */
[----:B----4-:R-:W-:Y:S01]  /*a680*/  IMAD.WIDE R96, R71, 0x4, R96 ;  /* 0x0000000447607825 */ /* 0x010fe200078e0260 */
[----:B------:R-:W-:-:S03]  /*a690*/  ISETP.GE.U32.AND P3, PT, R24, 0x7ffffe9f, PT ;  /* 0x7ffffe9f1800780c */ /* 0x000fc60003f66070 */
[----:B-----5:R-:W-:-:S03]  /*a6a0*/  VIADD R24, R27, 0xfffffedd ;  /* 0xfffffedd1b187836 */ /* 0x020fc60000000000 */
[----:B------:R-:W4:Y:S01]  /*a6b0*/  LDC R27, c[0x0][0x3a0] ;  /* 0x0000e800ff1b7b82 */ /* 0x000f220000000800 */
[----:B------:R5:W-:Y:S01]  /*a6c0*/  LDGSTS.E [R251+0x20080], desc[UR26][R100.64], !P6 ;  /* 0x2008000064fb7fae */ /* 0x000be2000f1a101a */
[----:B------:R-:W-:Y:S01]  /*a6d0*/  ISETP.GE.U32.AND P4, PT, R24, 0x7ffffe9e, PT ;  /* 0x7ffffe9e1800780c */ /* 0x000fe20003f86070 */
[----:B-1----:R-:W-:-:S04]  /*a6e0*/  IMAD.WIDE R98, R71, 0x4, R98 ;  /* 0x0000000447627825 */ /* 0x002fc800078e0262 */
[----:B------:R1:W-:Y:S01]  /*a6f0*/  LDGSTS.E [R251+0x20084], desc[UR26][R102.64], !P3 ;  /* 0x2008400066fb7fae */ /* 0x0003e2000d9a101a */
[----:B---3--:R-:W-:Y:S02]  /*a700*/  VIADD R24, R26, 0xfffffedc ;  /* 0xfffffedc1a187836 */ /* 0x008fe40000000000 */
[----:B------:R-:W3:Y:S03]  /*a710*/  LDC R26, c[0x0][0x3a0] ;  /* 0x0000e800ff1a7b82 */ /* 0x000ee60000000800 */
[----:B------:R-:W-:Y:S01]  /*a720*/  ISETP.GE.U32.AND P6, PT, R24, 0x7ffffe9d, PT ;  /* 0x7ffffe9d1800780c */ /* 0x000fe20003fc6070 */
[----:B-----5:R-:W-:Y:S01]  /*a730*/  IMAD.WIDE R100, R71, 0x4, R100 ;  /* 0x0000000447647825 */ /* 0x020fe200078e0264 */
[----:B------:R5:W-:Y:S03]  /*a740*/  LDGSTS.E [R251+0x20088], desc[UR26][R104.64], !P4 ;  /* 0x2008800068fb7fae */ /* 0x000be6000e1a101a */
[----:B--2---:R-:W-:-:S02]  /*a750*/  VIADD R24, R25, 0xfffffedb ;  /* 0xfffffedb19187836 */ /* 0x004fc40000000000 */
[----:B------:R-:W2:Y:S01]  /*a760*/  LDC R25, c[0x0][0x3a0] ;  /* 0x0000e800ff197b82 */ /* 0x000ea20000000800 */
[----:B-1----:R-:W-:Y:S02]  /*a770*/  IMAD.WIDE R102, R71, 0x4, R102 ;  /* 0x0000000447667825 */ /* 0x002fe400078e0266 */
[----:B------:R-:W-:Y:S02]  /*a780*/  ISETP.GE.U32.AND P3, PT, R24, 0x7ffffe9c, PT ;  /* 0x7ffffe9c1800780c */ /* 0x000fe40003f66070 */
[----:B----4-:R-:W-:Y:S01]  /*a790*/  VIADD R24, R27, 0xfffffeda ;  /* 0xfffffeda1b187836 */ /* 0x010fe20000000000 */
[----:B------:R1:W-:Y:S01]  /*a7a0*/  LDGSTS.E [R251+0x2008c], desc[UR26][R106.64], !P6 ;  /* 0x2008c0006afb7fae */ /* 0x0003e2000f1a101a */
[----:B-----5:R-:W-:Y:S01]  /*a7b0*/  IMAD.WIDE R104, R71, 0x4, R104 ;  /* 0x0000000447687825 */ /* 0x020fe200078e0268 */
[----:B------:R-:W4:Y:S02]  /*a7c0*/  LDC R27, c[0x0][0x3a0] ;  /* 0x0000e800ff1b7b82 */ /* 0x000f240000000800 */
[----:B------:R-:W-:Y:S01]  /*a7d0*/  ISETP.GE.U32.AND P4, PT, R24, 0x7ffffe9b, PT ;  /* 0x7ffffe9b1800780c */ /* 0x000fe20003f86070 */
[----:B---3--:R-:W-:-:S05]  /*a7e0*/  VIADD R24, R26, 0xfffffed9 ;  /* 0xfffffed91a187836 */ /* 0x008fca0000000000 */
[----:B------:R-:W3:Y:S01]  /*a7f0*/  LDC R26, c[0x0][0x3a0] ;  /* 0x0000e800ff1a7b82 */ /* 0x000ee20000000800 */
        /* <DEDUP_REMOVED lines=9> */
[----:B----4-:R-:W-:-:S02]  /*a890*/  VIADD R24, R27, 0xfffffed7 ;  /* 0xfffffed71b187836 */ /* 0x010fc40000000000 */
[----:B------:R-:W4:Y:S01]  /*a8a0*/  LDC R27, c[0x0][0x3a0] ;  /* 0x0000e800ff1b7b82 */ /* 0x000f220000000800 */
[C---:B-1----:R-:W-:Y:S02]  /*a8b0*/  IMAD.WIDE R110, R71.reuse, 0x4, R110 ;  /* 0x00000004476e7825 */ /* 0x042fe400078e026e */
[----:B------:R-:W-:Y:S02]  /*a8c0*/  ISETP.GE.U32.AND P4, PT, R24, 0x7ffffe98, PT ;  /* 0x7ffffe981800780c */ /* 0x000fe40003f86070 */
[----:B---3--:R-:W-:Y:S01]  /*a8d0*/  VIADD R24, R26, 0xfffffed6 ;  /* 0xfffffed61a187836 */ /* 0x008fe20000000000 */
[----:B------:R1:W-:Y:S02]  /*a8e0*/  LDGSTS.E [R251+0x2009c], desc[UR26][R114.64], !P3 ;  /* 0x2009c00072fb7fae */ /* 0x0003e4000d9a101a */
[----:B------:R-:W3:Y:S01]  /*a8f0*/  LDC R26, c[0x0][0x3a0] ;  /* 0x0000e800ff1a7b82 */ /* 0x000ee20000000800 */
        /* <DEDUP_REMOVED lines=13> */
[----:B---3--:R-:W-:-:S02]  /*a9d0*/  VIADD R24, R26, 0xfffffed3 ;  /* 0xfffffed31a187836 */ /* 0x008fc40000000000 */
[----:B------:R-:W3:Y:S01]  /*a9e0*/  LDC R26, c[0x0][0x3a0] ;  /* 0x0000e800ff1a7b82 */ /* 0x000ee20000000800 */
[----:B-1----:R-:W-:Y:S02]  /*a9f0*/  IMAD.WIDE R118, R71, 0x4, R118 ;  /* 0x0000000447767825 */ /* 0x002fe400078e0276 */
[----:B------:R-:W-:Y:S02]  /*aa00*/  ISETP.GE.U32.AND P6, PT, R24, 0x7ffffe94, PT ;  /* 0x7ffffe941800780c */ /* 0x000fe40003fc6070 */
[----:B--2---:R-:W-:Y:S01]  /*aa10*/  VIADD R24, R25, 0xfffffed2 ;  /* 0xfffffed219187836 */ /* 0x004fe20000000000 */
[----:B------:R1:W-:Y:S02]  /*aa20*/  LDGSTS.E [R251+0x200ac], desc[UR26][R122.64], !P4 ;  /* 0x200ac0007afb7fae */ /* 0x0003e4000e1a101a */
[----:B------:R-:W2:Y:S01]  /*aa30*/  LDC R25, c[0x0][0x3a0] ;  /* 0x0000e800ff197b82 */ /* 0x000ea20000000800 */
        /* <DEDUP_REMOVED lines=13> */
[----:B--2---:R-:W-:-:S02]  /*ab10*/  VIADD R24, R25, 0xfffffecf ;  /* 0xfffffecf19187836 */ /* 0x004fc40000000000 */
[----:B------:R-:W2:Y:S01]  /*ab20*/  LDC R25, c[0x0][0x3a0] ;  /* 0x0000e800ff197b82 */ /* 0x000ea20000000800 */
[----:B-1----:R-:W-:Y:S02]  /*ab30*/  IMAD.WIDE R126, R71, 0x4, R126 ;  /* 0x00000004477e7825 */ /* 0x002fe400078e027e */
[----:B------:R-:W-:Y:S02]  /*ab40*/  ISETP.GE.U32.AND P3, PT, R24, 0x7ffffe90, PT ;  /* 0x7ffffe901800780c */ /* 0x000fe40003f66070 */
[----:B----4-:R-:W-:Y:S01]  /*ab50*/  VIADD R24, R27, 0xfffffece ;  /* 0xfffffece1b187836 */ /* 0x010fe20000000000 */
[----:B------:R1:W-:Y:S02]  /*ab60*/  LDGSTS.E [R251+0x200bc], desc[UR26][R130.64], !P6 ;  /* 0x200bc00082fb7fae */ /* 0x0003e4000f1a101a */
[----:B------:R-:W4:Y:S01]  /*ab70*/  LDC R27, c[0x0][0x3a0] ;  /* 0x0000e800ff1b7b82 */ /* 0x000f220000000800 */
        /* <DEDUP_REMOVED lines=26> */
[----:B------:R-:W-:-:S03]  /*ad20*/  ISETP.GE.U32.AND P3, PT, R24, 0x7ffffe8a, PT ;  /* 0x7ffffe8a1800780c */ /* 0x000fc60003f66070 */
[----:B------:R-:W-:Y:S01]  /*ad30*/  VIADD R24, R29, 0xfffffec8 ;  /* 0xfffffec81d187836 */ /* 0x000fe20000000000 */
[----:B------:R1:W-:Y:S04]  /*ad40*/  LDGSTS.E [R251+0x200d4], desc[UR26][R142.64], !P6 ;  /* 0x200d40008efb7fae */ /* 0x0003e8000f1a101a */
[----:B------:R-:W-:Y:S01]  /*ad50*/  ISETP.GE.U32.AND P4, PT, R24, 0x7ffffe89, PT ;  /* 0x7ffffe891800780c */ /* 0x000fe20003f86070 */
[----:B------:R-:W-:Y:S02]  /*ad60*/  VIADD R24, R28, 0xfffffec7 ;  /* 0xfffffec71c187836 */ /* 0x000fe40000000000 */
[----:B------:R-:W2:Y:S01]  /*ad70*/  LDC R28, c[0x0][0x3a0] ;  /* 0x0000e800ff1c7b82 */ /* 0x000ea20000000800 */
[----:B-----5:R-:W-:Y:S01]  /*ad80*/  IMAD.WIDE R140, R71, 0x4, R140 ;  /* 0x00000004478c7825 */ /* 0x020fe200078e028c */
[----:B------:R5:W-:Y:S01]  /*ad90*/  LDGSTS.E [R251+0x200d8], desc[UR26][R144.64], !P3 ;  /* 0x200d800090fb7fae */ /* 0x000be2000d9a101a */
[----:B------:R-:W-:-:S02]  /*ada0*/  ISETP.GE.U32.AND P6, PT, R24, 0x7ffffe88, PT ;  /* 0x7ffffe881800780c */ /* 0x000fc40003fc6070 */
[----:B----4-:R-:W-:Y:S02]  /*adb0*/  VIADD R24, R27, 0xfffffec6 ;  /* 0xfffffec61b187836 */ /* 0x010fe40000000000 */
[C---:B-1----:R-:W-:Y:S01]  /*adc0*/  IMAD.WIDE R142, R71.reuse, 0x4, R142 ;  /* 0x00000004478e7825 */ /* 0x042fe200078e028e */
[----:B------:R-:W1:Y:S02]  /*add0*/  LDC R27, c[0x0][0x3a0] ;  /* 0x0000e800ff1b7b82 */ /* 0x000e640000000800 */
[----:B------:R-:W-:Y:S01]  /*ade0*/  ISETP.GE.U32.AND P3, PT, R24, 0x7ffffe87, PT ;  /* 0x7ffffe871800780c */ /* 0x000fe20003f66070 */
[----:B---3--:R-:W-:Y:S01]  /*adf0*/  VIADD R24, R26, 0xfffffec5 ;  /* 0xfffffec51a187836 */ /* 0x008fe20000000000 */
[----:B------:R3:W-:Y:S01]  /*ae00*/  LDGSTS.E [R251+0x200dc], desc[UR26][R146.64], !P4 ;  /* 0x200dc00092fb7fae */ /* 0x0007e2000e1a101a */
[----:B-----5:R-:W-:-:S03]  /*ae10*/  IMAD.WIDE R144, R71, 0x4, R144 ;  /* 0x0000000447907825 */ /* 0x020fc600078e0290 */
[----:B------:R-:W4:Y:S01]  /*ae20*/  LDC R26, c[0x0][0x3a0] ;  /* 0x0000e800ff1a7b82 */ /* 0x000f220000000800 */
[----:B------:R-:W-:Y:S01]  /*ae30*/  ISETP.GE.U32.AND P4, PT, R24, 0x7ffffe86, PT ;  /* 0x7ffffe861800780c */ /* 0x000fe20003f86070 */
[----:B--2---:R-:W-:Y:S01]  /*ae40*/  VIADD R24, R25, 0xfffffec4 ;  /* 0xfffffec419187836 */ /* 0x004fe20000000000 */
[----:B------:R2:W-:Y:S04]  /*ae50*/  LDGSTS.E [R251+0x200e0], desc[UR26][R148.64], !P6 ;  /* 0x200e000094fb7fae */ /* 0x0005e8000f1a101a */
[----:B------:R-:W-:Y:S01]  /*ae60*/  ISETP.GE.U32.AND P6, PT, R24, 0x7ffffe85, PT ;  /* 0x7ffffe851800780c */ /* 0x000fe20003fc6070 */
[----:B------:R-:W5:Y:S01]  /*ae70*/  LDC R25, c[0x0][0x3a0] ;  /* 0x0000e800ff197b82 */ /* 0x000f620000000800 */
[----:B------:R-:W-:Y:S01]  /*ae80*/  VIADD R24, R28, 0xfffffec3 ;  /* 0xfffffec31c187836 */ /* 0x000fe20000000000 */
[----:B------:R2:W-:Y:S01]  /*ae90*/  LDGSTS.E [R251+0x200e4], desc[UR26][R150.64], !P3 ;  /* 0x200e400096fb7fae */ /* 0x0005e2000d9a101a */
[----:B---3--:R-:W-:-:S03]  /*aea0*/  IMAD.WIDE R146, R71, 0x4, R146 ;  /* 0x0000000447927825 */ /* 0x008fc600078e0292 */
[----:B------:R-:W-:Y:S01]  /*aeb0*/  ISETP.GE.U32.AND P3, PT, R24, 0x7ffffe84, PT ;  /* 0x7ffffe841800780c */ /* 0x000fe20003f66070 */
[----:B------:R3:W-:Y:S01]  /*aec0*/  LDGSTS.E [R251+0x200e8], desc[UR26][R152.64], !P4 ;  /* 0x200e800098fb7fae */ /* 0x0007e2000e1a101a */
[----:B-1----:R-:W-:Y:S01]  /*aed0*/  VIADD R24, R27, 0xfffffec2 ;  /* 0xfffffec21b187836 */ /* 0x002fe20000000000 */
[----:B------:R-:W1:Y:S01]  /*aee0*/  LDC R28, c[0x0][0x3a0] ;  /* 0x0000e800ff1c7b82 */ /* 0x000e620000000800 */
[C---:B--2---:R-:W-:Y:S02]  /*aef0*/  IMAD.WIDE R148, R71.reuse, 0x4, R148 ;  /* 0x0000000447947825 */ /* 0x044fe400078e0294 */
[----:B------:R2:W-:Y:S01]  /*af00*/  LDGSTS.E [R251+0x200ec], desc[UR26][R154.64], !P6 ;  /* 0x200ec0009afb7fae */ /* 0x0005e2000f1a101a */
[----:B------:R-:W-:Y:S01]  /*af10*/  ISETP.GE.U32.AND P4, PT, R24, 0x7ffffe83, PT ;  /* 0x7ffffe831800780c */ /* 0x000fe20003f86070 */
[----:B------:R-:W-:-:S03]  /*af20*/  IMAD.WIDE R150, R71, 0x4, R150 ;  /* 0x0000000447967825 */ /* 0x000fc600078e0296 */
[----:B------:R-:W1:Y:S01]  /*af30*/  LDC R27, c[0x0][0x3a0] ;  /* 0x0000e800ff1b7b82 */ /* 0x000e620000000800 */
[----:B----4-:R-:W-:Y:S01]  /*af40*/  VIADD R24, R26, 0xfffffec1 ;  /* 0xfffffec11a187836 */ /* 0x010fe20000000000 */
[----:B------:R4:W-:Y:S01]  /*af50*/  LDGSTS.E [R251+0x200f0], desc[UR26][R218.64], !P3 ;  /* 0x200f0000dafb7fae */ /* 0x0009e2000d9a101a */
[----:B---3--:R-:W-:-:S03]  /*af60*/  IMAD.WIDE R152, R71, 0x4, R152 ;  /* 0x0000000447987825 */ /* 0x008fc600078e0298 */
[----:B------:R-:W-:Y:S01]  /*af70*/  ISETP.GE.U32.AND P6, PT, R24, 0x7ffffe82, PT ;  /* 0x7ffffe821800780c */ /* 0x000fe20003fc6070 */
[----:B-----5:R-:W-:Y:S01]  /*af80*/  VIADD R24, R25, 0xfffffec0 ;  /* 0xfffffec019187836 */ /* 0x020fe20000000000 */
[----:B------:R-:W3:Y:S01]  /*af90*/  LDC R26, c[0x0][0x3a0] ;  /* 0x0000e800ff1a7b82 */ /* 0x000ee20000000800 */
[----:B------:R5:W-:Y:S01]  /*afa0*/  LDGSTS.E [R251+0x200f4], desc[UR26][R220.64], !P4 ;  /* 0x200f4000dcfb7fae */ /* 0x000be2000e1a101a */
[----:B--2---:R-:W-:Y:S02]  /*afb0*/  IMAD.WIDE R154, R71, 0x4, R154 ;  /* 0x00000004479a7825 */ /* 0x004fe400078e029a */
[----:B------:R-:W-:Y:S02]  /*afc0*/  ISETP.GE.U32.AND P4, PT, R24, 0x7ffffe81, PT ;  /* 0x7ffffe811800780c */ /* 0x000fe40003f86070 */
[----:B------:R-:W-:Y:S01]  /*afd0*/  ISETP.GE.AND P3, PT, R35, R24, PT ;  /* 0x000000182300720c */ /* 0x000fe20003f66270 */
[----:B----4-:R-:W-:-:S03]  /*afe0*/  IMAD.WIDE R218, R71, 0x4, R218 ;  /* 0x0000000447da7825 */ /* 0x010fc600078e02da */
[----:B------:R-:W-:Y:S01]  /*aff0*/  SEL R25, RZ, 0x4, P3 ;  /* 0x00000004ff197807 */ /* 0x000fe20001800000 */
[----:B------:R2:W-:Y:S01]  /*b000*/  LDGSTS.E [R251+0x200f8], desc[UR26][R222.64], !P6 ;  /* 0x200f8000defb7fae */ /* 0x0005e2000f1a101a */
[----:B------:R-:W-:Y:S01]  /*b010*/  ISETP.GT.AND P3, PT, R33, 0x17f, PT ;  /* 0x0000017f2100780c */ /* 0x000fe20003f64270 */
[----:B-----5:R-:W-:-:S03]  /*b020*/  IMAD.WIDE R220, R71, 0x4, R220 ;  /* 0x0000000447dc7825 */ /* 0x020fc600078e02dc */
[----:B------:R-:W-:Y:S01]  /*b030*/  SEL R25, R25, RZ, P3 ;  /* 0x000000ff19197207 */ /* 0x000fe20001800000 */
[----:B------:R4:W-:Y:S01]  /*b040*/  LDGSTS.E [R251+0x200fc], desc[UR26][R224.64], !P4 ;  /* 0x200fc000e0fb7fae */ /* 0x0009e2000e1a101a */
[----:B------:R-:W-:Y:S02]  /*b050*/  IMAD.WIDE R34, R71, 0x4, R20 ;  /* 0x0000000447227825 */ /* 0x000fe400078e0214 */
[----:B------:R-:W-:Y:S01]  /*b060*/  ISETP.NE.U32.AND P3, PT, R25, RZ, PT ;  /* 0x000000ff1900720c */ /* 0x000fe20003f65070 */
[----:B------:R-:W0:Y:S01]  /*b070*/  LDGDEPBAR ;  /* 0x00000000000079af */ /* 0x000e220000000000 */
[----:B------:R-:W5:Y:S01]  /*b080*/  LDC R25, c[0x0][0x3a0] ;  /* 0x0000e800ff197b82 */ /* 0x000f620000000800 */
[----:B--2---:R-:W-:Y:S02]  /*b090*/  IMAD.WIDE R222, R71, 0x4, R222 ;  /* 0x0000000447de7825 */ /* 0x004fe400078e02de */
[----:B------:R2:W-:Y:S02]  /*b0a0*/  LDGSTS.E [R32+0x48000], desc[UR26][R156.64], P5 ;  /* 0x480000009c207fae */ /* 0x0005e4000a9a101a */
[----:B---3--:R-:W-:-:S02]  /*b0b0*/  VIADD R24, R26, 0xfffffebf ;  /* 0xfffffebf1a187836 */ /* 0x008fc40000000000 */
[----:B------:R3:W-:Y:S01]  /*b0c0*/  LDGSTS.E [R32+0x48400], desc[UR26][R158.64], P5 ;  /* 0x484000009e207fae */ /* 0x0007e2000a9a101a */
[----:B------:R-:W5:Y:S01]  /*b0d0*/  LDC R26, c[0x0][0x3a0] ;  /* 0x0000e800ff1a7b82 */ /* 0x000f620000000800 */
[----:B----4-:R-:W-:Y:S01]  /*b0e0*/  IMAD.WIDE R224, R71, 0x4, R224 ;  /* 0x0000000447e07825 */ /* 0x010fe200078e02e0 */
[----:B------:R-:W-:Y:S01]  /*b0f0*/  ISETP.GE.U32.AND P6, PT, R24, 0x7ffffe80, PT ;  /* 0x7ffffe801800780c */ /* 0x000fe20003fc6070 */
[----:B------:R4:W-:Y:S02]  /*b100*/  LDGSTS.E [R32+0x48800], desc[UR26][R160.64], P5 ;  /* 0x48800000a0207fae */ /* 0x0009e4000a9a101a */
[----:B-1----:R-:W-:Y:S02]  /*b110*/  VIADD R24, R27, 0xfffffebe ;  /* 0xfffffebe1b187836 */ /* 0x002fe40000000000 */
[----:B------:R1:W-:Y:S01]  /*b120*/  LDGSTS.E [R32+0x48c00], desc[UR26][R162.64], P5 ;  /* 0x48c00000a2207fae */ /* 0x0003e2000a9a101a */
[----:B------:R-:W5:Y:S01]  /*b130*/  LDC R27, c[0x0][0x3a0] ;  /* 0x0000e800ff1b7b82 */ /* 0x000f620000000800 */
[----:B--2---:R-:W-:Y:S01]  /*b140*/  IMAD.WIDE R156, R69, 0x4, R156 ;  /* 0x00000004459c7825 */ /* 0x004fe200078e029c */
[----:B------:R-:W-:Y:S01]  /*b150*/  ISETP.GE.U32.AND P4, PT, R24, 0x7ffffe7f, PT ;  /* 0x7ffffe7f1800780c */ /* 0x000fe20003f86070 */
[----:B------:R2:W-:Y:S02]  /*b160*/  LDGSTS.E [R32+0x49000], desc[UR26][R164.64], P5 ;  /* 0x49000000a4207fae */ /* 0x0005e4000a9a101a */
[----:B------:R-:W-:-:S02]  /*b170*/  VIADD R24, R28, 0xfffffebd ;  /* 0xfffffebd1c187836 */ /* 0x000fc40000000000 */
        /* <DEDUP_REMOVED lines=9> */
[----:B------:R-:W-:-:S03]  /*b210*/  IMAD.WIDE R166, R69, 0x4, R166 ;  /* 0x0000000445a67825 */ /* 0x000fc600078e02a6 */
        /* <DEDUP_REMOVED lines=43> */
[----:B------:R-:W-:Y:S01]  /*b4d0*/  ISETP.GE.U32.AND P5, PT, R24, 0x7ffffe7e, PT ;  /* 0x7ffffe7e1800780c */ /* 0x000fe20003fa6070 */
[C---:B----4-:R-:W-:Y:S01]  /*b4e0*/  IMAD.WIDE R210, R69.reuse, 0x4, R210 ;  /* 0x0000000445d27825 */ /* 0x050fe200078e02d2 */
[----:B------:R-:W4:Y:S01]  /*b4f0*/  LDC R24, c[0x0][0x3a0] ;  /* 0x0000e800ff187b82 */ /* 0x000f220000000800 */
[----:B------:R-:W0:Y:S02]  /*b500*/  LDGDEPBAR ;  /* 0x00000000000079af */ /* 0x000e240000000000 */
[----:B-1----:R-:W-:-:S05]  /*b510*/  IMAD.WIDE R212, R69, 0x4, R212 ;  /* 0x0000000445d47825 */ /* 0x002fca00078e02d4 */
[----:B------:R-:W-:Y:S01]  /*b520*/  BAR.SYNC.DEFER_BLOCKING 0x0 ;  /* 0x0000000000007b1d */ /* 0x000fe20000010000 */
[----:B--2---:R-:W-:-:S04]  /*b530*/  IMAD.WIDE R214, R69, 0x4, R214 ;  /* 0x0000000445d67825 */ /* 0x004fc800078e02d6 */
[C---:B------:R-:W-:Y:S01]  /*b540*/  IMAD.WIDE R216, R69.reuse, 0x4, R216 ;  /* 0x0000000445d87825 */ /* 0x040fe200078e02d8 */
[----:B------:R-:W-:Y:S03]  /*b550*/  STL.64 [R1+0x50], R34 ;  /* 0x0000502201007387 */ /* 0x000fe60000100a00 */
[----:B---3--:R-:W-:Y:S01]  /*b560*/  IMAD.WIDE R226, R69, 0x4, R226 ;  /* 0x0000000445e27825 */ /* 0x008fe200078e02e2 */
[----:B------:R-:W-:Y:S01]  /*b570*/  @!PT LDS RZ, [RZ] ;  /* 0x00000000fffff984 */ /* 0x000fe20000000800 */
[----:B------:R-:W-:Y:S01]  /*b580*/  @!PT LDS RZ, [RZ] ;  /* 0x00000000fffff984 */ /* 0x000fe20000000800 */
[----:B------:R-:W-:Y:S01]  /*b590*/  @!PT LDS RZ, [RZ] ;  /* 0x00000000fffff984 */ /* 0x000fe20000000800 */
[----:B------:R1:W-:Y:S01]  /*b5a0*/  LDGSTS.E [R251+0x28000], desc[UR26][R74.64], !P6 ;  /* 0x280000004afb7fae */ /* 0x0003e2000f1a101a */
[----:B------:R-:W-:Y:S02]  /*b5b0*/  ISETP.GE.U32.AND P6, PT, R22, 0x7ffffe7d, PT ;  /* 0x7ffffe7d1600780c */ /* 0x000fe40003fc6070 */
[----:B------:R-:W-:Y:S02]  /*b5c0*/  VIADD R22, R23, 0xfffffebb ;  /* 0xfffffebb17167836 */ /* 0x000fe40000000000 */
[----:B------:R-:W2:Y:S01]  /*b5d0*/  LDC R23, c[0x0][0x3a0] ;  /* 0x0000e800ff177b82 */ /* 0x000ea20000000800 */
[----:B------:R3:W-:Y:S02]  /*b5e0*/  LDGSTS.E [R251+0x28004], desc[UR26][R228.64], !P4 ;  /* 0x28004000e4fb7fae */ /* 0x0007e4000e1a101a */
[----:B------:R-:W-:Y:S01]  /*b5f0*/  ISETP.GE.U32.AND P4, PT, R22, 0x7ffffe7c, PT ;  /* 0x7ffffe7c1600780c */ /* 0x000fe20003f86070 */
[----:B-----5:R-:W-:Y:S01]  /*b600*/  VIADD R22, R25, 0xfffffeba ;  /* 0xfffffeba19167836 */ /* 0x020fe20000000000 */
[----:B------:R5:W-:Y:S03]  /*b610*/  LDGSTS.E [R251+0x28008], desc[UR26][R230.64], !P5 ;  /* 0x28008000e6fb7fae */ /* 0x000be6000e9a101a */
[----:B------:R-:W2:Y:S01]  /*b620*/  LDC R25, c[0x0][0x3a0] ;  /* 0x0000e800ff197b82 */ /* 0x000ea20000000800 */
[----:B------:R-:W-:Y:S01]  /*b630*/  ISETP.GE.U32.AND P5, PT, R22, 0x7ffffe7b, PT ;  /* 0x7ffffe7b1600780c */ /* 0x000fe20003fa6070 */
[----:B----4-:R-:W-:Y:S01]  /*b640*/  VIADD R22, R24, 0xfffffeb9 ;  /* 0xfffffeb918167836 */ /* 0x010fe20000000000 */
[----:B------:R4:W-:Y:S01]  /*b650*/  LDGSTS.E [R251+0x2800c], desc[UR26][R232.64], !P6 ;  /* 0x2800c000e8fb7fae */ /* 0x0009e2000f1a101a */
[----:B-1----:R-:W-:-:S03]  /*b660*/  IMAD.WIDE R74, R71, 0x4, R74 ;  /* 0x00000004474a7825 */ /* 0x002fc600078e024a */
[----:B------:R-:W-:Y:S01]  /*b670*/  ISETP.GE.U32.AND P6, PT, R22, 0x7ffffe7a, PT ;  /* 0x7ffffe7a1600780c */ /* 0x000fe20003fc6070 */
[----:B------:R-:W1:Y:S01]  /*b680*/  LDC R24, c[0x0][0x3a0] ;  /* 0x0000e800ff187b82 */ /* 0x000e620000000800 */
[----:B------:R2:W-:Y:S01]  /*b690*/  LDGSTS.E [R251+0x28010], desc[UR26][R234.64], !P4 ;  /* 0x28010000eafb7fae */ /* 0x0005e2000e1a101a */
[----:B---3--:R-:W-:-:S04]  /*b6a0*/  IMAD.WIDE R228, R71, 0x4, R228 ;  /* 0x0000000447e47825 */ /* 0x008fc800078e02e4 */
[----:B------:R3:W-:Y:S01]  /*b6b0*/  LDGSTS.E [R251+0x28014], desc[UR26][R236.64], !P5 ;  /* 0x28014000ecfb7fae */ /* 0x0007e2000e9a101a */
[----:B-----5:R-:W-:-:S04]  /*b6c0*/  IMAD.WIDE R230, R71, 0x4, R230 ;  /* 0x0000000447e67825 */ /* 0x020fc800078e02e6 */
[----:B--2---:R-:W-:Y:S01]  /*b6d0*/  VIADD R22, R23, 0xfffffeb8 ;  /* 0xfffffeb817167836 */ /* 0x004fe20000000000 */
[----:B------:R2:W-:Y:S01]  /*b6e0*/  LDGSTS.E [R251+0x28018], desc[UR26][R238.64], !P6 ;  /* 0x28018000eefb7fae */ /* 0x0005e2000f1a101a */
[----:B------:R-:W5:Y:S01]  /*b6f0*/  LDC R23, c[0x0][0x3a0] ;  /* 0x0000e800ff177b82 */ /* 0x000f620000000800 */
[----:B----4-:R-:W-:Y:S02]  /*b700*/  IMAD.WIDE R232, R71, 0x4, R232 ;  /* 0x0000000447e87825 */ /* 0x010fe400078e02e8 */
[----:B------:R-:W-:Y:S02]  /*b710*/  ISETP.GE.U32.AND P4, PT, R22, 0x7ffffe79, PT ;  /* 0x7ffffe791600780c */ /* 0x000fe40003f86070 */
[----:B------:R-:W-:Y:S02]  /*b720*/  VIADD R22, R25, 0xfffffeb7 ;  /* 0xfffffeb719167836 */ /* 0x000fe40000000000 */
[----:B------:R-:W-:Y:S01]  /*b730*/  IMAD.WIDE R234, R71, 0x4, R234 ;  /* 0x0000000447ea7825 */ /* 0x000fe200078e02ea */
[----:B------:R-:W4:Y:S02]  /*b740*/  LDC R25, c[0x0][0x3a0] ;  /* 0x0000e800ff197b82 */ /* 0x000f240000000800 */
[----:B------:R-:W-:Y:S01]  /*b750*/  ISETP.GE.U32.AND P5, PT, R22, 0x7ffffe78, PT ;  /* 0x7ffffe781600780c */ /* 0x000fe20003fa6070 */
[----:B-1----:R-:W-:-:S02]  /*b760*/  VIADD R22, R24, 0xfffffeb6 ;  /* 0xfffffeb618167836 */ /* 0x002fc40000000000 */
[----:B---3--:R-:W-:-:S03]  /*b770*/  IMAD.WIDE R236, R71, 0x4, R236 ;  /* 0x0000000447ec7825 */ /* 0x008fc600078e02ec */
[----:B------:R-:W1:Y:S01]  /*b780*/  LDC R24, c[0x0][0x3a0] ;  /* 0x0000e800ff187b82 */ /* 0x000e620000000800 */
[----:B------:R-:W-:Y:S01]  /*b790*/  ISETP.GE.U32.AND P6, PT, R22, 0x7ffffe77, PT ;  /* 0x7ffffe771600780c */ /* 0x000fe20003fc6070 */
[----:B------:R3:W-:Y:S01]  /*b7a0*/  LDGSTS.E [R251+0x2801c], desc[UR26][R240.64], !P4 ;  /* 0x2801c000f0fb7fae */ /* 0x0007e2000e1a101a */
[----:B--2---:R-:W-:-:S04]  /*b7b0*/  IMAD.WIDE R238, R71, 0x4, R238 ;  /* 0x0000000447ee7825 */ /* 0x004fc800078e02ee */
[----:B------:R2:W-:Y:S01]  /*b7c0*/  LDGSTS.E [R251+0x28020], desc[UR26][R242.64], !P5 ;  /* 0x28020000f2fb7fae */ /* 0x0005e2000e9a101a */
[----:B-----5:R-:W-:Y:S02]  /*b7d0*/  VIADD R22, R23, 0xfffffeb5 ;  /* 0xfffffeb517167836 */ /* 0x020fe40000000000 */
[----:B------:R-:W5:Y:S03]  /*b7e0*/  LDC R23, c[0x0][0x3a0] ;  /* 0x0000e800ff177b82 */ /* 0x000f660000000800 */
[----:B------:R-:W-:Y:S01]  /*b7f0*/  ISETP.GE.U32.AND P4, PT, R22, 0x7ffffe76, PT ;  /* 0x7ffffe761600780c */ /* 0x000fe20003f86070 */
[----:B------:R1:W-:Y:S01]  /*b800*/  LDGSTS.E [R251+0x28024], desc[UR26][R244.64], !P6 ;  /* 0x28024000f4fb7fae */ /* 0x0003e2000f1a101a */
[----:B---3--:R-:W-:-:S04]  /*b810*/  IMAD.WIDE R240, R71, 0x4, R240 ;  /* 0x0000000447f07825 */ /* 0x008fc800078e02f0 */
[----:B----4-:R-:W-:Y:S02]  /*b820*/  VIADD R22, R25, 0xfffffeb4 ;  /* 0xfffffeb419167836 */ /* 0x010fe40000000000 */
[----:B------:R-:W3:Y:S01]  /*b830*/  LDC R25, c[0x0][0x3a0] ;  /* 0x0000e800ff197b82 */ /* 0x000ee20000000800 */
[C---:B--2---:R-:W-:Y:S02]  /*b840*/  IMAD.WIDE R242, R71.reuse, 0x4, R242 ;  /* 0x0000000447f27825 */ /* 0x044fe400078e02f2 */
[----:B------:R-:W-:Y:S02]  /*b850*/  ISETP.GE.U32.AND P5, PT, R22, 0x7ffffe75, PT ;  /* 0x7ffffe751600780c */ /* 0x000fe40003fa6070 */
[----:B-1----:R-:W-:Y:S01]  /*b860*/  VIADD R22, R24, 0xfffffeb3 ;  /* 0xfffffeb318167836 */ /* 0x002fe20000000000 */
[----:B------:R1:W-:Y:S01]  /*b870*/  LDGSTS.E [R251+0x28028], desc[UR26][R246.64], !P4 ;  /* 0x28028000f6fb7fae */ /* 0x0003e2000e1a101a */
[----:B------:R-:W-:Y:S01]  /*b880*/  IMAD.WIDE R244, R71, 0x4, R244 ;  /* 0x0000000447f47825 */ /* 0x000fe200078e02f4 */
[----:B------:R-:W2:Y:S02]  /*b890*/  LDC R24, c[0x0][0x3a0] ;  /* 0x0000e800ff187b82 */ /* 0x000ea40000000800 */
[----:B------:R-:W-:Y:S01]  /*b8a0*/  ISETP.GE.U32.AND P6, PT, R22, 0x7ffffe74, PT ;  /* 0x7ffffe741600780c */ /* 0x000fe20003fc6070 */
[----:B-----5:R-:W-:-:S05]  /*b8b0*/  VIADD R22, R23, 0xfffffeb2 ;  /* 0xfffffeb217167836 */ /* 0x020fca0000000000 */
[----:B------:R-:W4:Y:S01]  /*b8c0*/  LDC R23, c[0x0][0x3a0] ;  /* 0x0000e800ff177b82 */ /* 0x000f220000000800 */
[----:B------:R-:W-:Y:S01]  /*b8d0*/  LDGSTS.E [R251+0x2802c], desc[UR26][R20.64], !P5 ;  /* 0x2802c00014fb7fae */ /* 0x000fe2000e9a101a */
[----:B------:R-:W-:Y:S01]  /*b8e0*/  ISETP.GE.U32.AND P4, PT, R22, 0x7ffffe73, PT ;  /* 0x7ffffe731600780c */ /* 0x000fe20003f86070 */
[----:B-1----:R-:W-:-:S04]  /*b8f0*/  IMAD.WIDE R246, R71, 0x4, R246 ;  /* 0x0000000447f67825 */ /* 0x002fc800078e02f6 */
[----:B------:R1:W-:Y:S01]  /*b900*/  LDGSTS.E [R251+0x28030], desc[UR26][R18.64], !P6 ;  /* 0x2803000012fb7fae */ /* 0x0003e2000f1a101a */
[----:B---3--:R-:W-:Y:S02]  /*b910*/  VIADD R22, R25, 0xfffffeb1 ;  /* 0xfffffeb119167836 */ /* 0x008fe40000000000 */
[----:B------:R-:W3:Y:S03]  /*b920*/  LDC R25, c[0x0][0x3a0] ;  /* 0x0000e800ff197b82 */ /* 0x000ee60000000800 */
[----:B------:R-:W-:Y:S02]  /*b930*/  ISETP.GE.U32.AND P5, PT, R22, 0x7ffffe72, PT ;  /* 0x7ffffe721600780c */ /* 0x000fe40003fa6070 */
[----:B------:R5:W-:Y:S01]  /*b940*/  LDGSTS.E [R251+0x28034], desc[UR26][R16.64], !P4 ;  /* 0x2803400010fb7fae */ /* 0x000be2000e1a101a */
[----:B--2---:R-:W-:Y:S02]  /*b950*/  VIADD R22, R24, 0xfffffeb0 ;  /* 0xfffffeb018167836 */ /* 0x004fe40000000000 */
[----:B------:R-:W2:Y:S01]  /*b960*/  LDC R24, c[0x0][0x3a0] ;  /* 0x0000e800ff187b82 */ /* 0x000ea20000000800 */
[----:B-1----:R-:W-:-:S02]  /*b970*/  IMAD.WIDE R18, R71, 0x4, R18 ;  /* 0x0000000447127825 */ /* 0x002fc400078e0212 */
[----:B------:R-:W-:Y:S02]  /*b980*/  ISETP.GE.U32.AND P6, PT, R22, 0x7ffffe71, PT ;  /* 0x7ffffe711600780c */ /* 0x000fe40003fc6070 */
[----:B----4-:R-:W-:Y:S01]  /*b990*/  VIADD R22, R23, 0xfffffeaf ;  /* 0xfffffeaf17167836 */ /* 0x010fe20000000000 */
[----:B------:R-:W-:Y:S02]  /*b9a0*/  STL.64 [R1+0x38], R18 ;  /* 0x0000381201007387 */ /* 0x000fe40000100a00 */
[----:B------:R-:W1:Y:S01]  /*b9b0*/  LDC R23, c[0x0][0x3a0] ;  /* 0x0000e800ff177b82 */ /* 0x000e620000000800 */
[----:B-----5:R-:W-:Y:S01]  /*b9c0*/  IMAD.WIDE R16, R71, 0x4, R16 ;  /* 0x0000000447107825 */ /* 0x020fe200078e0210 */
[----:B------:R-:W-:Y:S01]  /*b9d0*/  ISETP.GE.U32.AND P4, PT, R22, 0x7ffffe70, PT ;  /* 0x7ffffe701600780c */ /* 0x000fe20003f86070 */
[----:B------:R4:W-:Y:S02]  /*b9e0*/  LDGSTS.E [R251+0x28038], desc[UR26][R14.64], !P5 ;  /* 0x280380000efb7fae */ /* 0x0009e4000e9a101a */
[----:B---3--:R-:W-:-:S03]  /*b9f0*/  VIADD R22, R25, 0xfffffeae ;  /* 0xfffffeae19167836 */ /* 0x008fc60000000000 */
[----:B------:R3:W-:Y:S01]  /*ba00*/  LDGSTS.E [R251+0x2803c], desc[UR26][R12.64], !P6 ;  /* 0x2803c0000cfb7fae */ /* 0x0007e2000f1a101a */
[----:B------:R-:W5:Y:S01]  /*ba10*/  LDC R25, c[0x0][0x3a0] ;  /* 0x0000e800ff197b82 */ /* 0x000f620000000800 */
[----:B------:R-:W-:Y:S02]  /*ba20*/  ISETP.GE.U32.AND P5, PT, R22, 0x7ffffe6f, PT ;  /* 0x7ffffe6f1600780c */ /* 0x000fe40003fa6070 */
[----:B------:R-:W-:Y:S01]  /*ba30*/  STL.64 [R1+0x30], R16 ;  /* 0x0000301001007387 */ /* 0x000fe20000100a00 */
[----:B--2---:R-:W-:-:S04]  /*ba40*/  VIADD R22, R24, 0xfffffead ;  /* 0xfffffead18167836 */ /* 0x004fc80000000000 */
[----:B------:R-:W2:Y:S01]  /*ba50*/  LDC R24, c[0x0][0x3a0] ;  /* 0x0000e800ff187b82 */ /* 0x000ea20000000800 */
[----:B------:R1:W-:Y:S01]  /*ba60*/  LDGSTS.E [R251+0x28040], desc[UR26][R10.64], !P4 ;  /* 0x280400000afb7fae */ /* 0x0003e2000e1a101a */
[----:B----4-:R-:W-:Y:S01]  /*ba70*/  IMAD.WIDE R14, R71, 0x4, R14 ;  /* 0x00000004470e7825 */ /* 0x010fe200078e020e */
[----:B------:R-:W-:-:S03]  /*ba80*/  ISETP.GE.U32.AND P6, PT, R22, 0x7ffffe6e, PT ;  /* 0x7ffffe6e1600780c */ /* 0x000fc60003fc6070 */
[----:B-1----:R-:W-:Y:S01]  /*ba90*/  VIADD R22, R23, 0xfffffeac ;  /* 0xfffffeac17167836 */ /* 0x002fe20000000000 */
[----:B------:R-:W-:Y:S01]  /*baa0*/  STL.64 [R1+0x28], R14 ;  /* 0x0000280e01007387 */ /* 0x000fe20000100a00 */
[----:B------:R-:W1:Y:S01]  /*bab0*/  LDC R23, c[0x0][0x3a0] ;  /* 0x0000e800ff177b82 */ /* 0x000e620000000800 */
[C---:B---3--:R-:W-:Y:S02]  /*bac0*/  IMAD.WIDE R12, R71.reuse, 0x4, R12 ;  /* 0x00000004470c7825 */ /* 0x048fe400078e020c */
[----:B------:R-:W-:Y:S01]  /*bad0*/  ISETP.GE.U32.AND P4, PT, R22, 0x7ffffe6d, PT ;  /* 0x7ffffe6d1600780c */ /* 0x000fe20003f86070 */
[----:B------:R3:W-:Y:S01]  /*bae0*/  LDGSTS.E [R251+0x28044], desc[UR26][R8.64], !P5 ;  /* 0x2804400008fb7fae */ /* 0x0007e2000e9a101a */
[----:B------:R-:W-:-:S03]  /*baf0*/  IMAD.WIDE R10, R71, 0x4, R10 ;  /* 0x00000004470a7825 */ /* 0x000fc600078e020a */
[----:B------:R4:W-:Y:S01]  /*bb00*/  LDGSTS.E [R251+0x28048], desc[UR26][R6.64], !P6 ;  /* 0x2804800006fb7fae */ /* 0x0009e2000f1a101a */
[----:B-----5:R-:W-:Y:S02]  /*bb10*/  VIADD R22, R25, 0xfffffeab ;  /* 0xfffffeab19167836 */ /* 0x020fe40000000000 */
[----:B------:R-:W5:Y:S01]  /*bb20*/  LDC R25, c[0x0][0x3a0] ;  /* 0x0000e800ff197b82 */ /* 0x000f620000000800 */
[----:B------:R-:W-:Y:S02]  /*bb30*/  STL.64 [R1+0x20], R12 ;  /* 0x0000200c01007387 */ /* 0x000fe40000100a00 */
[----:B------:R-:W-:Y:S01]  /*bb40*/  ISETP.GE.U32.AND P5, PT, R22, 0x7ffffe6c, PT ;  /* 0x7ffffe6c1600780c */ /* 0x000fe20003fa6070 */
[----:B--2---:R-:W-:Y:S01]  /*bb50*/  VIADD R22, R24, 0xfffffeaa ;  /* 0xfffffeaa18167836 */ /* 0x004fe20000000000 */
[----:B------:R2:W-:Y:S01]  /*bb60*/  LDGSTS.E [R251+0x2804c], desc[UR26][R4.64], !P4 ;  /* 0x2804c00004fb7fae */ /* 0x0005e2000e1a101a */
[C---:B---3--:R-:W-:Y:S02]  /*bb70*/  IMAD.WIDE R8, R71.reuse, 0x4, R8 ;  /* 0x0000000447087825 */ /* 0x048fe400078e0208 */
[----:B------:R-:W3:Y:S01]  /*bb80*/  LDC R24, c[0x0][0x3a0] ;  /* 0x0000e800ff187b82 */ /* 0x000ee20000000800 */
[----:B------:R-:W-:Y:S01]  /*bb90*/  ISETP.GE.U32.AND P6, PT, R22, 0x7ffffe6b, PT ;  /* 0x7ffffe6b1600780c */ /* 0x000fe20003fc6070 */
[----:B----4-:R-:W-:Y:S01]  /*bba0*/  IMAD.WIDE R6, R71, 0x4, R6 ;  /* 0x0000000447067825 */ /* 0x010fe200078e0206 */
[----:B------:R-:W-:Y:S03]  /*bbb0*/  STL.64 [R1+0x18], R10 ;  /* 0x0000180a01007387 */ /* 0x000fe60000100a00 */
[----:B-1----:R-:W-:-:S02]  /*bbc0*/  VIADD R22, R23, 0xfffffea9 ;  /* 0xfffffea917167836 */ /* 0x002fc40000000000 */
[----:B------:R1:W-:Y:S01]  /*bbd0*/  LDGSTS.E [R251+0x28050], desc[UR26][R72.64], !P5 ;  /* 0x2805000048fb7fae */ /* 0x0003e2000e9a101a */
[----:B------:R-:W4:Y:S01]  /*bbe0*/  LDC R23, c[0x0][0x3a0] ;  /* 0x0000e800ff177b82 */ /* 0x000f220000000800 */
[----:B--2---:R-:W-:Y:S01]  /*bbf0*/  IMAD.WIDE R4, R71, 0x4, R4 ;  /* 0x0000000447047825 */ /* 0x004fe200078e0204 */
[----:B------:R-:W-:Y:S01]  /*bc00*/  ISETP.GE.U32.AND P4, PT, R22, 0x7ffffe6a, PT ;  /* 0x7ffffe6a1600780c */ /* 0x000fe20003f86070 */
[----:B------:R2:W-:Y:S02]  /*bc10*/  STL.64 [R1+0x10], R8 ;  /* 0x0000100801007387 */ /* 0x0005e40000100a00 */
[----:B-----5:R-:W-:Y:S02]  /*bc20*/  VIADD R22, R25, 0xfffffea8 ;  /* 0xfffffea819167836 */ /* 0x020fe40000000000 */
[----:B------:R5:W-:Y:S01]  /*bc30*/  LDGSTS.E [R251+0x28054], desc[UR26][R78.64], !P6 ;  /* 0x280540004efb7fae */ /* 0x000be2000f1a101a */
[----:B------:R-:W2:Y:S01]  /*bc40*/  LDC R25, c[0x0][0x3a0] ;  /* 0x0000e800ff197b82 */ /* 0x000ea20000000800 */
[----:B-1----:R-:W-:Y:S01]  /*bc50*/  IMAD.WIDE R72, R71, 0x4, R72 ;  /* 0x0000000447487825 */ /* 0x002fe200078e0248 */
[----:B------:R-:W-:Y:S01]  /*bc60*/  ISETP.GE.U32.AND P5, PT, R22, 0x7ffffe69, PT ;  /* 0x7ffffe691600780c */ /* 0x000fe20003fa6070 */
[----:B------:R1:W-:Y:S02]  /*bc70*/  STL.64 [R1+0x8], R6 ;  /* 0x0000080601007387 */ /* 0x0003e40000100a00 */
[----:B---3--:R-:W-:-:S03]  /*bc80*/  VIADD R22, R24, 0xfffffea7 ;  /* 0xfffffea718167836 */ /* 0x008fc60000000000 */
[----:B------:R-:W3:Y:S01]  /*bc90*/  LDC R24, c[0x0][0x3a0] ;  /* 0x0000e800ff187b82 */ /* 0x000ee20000000800 */
[----:B------:R1:W-:Y:S01]  /*bca0*/  LDGSTS.E [R251+0x28058], desc[UR26][R80.64], !P4 ;  /* 0x2805800050fb7fae */ /* 0x0003e2000e1a101a */
[----:B------:R-:W-:Y:S01]  /*bcb0*/  ISETP.GE.U32.AND P6, PT, R22, 0x7ffffe68, PT ;  /* 0x7ffffe681600780c */ /* 0x000fe20003fc6070 */
[----:B-----5:R-:W-:Y:S02]  /*bcc0*/  IMAD.WIDE R78, R71, 0x4, R78 ;  /* 0x00000004474e7825 */ /* 0x020fe400078e024e */
[----:B------:R5:W-:Y:S02]  /*bcd0*/  STL.64 [R1], R4 ;  /* 0x0000000401007387 */ /* 0x000be40000100a00 */
[----:B----4-:R-:W-:Y:S02]  /*bce0*/  VIADD R22, R23, 0xfffffea6 ;  /* 0xfffffea617167836 */ /* 0x010fe40000000000 */
[----:B------:R4:W-:Y:S01]  /*bcf0*/  LDGSTS.E [R251+0x2805c], desc[UR26][R82.64], !P5 ;  /* 0x2805c00052fb7fae */ /* 0x0009e2000e9a101a */
[----:B------:R-:W5:Y:S02]  /*bd00*/  LDC R23, c[0x0][0x3a0] ;  /* 0x0000e800ff177b82 */ /* 0x000f640000000800 */
[----:B------:R-:W-:Y:S01]  /*bd10*/  ISETP.GE.U32.AND P4, PT, R22, 0x7ffffe67, PT ;  /* 0x7ffffe671600780c */ /* 0x000fe20003f86070 */
[----:B-1----:R-:W-:-:S02]  /*bd20*/  IMAD.WIDE R80, R71, 0x4, R80 ;  /* 0x0000000447507825 */ /* 0x002fc400078e0250 */
[----:B------:R1:W-:Y:S02]  /*bd30*/  LDGSTS.E [R251+0x28060], desc[UR26][R84.64], !P6 ;  /* 0x2806000054fb7fae */ /* 0x0003e4000f1a101a */
[----:B--2---:R-:W-:Y:S02]  /*bd40*/  VIADD R22, R25, 0xfffffea5 ;  /* 0xfffffea519167836 */ /* 0x004fe40000000000 */
[----:B------:R-:W2:Y:S01]  /*bd50*/  LDC R25, c[0x0][0x3a0] ;  /* 0x0000e800ff197b82 */ /* 0x000ea20000000800 */
[C---:B----4-:R-:W-:Y:S02]  /*bd60*/  IMAD.WIDE R82, R71.reuse, 0x4, R82 ;  /* 0x0000000447527825 */ /* 0x050fe400078e0252 */
[----:B------:R-:W-:Y:S02]  /*bd70*/  ISETP.GE.U32.AND P5, PT, R22, 0x7ffffe66, PT ;  /* 0x7ffffe661600780c */ /* 0x000fe40003fa6070 */
[----:B---3--:R-:W-:Y:S01]  /*bd80*/  VIADD R22, R24, 0xfffffea4 ;  /* 0xfffffea418167836 */ /* 0x008fe20000000000 */
[----:B------:R3:W-:Y:S02]  /*bd90*/  LDGSTS.E [R251+0x28064], desc[UR26][R86.64], !P4 ;  /* 0x2806400056fb7fae */ /* 0x0007e4000e1a101a */
[----:B------:R-:W4:Y:S01]  /*bda0*/  LDC R24, c[0x0][0x3a0] ;  /* 0x0000e800ff187b82 */ /* 0x000f220000000800 */
[----:B-1----:R-:W-:Y:S01]  /*bdb0*/  IMAD.WIDE R84, R71, 0x4, R84 ;  /* 0x0000000447547825 */ /* 0x002fe200078e0254 */
[----:B------:R-:W-:-:S03]  /*bdc0*/  ISETP.GE.U32.AND P6, PT, R22, 0x7ffffe65, PT ;  /* 0x7ffffe651600780c */ /* 0x000fc60003fc6070 */
[----:B-----5:R-:W-:-:S03]  /*bdd0*/  VIADD R22, R23, 0xfffffea3 ;  /* 0xfffffea317167836 */ /* 0x020fc60000000000 */
[----:B------:R-:W1:Y:S01]  /*bde0*/  LDC R23, c[0x0][0x3a0] ;  /* 0x0000e800ff177b82 */ /* 0x000e620000000800 */
[----:B------:R5:W-:Y:S01]  /*bdf0*/  LDGSTS.E [R251+0x28068], desc[UR26][R88.64], !P5 ;  /* 0x2806800058fb7fae */ /* 0x000be2000e9a101a */
[----:B---3--:R-:W-:Y:S01]  /*be00*/  IMAD.WIDE R86, R71, 0x4, R86 ;  /* 0x0000000447567825 */ /* 0x008fe200078e0256 */
        /* <DEDUP_REMOVED lines=9> */
[----:B---3--:R-:W-:Y:S02]  /*bea0*/  IMAD.WIDE R90, R71, 0x4, R90 ;  /* 0x00000004475a7825 */ /* 0x008fe400078e025a */
[----:B------:R-:W-:Y:S02]  /*beb0*/  ISETP.GE.U32.AND P6, PT, R22, 0x7ffffe62, PT ;  /* 0x7ffffe621600780c */ /* 0x000fe40003fc6070 */
[----:B-1----:R-:W-:Y:S01]  /*bec0*/  VIADD R22, R23, 0xfffffea0 ;  /* 0xfffffea017167836 */ /* 0x002fe20000000000 */
        /* <DEDUP_REMOVED lines=37> */
[C---:B-1----:R-:W-:Y:S02]  /*c120*/  IMAD.WIDE R106, R71.reuse, 0x4, R106 ;  /* 0x00000004476a7825 */ /* 0x042fe400078e026a */
        /* <DEDUP_REMOVED lines=19> */
[----:B-1----:R-:W-:Y:S02]  /*c260*/  IMAD.WIDE R114, R71, 0x4, R114 ;  /* 0x0000000447727825 */ /* 0x002fe400078e0272 */
        /* <DEDUP_REMOVED lines=66> */
[----:B------:R-:W-:-:S03]  /*c690*/  VIADD R22, R27, 0xfffffe87 ;  /* 0xfffffe871b167836 */ /* 0x000fc60000000000 */
[----:B------:R5:W-:Y:S02]  /*c6a0*/  LDGSTS.E [R251+0x280d8], desc[UR26][R144.64], !P6 ;  /* 0x280d800090fb7fae */ /* 0x000be4000f1a101a */
[----:B------:R-:W-:Y:S01]  /*c6b0*/  ISETP.GE.U32.AND P5, PT, R22, 0x7ffffe48, PT ;  /* 0x7ffffe481600780c */ /* 0x000fe20003fa6070 */
[----:B------:R-:W-:Y:S02]  /*c6c0*/  VIADD R22, R26, 0xfffffe86 ;  /* 0xfffffe861a167836 */ /* 0x000fe40000000000 */
[----:B------:R-:W3:Y:S01]  /*c6d0*/  LDC R26, c[0x0][0x3a0] ;  /* 0x0000e800ff1a7b82 */ /* 0x000ee20000000800 */
[----:B-1----:R-:W-:Y:S01]  /*c6e0*/  IMAD.WIDE R142, R71, 0x4, R142 ;  /* 0x00000004478e7825 */ /* 0x002fe200078e028e */
[----:B------:R1:W-:Y:S01]  /*c6f0*/  LDGSTS.E [R251+0x280dc], desc[UR26][R146.64], !P4 ;  /* 0x280dc00092fb7fae */ /* 0x0003e2000e1a101a */
[----:B------:R-:W-:Y:S02]  /*c700*/  ISETP.GE.U32.AND P6, PT, R22, 0x7ffffe47, PT ;  /* 0x7ffffe471600780c */ /* 0x000fe40003fc6070 */
[----:B--2---:R-:W-:-:S02]  /*c710*/  VIADD R22, R25, 0xfffffe85 ;  /* 0xfffffe8519167836 */ /* 0x004fc40000000000 */
[C---:B-----5:R-:W-:Y:S01]  /*c720*/  IMAD.WIDE R144, R71.reuse, 0x4, R144 ;  /* 0x0000000447907825 */ /* 0x060fe200078e0290 */
[----:B------:R-:W2:Y:S02]  /*c730*/  LDC R25, c[0x0][0x3a0] ;  /* 0x0000e800ff197b82 */ /* 0x000ea40000000800 */
[----:B------:R-:W-:Y:S01]  /*c740*/  ISETP.GE.U32.AND P4, PT, R22, 0x7ffffe46, PT ;  /* 0x7ffffe461600780c */ /* 0x000fe20003f86070 */
[----:B----4-:R-:W-:Y:S01]  /*c750*/  VIADD R22, R24, 0xfffffe84 ;  /* 0xfffffe8418167836 */ /* 0x010fe20000000000 */
[----:B------:R4:W-:Y:S01]  /*c760*/  LDGSTS.E [R251+0x280e0], desc[UR26][R148.64], !P5 ;  /* 0x280e000094fb7fae */ /* 0x0009e2000e9a101a */
[----:B-1----:R-:W-:-:S03]  /*c770*/  IMAD.WIDE R146, R71, 0x4, R146 ;  /* 0x0000000447927825 */ /* 0x002fc600078e0292 */
[----:B------:R-:W-:Y:S01]  /*c780*/  ISETP.GE.U32.AND P5, PT, R22, 0x7ffffe45, PT ;  /* 0x7ffffe451600780c */ /* 0x000fe20003fa6070 */
[----:B------:R1:W-:Y:S01]  /*c790*/  LDGSTS.E [R251+0x280e4], desc[UR26][R150.64], !P6 ;  /* 0x280e400096fb7fae */ /* 0x0003e2000f1a101a */
[----:B---3--:R-:W-:Y:S01]  /*c7a0*/  VIADD R22, R23, 0xfffffe83 ;  /* 0xfffffe8317167836 */ /* 0x008fe20000000000 */
[----:B------:R-:W3:Y:S04]  /*c7b0*/  LDC R24, c[0x0][0x3a0] ;  /* 0x0000e800ff187b82 */ /* 0x000ee80000000800 */
[----:B------:R-:W-:Y:S01]  /*c7c0*/  ISETP.GE.U32.AND P6, PT, R22, 0x7ffffe44, PT ;  /* 0x7ffffe441600780c */ /* 0x000fe20003fc6070 */
[----:B------:R-:W-:Y:S01]  /*c7d0*/  VIADD R22, R26, 0xfffffe82 ;  /* 0xfffffe821a167836 */ /* 0x000fe20000000000 */
[----:B------:R5:W-:Y:S01]  /*c7e0*/  LDGSTS.E [R251+0x280e8], desc[UR26][R152.64], !P4 ;  /* 0x280e800098fb7fae */ /* 0x000be2000e1a101a */
[C---:B----4-:R-:W-:Y:S01]  /*c7f0*/  IMAD.WIDE R148, R71.reuse, 0x4, R148 ;  /* 0x0000000447947825 */ /* 0x050fe200078e0294 */
[----:B------:R-:W4:Y:S02]  /*c800*/  LDC R23, c[0x0][0x3a0] ;  /* 0x0000e800ff177b82 */ /* 0x000f240000000800 */
[----:B------:R-:W-:Y:S01]  /*c810*/  ISETP.GE.U32.AND P4, PT, R22, 0x7ffffe43, PT ;  /* 0x7ffffe431600780c */ /* 0x000fe20003f86070 */
[----:B------:R5:W-:Y:S01]  /*c820*/  LDGSTS.E [R251+0x280ec], desc[UR26][R154.64], !P5 ;  /* 0x280ec0009afb7fae */ /* 0x000be2000e9a101a */
[----:B-1----:R-:W-:-:S04]  /*c830*/  IMAD.WIDE R150, R71, 0x4, R150 ;  /* 0x0000000447967825 */ /* 0x002fc800078e0296 */
[----:B--2---:R-:W-:Y:S01]  /*c840*/  VIADD R22, R25, 0xfffffe81 ;  /* 0xfffffe8119167836 */ /* 0x004fe20000000000 */
[----:B------:R1:W-:Y:S01]  /*c850*/  LDGSTS.E [R251+0x280f0], desc[UR26][R218.64], !P6 ;  /* 0x280f0000dafb7fae */ /* 0x0003e2000f1a101a */
[----:B------:R-:W2:Y:S01]  /*c860*/  LDC R25, c[0x0][0x3a0] ;  /* 0x0000e800ff197b82 */ /* 0x000ea20000000800 */
[C---:B-----5:R-:W-:Y:S02]  /*c870*/  IMAD.WIDE R152, R71.reuse, 0x4, R152 ;  /* 0x0000000447987825 */ /* 0x060fe400078e0298 */
[----:B------:R-:W-:Y:S02]  /*c880*/  ISETP.GE.U32.AND P5, PT, R22, 0x7ffffe42, PT ;  /* 0x7ffffe421600780c */ /* 0x000fe40003fa6070 */
[----:B------:R5:W-:Y:S01]  /*c890*/  LDGSTS.E [R251+0x280f4], desc[UR26][R220.64], !P4 ;  /* 0x280f4000dcfb7fae */ /* 0x000be2000e1a101a */
[----:B------:R-:W-:Y:S01]  /*c8a0*/  PLOP3.LUT P4, PT, PT, PT, UP1, 0x80, 0x8 ;  /* 0x000000000008781c */ /* 0x000fe20003f8f018 */
[----:B------:R-:W-:Y:S01]  /*c8b0*/  UISETP.GE.U32.AND UP1, UPT, UR5, 0x7ffffe39, UPT ;  /* 0x7ffffe390500788c */ /* 0x000fe2000bf26070 */
[C---:B------:R-:W-:Y:S01]  /*c8c0*/  IMAD.WIDE R154, R71.reuse, 0x4, R154 ;  /* 0x00000004479a7825 */ /* 0x040fe200078e029a */
[----:B------:R-:W-:Y:S01]  /*c8d0*/  UIADD3 UR5, UPT, UPT, UR7, -0x18a, URZ ;  /* 0xfffffe7607057890 */ /* 0x000fe2000fffe0ff */
[----:B------:R-:W2:Y:S02]  /*c8e0*/  LDCU UR7, c[0x0][0x3a0] ;  /* 0x00007400ff0777ac */ /* 0x000ea40008000800 */
[----:B-1----:R-:W-:-:S04]  /*c8f0*/  IMAD.WIDE R218, R71, 0x4, R218 ;  /* 0x0000000447da7825 */ /* 0x002fc800078e02da */
[----:B------:R1:W-:Y:S01]  /*c900*/  LDGSTS.E [R251+0x280f8], desc[UR26][R222.64], !P5 ;  /* 0x280f8000defb7fae */ /* 0x0003e2000e9a101a */
[----:B----4-:R-:W-:Y:S02]  /*c910*/  VIADD R22, R23, 0xfffffe7f ;  /* 0xfffffe7f17167836 */ /* 0x010fe40000000000 */
[----:B------:R-:W4:Y:S01]  /*c920*/  LDC R23, c[0x0][0x3a0] ;  /* 0x0000e800ff177b82 */ /* 0x000f220000000800 */
[----:B------:R2:W-:Y:S01]  /*c930*/  LDGSTS.E [R251+0x280fc], desc[UR26][R224.64], !P4 ;  /* 0x280fc000e0fb7fae */ /* 0x0005e2000e1a101a */
[C---:B-----5:R-:W-:Y:S01]  /*c940*/  IMAD.WIDE R220, R71.reuse, 0x4, R220 ;  /* 0x0000000447dc7825 */ /* 0x060fe200078e02dc */
[----:B------:R-:W-:Y:S02]  /*c950*/  ISETP.GE.U32.AND P6, PT, R22, 0x7ffffe40, PT ;  /* 0x7ffffe401600780c */ /* 0x000fe40003fc6070 */
[----:B------:R-:W0:Y:S01]  /*c960*/  LDGDEPBAR ;  /* 0x00000000000079af */ /* 0x000e220000000000 */
[----:B---3--:R-:W-:Y:S02]  /*c970*/  VIADD R22, R24, 0xfffffe7e ;  /* 0xfffffe7e18167836 */ /* 0x008fe40000000000 */
[----:B------:R-:W3:Y:S01]  /*c980*/  LDC R24, c[0x0][0x3a0] ;  /* 0x0000e800ff187b82 */ /* 0x000ee20000000800 */
[----:B------:R5:W-:Y:S01]  /*c990*/  LDGSTS.E [R32+0x4c000], desc[UR26][R156.64], P3 ;  /* 0x4c0000009c207fae */ /* 0x000be200099a101a */
[----:B-1----:R-:W-:Y:S01]  /*c9a0*/  IMAD.WIDE R222, R71, 0x4, R222 ;  /* 0x0000000447de7825 */ /* 0x002fe200078e02de */
[----:B------:R-:W-:-:S02]  /*c9b0*/  ISETP.GE.U32.AND P5, PT, R22, 0x7ffffe3f, PT ;  /* 0x7ffffe3f1600780c */ /* 0x000fc40003fa6070 */
[----:B------:R1:W-:Y:S01]  /*c9c0*/  LDGSTS.E [R32+0x4c400], desc[UR26][R158.64], P3 ;  /* 0x4c4000009e207fae */ /* 0x0003e200099a101a */
[----:B--2---:R-:W-:Y:S02]  /*c9d0*/  VIADD R22, R25, 0xfffffe7d ;  /* 0xfffffe7d19167836 */ /* 0x004fe40000000000 */
[----:B------:R-:W2:Y:S01]  /*c9e0*/  LDC R25, c[0x0][0x3a0] ;  /* 0x0000e800ff197b82 */ /* 0x000ea20000000800 */
[----:B------:R1:W-:Y:S01]  /*c9f0*/  LDGSTS.E [R32+0x4c800], desc[UR26][R160.64], P3 ;  /* 0x4c800000a0207fae */ /* 0x0003e200099a101a */
[----:B------:R-:W-:Y:S01]  /*ca00*/  IMAD.WIDE R224, R71, 0x4, R224 ;  /* 0x0000000447e07825 */ /* 0x000fe200078e02e0 */
[----:B------:R-:W-:Y:S02]  /*ca10*/  ISETP.GE.U32.AND P4, PT, R22, 0x7ffffe3e, PT ;  /* 0x7ffffe3e1600780c */ /* 0x000fe40003f86070 */
[----:B------:R1:W-:Y:S01]  /*ca20*/  LDGSTS.E [R32+0x4cc00], desc[UR26][R162.64], P3 ;  /* 0x4cc00000a2207fae */ /* 0x0003e200099a101a */
[----:B-----5:R-:W-:-:S03]  /*ca30*/  IMAD.WIDE R156, R69, 0x4, R156 ;  /* 0x00000004459c7825 */ /* 0x020fc600078e029c */
[----:B------:R5:W-:Y:S01]  /*ca40*/  LDGSTS.E [R32+0x4d000], desc[UR26][R164.64], P3 ;  /* 0x4d000000a4207fae */ /* 0x000be200099a101a */
[----:B----4-:R-:W-:Y:S02]  /*ca50*/  VIADD R22, R23, 0xfffffe7c ;  /* 0xfffffe7c17167836 */ /* 0x010fe40000000000 */
[----:B------:R-:W4:Y:S01]  /*ca60*/  LDC R23, c[0x0][0x3a0] ;  /* 0x0000e800ff177b82 */ /* 0x000f220000000800 */
[----:B------:R2:W-:Y:S01]  /*ca70*/  LDGSTS.E [R32+0x4d400], desc[UR26][R166.64], P3 ;  /* 0x4d400000a6207fae */ /* 0x0005e200099a101a */
[----:B-1----:R-:W-:-:S03]  /*ca80*/  IMAD.WIDE R158, R69, 0x4, R158 ;  /* 0x00000004459e7825 */ /* 0x002fc600078e029e */
[----:B------:R1:W-:Y:S01]  /*ca90*/  LDGSTS.E [R32+0x4d800], desc[UR26][R168.64], P3 ;  /* 0x4d800000a8207fae */ /* 0x0003e200099a101a */
[----:B------:R-:W-:-:S03]  /*caa0*/  IMAD.WIDE R160, R69, 0x4, R160 ;  /* 0x0000000445a07825 */ /* 0x000fc600078e02a0 */
[----:B------:R1:W-:Y:S01]  /*cab0*/  LDGSTS.E [R32+0x4dc00], desc[UR26][R170.64], P3 ;  /* 0x4dc00000aa207fae */ /* 0x0003e200099a101a */
[----:B------:R-:W-:-:S03]  /*cac0*/  IMAD.WIDE R162, R69, 0x4, R162 ;  /* 0x0000000445a27825 */ /* 0x000fc600078e02a2 */
[----:B------:R3:W-:Y:S01]  /*cad0*/  LDGSTS.E [R249+0x4c100], desc[UR26][R172.64], P3 ;  /* 0x4c100000acf97fae */ /* 0x0007e200099a101a */
[----:B-----5:R-:W-:-:S03]  /*cae0*/  IMAD.WIDE R164, R69, 0x4, R164 ;  /* 0x0000000445a47825 */ /* 0x020fc600078e02a4 */
[----:B------:R5:W-:Y:S01]  /*caf0*/  LDGSTS.E [R249+0x4c500], desc[UR26][R174.64], P3 ;  /* 0x4c500000aef97fae */ /* 0x000be200099a101a */
[----:B--2---:R-:W-:-:S03]  /*cb00*/  IMAD.WIDE R166, R69, 0x4, R166 ;  /* 0x0000000445a67825 */ /* 0x004fc600078e02a6 */
[----:B------:R2:W-:Y:S01]  /*cb10*/  LDGSTS.E [R249+0x4c900], desc[UR26][R176.64], P3 ;  /* 0x4c900000b0f97fae */ /* 0x0005e200099a101a */
[----:B-1----:R-:W-:-:S03]  /*cb20*/  IMAD.WIDE R168, R69, 0x4, R168 ;  /* 0x0000000445a87825 */ /* 0x002fc600078e02a8 */
[----:B------:R1:W-:Y:S01]  /*cb30*/  LDGSTS.E [R249+0x4cd00], desc[UR26][R178.64], P3 ;  /* 0x4cd00000b2f97fae */ /* 0x0003e200099a101a */
[----:B------:R-:W-:-:S03]  /*cb40*/  IMAD.WIDE R170, R69, 0x4, R170 ;  /* 0x0000000445aa7825 */ /* 0x000fc600078e02aa */
[----:B------:R1:W-:Y:S01]  /*cb50*/  LDGSTS.E [R249+0x4d100], desc[UR26][R180.64], P3 ;  /* 0x4d100000b4f97fae */ /* 0x0003e200099a101a */
[----:B---3--:R-:W-:-:S03]  /*cb60*/  IMAD.WIDE R172, R69, 0x4, R172 ;  /* 0x0000000445ac7825 */ /* 0x008fc600078e02ac */
        /* <DEDUP_REMOVED lines=37> */
[----:B------:R-:W-:Y:S01]  /*cdc0*/  ISETP.GE.U32.AND P3, PT, R22, 0x7ffffe3d, PT ;  /* 0x7ffffe3d1600780c */ /* 0x000fe20003f66070 */
[----:B----4-:R-:W-:Y:S02]  /*cdd0*/  VIADD R22, R23, 0xfffffe7b ;  /* 0xfffffe7b17167836 */ /* 0x010fe40000000000 */
[----:B------:R-:W0:Y:S01]  /*cde0*/  LDGDEPBAR ;  /* 0x00000000000079af */ /* 0x000e220000000000 */
[----:B------:R-:W4:Y:S01]  /*cdf0*/  LDC R23, c[0x0][0x3a0] ;  /* 0x0000e800ff177b82 */ /* 0x000f220000000800 */
[----:B------:R-:W-:-:S07]  /*ce00*/  IMAD.WIDE R210, R69, 0x4, R210 ;  /* 0x0000000445d27825 */ /* 0x000fce00078e02d2 */
[----:B------:R-:W-:Y:S01]  /*ce10*/  BAR.SYNC.DEFER_BLOCKING 0x0 ;  /* 0x0000000000007b1d */ /* 0x000fe20000010000 */
[----:B---3--:R-:W-:-:S04]  /*ce20*/  IMAD.WIDE R212, R69, 0x4, R212 ;  /* 0x0000000445d47825 */ /* 0x008fc800078e02d4 */
[----:B-----5:R-:W-:-:S04]  /*ce30*/  IMAD.WIDE R214, R69, 0x4, R214 ;  /* 0x0000000445d67825 */ /* 0x020fc800078e02d6 */
[----:B--2---:R-:W-:-:S04]  /*ce40*/  IMAD.WIDE R216, R69, 0x4, R216 ;  /* 0x0000000445d87825 */ /* 0x004fc800078e02d8 */
[----:B-1----:R-:W-:Y:S01]  /*ce50*/  IMAD.WIDE R226, R69, 0x4, R226 ;  /* 0x0000000445e27825 */ /* 0x002fe200078e02e2 */
[----:B------:R-:W-:Y:S01]  /*ce60*/  @!PT LDS RZ, [RZ] ;  /* 0x00000000fffff984 */ /* 0x000fe20000000800 */
[----:B------:R-:W-:Y:S01]  /*ce70*/  @!PT LDS RZ, [RZ] ;  /* 0x00000000fffff984 */ /* 0x000fe20000000800 */
[----:B------:R-:W-:Y:S01]  /*ce80*/  @!PT LDS RZ, [RZ] ;  /* 0x00000000fffff984 */ /* 0x000fe20000000800 */
[----:B------:R-:W-:Y:S01]  /*ce90*/  LDGSTS.E [R251+0x30000], desc[UR26][R74.64], !P6 ;  /* 0x300000004afb7fae */ /* 0x000fe2000f1a101a */
[----:B------:R-:W-:Y:S02]  /*cea0*/  ISETP.GE.U32.AND P6, PT, R22, 0x7ffffe3c, PT ;  /* 0x7ffffe3c1600780c */ /* 0x000fe40003fc6070 */
[----:B------:R-:W-:Y:S01]  /*ceb0*/  VIADD R22, R25, 0xfffffe7a ;  /* 0xfffffe7a19167836 */ /* 0x000fe20000000000 */
[----:B------:R-:W-:Y:S04]  /*cec0*/  LDGSTS.E [R251+0x30004], desc[UR26][R228.64], !P5 ;  /* 0x30004000e4fb7fae */ /* 0x000fe8000e9a101a */
[----:B------:R-:W-:Y:S01]  /*ced0*/  ISETP.GE.U32.AND P5, PT, R22, 0x7ffffe3b, PT ;  /* 0x7ffffe3b1600780c */ /* 0x000fe20003fa6070 */
[----:B------:R-:W-:Y:S01]  /*cee0*/  LDGSTS.E [R251+0x30008], desc[UR26][R230.64], !P4 ;  /* 0x30008000e6fb7fae */ /* 0x000fe2000e1a101a */
[----:B------:R-:W-:-:S03]  /*cef0*/  VIADD R22, R24, 0xfffffe5a ;  /* 0xfffffe5a18167836 */ /* 0x000fc60000000000 */
[----:B------:R-:W-:Y:S02]  /*cf00*/  LDGSTS.E [R251+0x3000c], desc[UR26][R232.64], !P3 ;  /* 0x3000c000e8fb7fae */ /* 0x000fe4000d9a101a */
[----:B------:R-:W-:Y:S01]  /*cf10*/  ISETP.GE.U32.AND P4, PT, R22, 0x7ffffe1b, PT ;  /* 0x7ffffe1b1600780c */ /* 0x000fe20003f86070 */
[----:B----4-:R-:W-:Y:S01]  /*cf20*/  VIADD R22, R23, 0xfffffe59 ;  /* 0xfffffe5917167836 */ /* 0x010fe20000000000 */
[----:B------:R-:W-:Y:S01]  /*cf30*/  LDGSTS.E [R251+0x30010], desc[UR26][R234.64], !P6 ;  /* 0x30010000eafb7fae */ /* 0x000fe2000f1a101a */
[----:B------:R-:W-:Y:S01]  /*cf40*/  PLOP3.LUT P6, PT, PT, PT, UP2, 0x80, 0x8 ;  /* 0x000000000008781c */ /* 0x000fe20003fcf028 */
[----:B------:R-:W-:Y:S02]  /*cf50*/  UISETP.GE.U32.AND UP2, UPT, UR4, 0x7ffffe38, UPT ;  /* 0x7ffffe380400788c */ /* 0x000fe4000bf46070 */
[----:B------:R-:W-:Y:S01]  /*cf60*/  LDGSTS.E [R251+0x30014], desc[UR26][R236.64], !P5 ;  /* 0x30014000ecfb7fae */ /* 0x000fe2000e9a101a */
[----:B------:R-:W-:Y:S01]  /*cf70*/  PLOP3.LUT P5, PT, PT, PT, UP1, 0x80, 0x8 ;  /* 0x000000000008781c */ /* 0x000fe20003faf018 */
[----:B------:R-:W-:Y:S01]  /*cf80*/  UISETP.GE.U32.AND UP1, UPT, UR5, 0x7ffffe37, UPT ;  /* 0x7ffffe370500788c */ /* 0x000fe2000bf26070 */
[----:B------:R-:W-:Y:S01]  /*cf90*/  ISETP.GE.U32.AND P3, PT, R22, 0x7ffffe1a, PT ;  /* 0x7ffffe1a1600780c */ /* 0x000fe20003f66070 */
[----:B------:R-:W-:-:S02]  /*cfa0*/  UIADD3 UR4, UPT, UPT, UR9, -0x18b, URZ ;  /* 0xfffffe7509047890 */ /* 0x000fc4000fffe0ff */
[----:B------:R-:W-:Y:S01]  /*cfb0*/  UIADD3 UR5, UPT, UPT, UR13, -0x18c, URZ ;  /* 0xfffffe740d057890 */ /* 0x000fe2000fffe0ff */
[----:B------:R-:W1:Y:S03]  /*cfc0*/  LDCU UR9, c[0x0][0x3a0] ;  /* 0x00007400ff0977ac */ /* 0x000e660008000800 */
[----:B------:R-:W-:Y:S01]  /*cfd0*/  LDGSTS.E [R251+0x30018], desc[UR26][R238.64], !P6 ;  /* 0x30018000eefb7fae */ /* 0x000fe2000f1a101a */
[----:B------:R-:W-:Y:S01]  /*cfe0*/  PLOP3.LUT P6, PT, PT, PT, UP2, 0x80, 0x8 ;  /* 0x000000000008781c */ /* 0x000fe20003fcf028 */
[----:B------:R-:W-:Y:S02]  /*cff0*/  UISETP.GE.U32.AND UP2, UPT, UR4, 0x7ffffe36, UPT ;  /* 0x7ffffe360400788c */ /* 0x000fe4000bf46070 */
[----:B------:R-:W-:Y:S01]  /*d000*/  LDGSTS.E [R251+0x3001c], desc[UR26][R240.64], !P5 ;  /* 0x3001c000f0fb7fae */ /* 0x000fe2000e9a101a */
[----:B------:R-:W-:Y:S01]  /*d010*/  PLOP3.LUT P5, PT, PT, PT, UP1, 0x80, 0x8 ;  /* 0x000000000008781c */ /* 0x000fe20003faf018 */
[----:B------:R-:W-:-:S02]  /*d020*/  UISETP.GE.U32.AND UP1, UPT, UR5, 0x7ffffe35, UPT ;  /* 0x7ffffe350500788c */ /* 0x000fc4000bf26070 */
[----:B------:R-:W-:Y:S01]  /*d030*/  UIADD3 UR4, UPT, UPT, UR6, -0x18d, URZ ;  /* 0xfffffe7306047890 */ /* 0x000fe2000fffe0ff */
[----:B------:R-:W2:Y:S05]  /*d040*/  LDCU UR13, c[0x0][0x3a0] ;  /* 0x00007400ff0d77ac */ /* 0x000eaa0008000800 */
[----:B------:R-:W-:Y:S01]  /*d050*/  LDGSTS.E [R251+0x30020], desc[UR26][R242.64], !P6 ;  /* 0x30020000f2fb7fae */ /* 0x000fe2000f1a101a */
[----:B------:R-:W-:Y:S01]  /*d060*/  PLOP3.LUT P6, PT, PT, PT, UP2, 0x80, 0x8 ;  /* 0x000000000008781c */ /* 0x000fe20003fcf028 */
[----:B------:R-:W-:Y:S02]  /*d070*/  UISETP.GE.U32.AND UP2, UPT, UR4, 0x7ffffe34, UPT ;  /* 0x7ffffe340400788c */ /* 0x000fe4000bf46070 */
[----:B------:R-:W-:Y:S01]  /*d080*/  LDGSTS.E [R251+0x30024], desc[UR26][R244.64], !P5 ;  /* 0x30024000f4fb7fae */ /* 0x000fe2000e9a101a */
[----:B------:R-:W-:Y:S01]  /*d090*/  PLOP3.LUT P5, PT, PT, PT, UP1, 0x80, 0x8 ;  /* 0x000000000008781c */ /* 0x000fe20003faf018 */
[----:B------:R-:W-:Y:S01]  /*d0a0*/  UIADD3 UR5, UPT, UPT, UR7, -0x18e, URZ ;  /* 0xfffffe7207057890 */ /* 0x000fe2000fffe0ff */
[----:B------:R-:W3:Y:S03]  /*d0b0*/  LDCU UR6, c[0x0][0x3a0] ;  /* 0x00007400ff0677ac */ /* 0x000ee60008000800 */
[----:B------:R-:W-:-:S04]  /*d0c0*/  UISETP.GE.U32.AND UP1, UPT, UR5, 0x7ffffe33, UPT ;  /* 0x7ffffe330500788c */ /* 0x000fc8000bf26070 */
[----:B------:R-:W-:Y:S01]  /*d0d0*/  LDGSTS.E [R251+0x30028], desc[UR26][R246.64], !P6 ;  /* 0x30028000f6fb7fae */ /* 0x000fe2000f1a101a */
[----:B------:R-:W-:Y:S01]  /*d0e0*/  PLOP3.LUT P6, PT, PT, PT, UP2, 0x80, 0x8 ;  /* 0x000000000008781c */ /* 0x000fe20003fcf028 */
[----:B-1----:R-:W-:Y:S02]  /*d0f0*/  UIADD3 UR4, UPT, UPT, UR9, -0x18f, URZ ;  /* 0xfffffe7109047890 */ /* 0x002fe4000fffe0ff */
[----:B------:R-:W-:Y:S01]  /*d100*/  LDGSTS.E [R251+0x3002c], desc[UR26][R34.64], !P5 ;  /* 0x3002c00022fb7fae */ /* 0x000fe2000e9a101a */
[----:B------:R-:W1:Y:S01]  /*d110*/  LDCU UR7, c[0x0][0x3a0] ;  /* 0x00007400ff0777ac */ /* 0x000e620008000800 */
[----:B------:R-:W-:Y:S01]  /*d120*/  PLOP3.LUT P5, PT, PT, PT, UP1, 0x80, 0x8 ;  /* 0x000000000008781c */ /* 0x000fe20003faf018 */
[----:B------:R-:W-:Y:S02]  /*d130*/  UISETP.GE.U32.AND UP2, UPT, UR4, 0x7ffffe32, UPT ;  /* 0x7ffffe320400788c */ /* 0x000fe4000bf46070 */
[----:B--2---:R-:W-:Y:S01]  /*d140*/  UIADD3 UR5, UPT, UPT, UR13, -0x190, URZ ;  /* 0xfffffe700d057890 */ /* 0x004fe2000fffe0ff */
[----:B------:R-:W2:Y:S04]  /*d150*/  LDCU UR9, c[0x0][0x3a0] ;  /* 0x00007400ff0977ac */ /* 0x000ea80008000800 */
[----:B------:R-:W-:Y:S01]  /*d160*/  LDGSTS.E [R251+0x30030], desc[UR26][R18.64], !P6 ;  /* 0x3003000012fb7fae */ /* 0x000fe2000f1a101a */
[----:B------:R-:W-:Y:S01]  /*d170*/  PLOP3.LUT P6, PT, PT, PT, UP2, 0x80, 0x8 ;  /* 0x000000000008781c */ /* 0x000fe20003fcf028 */
[----:B------:R-:W-:-:S02]  /*d180*/  UISETP.GE.U32.AND UP1, UPT, UR5, 0x7ffffe31, UPT ;  /* 0x7ffffe310500788c */ /* 0x000fc4000bf26070 */
[----:B---3--:R-:W-:Y:S01]  /*d190*/  UIADD3 UR4, UPT, UPT, UR6, -0x191, URZ ;  /* 0xfffffe6f06047890 */ /* 0x008fe2000fffe0ff */
[----:B------:R-:W-:Y:S01]  /*d1a0*/  LDGSTS.E [R251+0x30034], desc[UR26][R16.64], !P5 ;  /* 0x3003400010fb7fae */ /* 0x000fe2000e9a101a */
[----:B------:R-:W3:Y:S02]  /*d1b0*/  LDCU UR13, c[0x0][0x3a0] ;  /* 0x00007400ff0d77ac */ /* 0x000ee40008000800 */
[----:B------:R-:W-:Y:S01]  /*d1c0*/  PLOP3.LUT P5, PT, PT, PT, UP1, 0x80, 0x8 ;  /* 0x000000000008781c */ /* 0x000fe20003faf018 */
[----:B------:R-:W-:Y:S02]  /*d1d0*/  UISETP.GE.U32.AND UP2, UPT, UR4, 0x7ffffe30, UPT ;  /* 0x7ffffe300400788c */ /* 0x000fe4000bf46070 */
[----:B-1----:R-:W-:-:S03]  /*d1e0*/  UIADD3 UR5, UPT, UPT, UR7, -0x192, URZ ;  /* 0xfffffe6e07057890 */ /* 0x002fc6000fffe0ff */
[----:B------:R-:W-:Y:S01]  /*d1f0*/  LDGSTS.E [R251+0x30038], desc[UR26][R14.64], !P6 ;  /* 0x300380000efb7fae */ /* 0x000fe2000f1a101a */
[----:B------:R-:W1:Y:S01]  /*d200*/  LDCU UR6, c[0x0][0x3a0] ;  /* 0x00007400ff0677ac */ /* 0x000e620008000800 */
[----:B------:R-:W-:Y:S01]  /*d210*/  PLOP3.LUT P6, PT, PT, PT, UP2, 0x80, 0x8 ;  /* 0x000000000008781c */ /* 0x000fe20003fcf028 */
[----:B------:R-:W-:Y:S02]  /*d220*/  UISETP.GE.U32.AND UP1, UPT, UR5, 0x7ffffe2f, UPT ;  /* 0x7ffffe2f0500788c */ /* 0x000fe4000bf26070 */
[----:B--2---:R-:W-:Y:S02]  /*d230*/  UIADD3 UR4, UPT, UPT, UR9, -0x193, URZ ;  /* 0xfffffe6d09047890 */ /* 0x004fe4000fffe0ff */
[----:B------:R-:W-:Y:S01]  /*d240*/  LDGSTS.E [R251+0x3003c], desc[UR26][R12.64], !P5 ;  /* 0x3003c0000cfb7fae */ /* 0x000fe2000e9a101a */
[----:B------:R-:W2:Y:S01]  /*d250*/  LDCU UR7, c[0x0][0x3a0] ;  /* 0x00007400ff0777ac */ /* 0x000ea20008000800 */
[----:B------:R-:W-:Y:S01]  /*d260*/  PLOP3.LUT P5, PT, PT, PT, UP1, 0x80, 0x8 ;  /* 0x000000000008781c */ /* 0x000fe20003faf018 */
[----:B------:R-:W-:-:S02]  /*d270*/  UISETP.GE.U32.AND UP2, UPT, UR4, 0x7ffffe2e, UPT ;  /* 0x7ffffe2e0400788c */ /* 0x000fc4000bf46070 */
[----:B---3--:R-:W-:-:S03]  /*d280*/  UIADD3 UR5, UPT, UPT, UR13, -0x194, URZ ;  /* 0xfffffe6c0d057890 */ /* 0x008fc6000fffe0ff */
[----:B------:R-:W-:Y:S01]  /*d290*/  LDGSTS.E [R251+0x30040], desc[UR26][R10.64], !P6 ;  /* 0x300400000afb7fae */ /* 0x000fe2000f1a101a */
[----:B------:R-:W3:Y:S01]  /*d2a0*/  LDCU UR9, c[0x0][0x3a0] ;  /* 0x00007400ff0977ac */ /* 0x000ee20008000800 */
[----:B------:R-:W-:Y:S01]  /*d2b0*/  PLOP3.LUT P6, PT, PT, PT, UP2, 0x80, 0x8 ;  /* 0x000000000008781c */ /* 0x000fe20003fcf028 */
[----:B------:R-:W-:Y:S02]  /*d2c0*/  UISETP.GE.U32.AND UP1, UPT, UR5, 0x7ffffe2d, UPT ;  /* 0x7ffffe2d0500788c */ /* 0x000fe4000bf26070 */
[----:B-1----:R-:W-:Y:S02]  /*d2d0*/  UIADD3 UR4, UPT, UPT, UR6, -0x195, URZ ;  /* 0xfffffe6b06047890 */ /* 0x002fe4000fffe0ff */
[----:B------:R1:W-:Y:S01]  /*d2e0*/  LDGSTS.E [R251+0x30044], desc[UR26][R8.64], !P5 ;  /* 0x3004400008fb7fae */ /* 0x0003e2000e9a101a */
[----:B------:R-:W4:Y:S01]  /*d2f0*/  LDCU UR13, c[0x0][0x3a0] ;  /* 0x00007400ff0d77ac */ /* 0x000f220008000800 */
[----:B------:R-:W-:Y:S01]  /*d300*/  PLOP3.LUT P5, PT, PT, PT, UP1, 0x80, 0x8 ;  /* 0x000000000008781c */ /* 0x000fe20003faf018 */
[----:B------:R-:W-:-:S02]  /*d310*/  UISETP.GE.U32.AND UP2, UPT, UR4, 0x7ffffe2c, UPT ;  /* 0x7ffffe2c0400788c */ /* 0x000fc4000bf46070 */
[----:B--2---:R-:W-:-:S03]  /*d320*/  UIADD3 UR5, UPT, UPT, UR7, -0x196, URZ ;  /* 0xfffffe6a07057890 */ /* 0x004fc6000fffe0ff */
[----:B------:R2:W-:Y:S01]  /*d330*/  LDGSTS.E [R251+0x30048], desc[UR26][R6.64], !P6 ;  /* 0x3004800006fb7fae */ /* 0x0005e2000f1a101a */
[----:B------:R-:W5:Y:S01]  /*d340*/  LDCU UR6, c[0x0][0x3a0] ;  /* 0x00007400ff0677ac */ /* 0x000f620008000800 */
[----:B------:R-:W-:Y:S01]  /*d350*/  PLOP3.LUT P6, PT, PT, PT, UP2, 0x80, 0x8 ;  /* 0x000000000008781c */ /* 0x000fe20003fcf028 */
[----:B-1----:R-:W1:Y:S01]  /*d360*/  LDC R8, c[0x0][0x3a0] ;  /* 0x0000e800ff087b82 */ /* 0x002e620000000800 */
[----:B------:R-:W-:Y:S02]  /*d370*/  UISETP.GE.U32.AND UP1, UPT, UR5, 0x7ffffe2b, UPT ;  /* 0x7ffffe2b0500788c */ /* 0x000fe4000bf26070 */
[----:B---3--:R-:W-:Y:S01]  /*d380*/  UIADD3 UR4, UPT, UPT, UR9, -0x197, URZ ;  /* 0xfffffe6909047890 */ /* 0x008fe2000fffe0ff */
[----:B------:R3:W-:Y:S01]  /*d390*/  LDGSTS.E [R251+0x3004c], desc[UR26][R4.64], !P5 ;  /* 0x3004c00004fb7fae */ /* 0x0007e2000e9a101a */
[----:B------:R-:W5:Y:S02]  /*d3a0*/  LDCU UR7, c[0x0][0x3a0] ;  /* 0x00007400ff0777ac */ /* 0x000f640008000800 */
[----:B------:R-:W-:Y:S01]  /*d3b0*/  PLOP3.LUT P5, PT, PT, PT, UP1, 0x80, 0x8 ;  /* 0x000000000008781c */ /* 0x000fe20003faf018 */
[----:B--2---:R-:W2:Y:S01]  /*d3c0*/  LDC R6, c[0x0][0x3a0] ;  /* 0x0000e800ff067b82 */ /* 0x004ea20000000800 */
[----:B------:R-:W-:-:S02]  /*d3d0*/  UISETP.GE.U32.AND UP2, UPT, UR4, 0x7ffffe2a, UPT ;  /* 0x7ffffe2a0400788c */ /* 0x000fc4000bf46070 */
[----:B----4-:R-:W-:Y:S01]  /*d3e0*/  UIADD3 UR5, UPT, UPT, UR13, -0x198, URZ ;  /* 0xfffffe680d057890 */ /* 0x010fe2000fffe0ff */
[----:B------:R4:W-:Y:S01]  /*d3f0*/  LDGSTS.E [R251+0x30050], desc[UR26][R72.64], !P6 ;  /* 0x3005000048fb7fae */ /* 0x0009e2000f1a101a */
[----:B------:R-:W4:Y:S02]  /*d400*/  LDCU UR9, c[0x0][0x3a0] ;  /* 0x00007400ff0977ac */ /* 0x000f240008000800 */
[----:B------:R-:W-:Y:S01]  /*d410*/  PLOP3.LUT P6, PT, PT, PT, UP2, 0x80, 0x8 ;  /* 0x000000000008781c */ /* 0x000fe20003fcf028 */
[----:B---3--:R-:W3:Y:S01]  /*d420*/  LDC R4, c[0x0][0x3a0] ;  /* 0x0000e800ff047b82 */ /* 0x008ee20000000800 */
[----:B------:R-:W-:Y:S02]  /*d430*/  UISETP.GE.U32.AND UP1, UPT, UR5, 0x7ffffe29, UPT ;  /* 0x7ffffe290500788c */ /* 0x000fe4000bf26070 */
[----:B-----5:R-:W-:Y:S01]  /*d440*/  UIADD3 UR4, UPT, UPT, UR6, -0x199, URZ ;  /* 0xfffffe6706047890 */ /* 0x020fe2000fffe0ff */
[----:B------:R1:W-:Y:S01]  /*d450*/  LDGSTS.E [R251+0x30054], desc[UR26][R78.64], !P5 ;  /* 0x300540004efb7fae */ /* 0x0003e2000e9a101a */
[----:B------:R-:W5:Y:S02]  /*d460*/  LDCU UR13, c[0x0][0x3a0] ;  /* 0x00007400ff0d77ac */ /* 0x000f640008000800 */
[----:B------:R-:W-:Y:S01]  /*d470*/  PLOP3.LUT P5, PT, PT, PT, UP1, 0x80, 0x8 ;  /* 0x000000000008781c */ /* 0x000fe20003faf018 */
[----:B------:R-:W1:Y:S01]  /*d480*/  LDC R5, c[0x0][0x3a0] ;  /* 0x0000e800ff057b82 */ /* 0x000e620000000800 */
[----:B------:R-:W-:-:S02]  /*d490*/  UISETP.GE.U32.AND UP2, UPT, UR4, 0x7ffffe28, UPT ;  /* 0x7ffffe280400788c */ /* 0x000fc4000bf46070 */
[----:B------:R-:W-:Y:S01]  /*d4a0*/  UIADD3 UR5, UPT, UPT, UR7, -0x19a, URZ ;  /* 0xfffffe6607057890 */ /* 0x000fe2000fffe0ff */
[----:B------:R1:W-:Y:S01]  /*d4b0*/  LDGSTS.E [R251+0x30058], desc[UR26][R80.64], !P6 ;  /* 0x3005800050fb7fae */ /* 0x0003e2000f1a101a */
[----:B------:R-:W1:Y:S02]  /*d4c0*/  LDCU UR6, c[0x0][0x3a0] ;  /* 0x00007400ff0677ac */ /* 0x000e640008000800 */
[----:B------:R-:W-:Y:S01]  /*d4d0*/  PLOP3.LUT P6, PT, PT, PT, UP2, 0x80, 0x8 ;  /* 0x000000000008781c */ /* 0x000fe20003fcf028 */
[----:B------:R-:W2:Y:S01]  /*d4e0*/  LDC R7, c[0x0][0x3a0] ;  /* 0x0000e800ff077b82 */ /* 0x000ea20000000800 */
[----:B------:R-:W-:Y:S02]  /*d4f0*/  UISETP.GE.U32.AND UP1, UPT, UR5, 0x7ffffe27, UPT ;  /* 0x7ffffe270500788c */ /* 0x000fe4000bf26070 */
[----:B----4-:R-:W-:Y:S01]  /*d500*/  UIADD3 UR4, UPT, UPT, UR9, -0x19b, URZ ;  /* 0xfffffe6509047890 */ /* 0x010fe2000fffe0ff */
[----:B------:R4:W-:Y:S01]  /*d510*/  LDGSTS.E [R251+0x3005c], desc[UR26][R82.64], !P5 ;  /* 0x3005c00052fb7fae */ /* 0x0009e2000e9a101a */
[----:B------:R-:W1:Y:S02]  /*d520*/  LDCU UR7, c[0x0][0x3a0] ;  /* 0x00007400ff0777ac */ /* 0x000e640008000800 */
[----:B------:R-:W-:Y:S01]  /*d530*/  PLOP3.LUT P5, PT, PT, PT, UP1, 0x80, 0x8 ;  /* 0x000000000008781c */ /* 0x000fe20003faf018 */
[----:B---3--:R-:W-:Y:S01]  /*d540*/  VIADD R4, R4, 0xfffffe58 ;  /* 0xfffffe5804047836 */ /* 0x008fe20000000000 */
[----:B------:R-:W-:-:S02]  /*d550*/  UISETP.GE.U32.AND UP2, UPT, UR4, 0x7ffffe26, UPT ;  /* 0x7ffffe260400788c */ /* 0x000fc4000bf46070 */
[----:B-----5:R-:W-:Y:S01]  /*d560*/  UIADD3 UR5, UPT, UPT, UR13, -0x19c, URZ ;  /* 0xfffffe640d057890 */ /* 0x020fe2000fffe0ff */
[----:B------:R4:W-:Y:S01]  /*d570*/  LDGSTS.E [R251+0x30060], desc[UR26][R84.64], !P6 ;  /* 0x3006000054fb7fae */ /* 0x0009e2000f1a101a */
[----:B------:R-:W3:Y:S02]  /*d580*/  LDCU UR9, c[0x0][0x3a0] ;  /* 0x00007400ff0977ac */ /* 0x000ee40008000800 */
[----:B------:R-:W-:Y:S01]  /*d590*/  PLOP3.LUT P6, PT, PT, PT, UP2, 0x80, 0x8 ;  /* 0x000000000008781c */ /* 0x000fe20003fcf028 */
[----:B------:R-:W-:Y:S02]  /*d5a0*/  UISETP.GE.U32.AND UP1, UPT, UR5, 0x7ffffe25, UPT ;  /* 0x7ffffe250500788c */ /* 0x000fe4000bf26070 */
[----:B-1----:R-:W-:Y:S02]  /*d5b0*/  UIADD3 UR4, UPT, UPT, UR6, -0x19d, URZ ;  /* 0xfffffe6306047890 */ /* 0x002fe4000fffe0ff */
[----:B------:R4:W-:Y:S01]  /*d5c0*/  LDGSTS.E [R251+0x30064], desc[UR26][R86.64], !P5 ;  /* 0x3006400056fb7fae */ /* 0x0009e2000e9a101a */
[----:B------:R-:W1:Y:S01]  /*d5d0*/  LDCU UR13, c[0x0][0x3a0] ;  /* 0x00007400ff0d77ac */ /* 0x000e620008000800 */
[----:B------:R-:W-:Y:S01]  /*d5e0*/  PLOP3.LUT P5, PT, PT, PT, UP1, 0x80, 0x8 ;  /* 0x000000000008781c */ /* 0x000fe20003faf018 */
[----:B------:R-:W-:-:S02]  /*d5f0*/  UISETP.GE.U32.AND UP2, UPT, UR4, 0x7ffffe24, UPT ;  /* 0x7ffffe240400788c */ /* 0x000fc4000bf46070 */
[----:B------:R-:W-:-:S03]  /*d600*/  UIADD3 UR5, UPT, UPT, UR7, -0x19e, URZ ;  /* 0xfffffe6207057890 */ /* 0x000fc6000fffe0ff */
[----:B------:R4:W-:Y:S01]  /*d610*/  LDGSTS.E [R251+0x30068], desc[UR26][R88.64], !P6 ;  /* 0x3006800058fb7fae */ /* 0x0009e2000f1a101a */
[----:B------:R-:W5:Y:S01]  /*d620*/  LDCU UR6, c[0x0][0x3a0] ;  /* 0x00007400ff0677ac */ /* 0x000f620008000800 */
[----:B------:R-:W-:Y:S01]  /*d630*/  PLOP3.LUT P6, PT, PT, PT, UP2, 0x80, 0x8 ;  /* 0x000000000008781c */ /* 0x000fe20003fcf028 */
[----:B------:R-:W-:Y:S02]  /*d640*/  UISETP.GE.U32.AND UP1, UPT, UR5, 0x7ffffe23, UPT ;  /* 0x7ffffe230500788c */ /* 0x000fe4000bf26070 */
[----:B---3--:R-:W-:Y:S02]  /*d650*/  UIADD3 UR4, UPT, UPT, UR9, -0x19f, URZ ;  /* 0xfffffe6109047890 */ /* 0x008fe4000fffe0ff */
[----:B------:R4:W-:Y:S01]  /*d660*/  LDGSTS.E [R251+0x3006c], desc[UR26][R90.64], !P5 ;  /* 0x3006c0005afb7fae */ /* 0x0009e2000e9a101a */
[----:B------:R-:W3:Y:S01]  /*d670*/  LDCU UR7, c[0x0][0x3a0] ;  /* 0x00007400ff0777ac */ /* 0x000ee20008000800 */
[----:B------:R-:W-:Y:S01]  /*d680*/  PLOP3.LUT P5, PT, PT, PT, UP1, 0x80, 0x8 ;  /* 0x000000000008781c */ /* 0x000fe20003faf018 */
[----:B------:R-:W-:-:S02]  /*d690*/  UISETP.GE.U32.AND UP2, UPT, UR4, 0x7ffffe22, UPT ;  /* 0x7ffffe220400788c */ /* 0x000fc4000bf46070 */
[----:B-1----:R-:W-:-:S03]  /*d6a0*/  UIADD3 UR5, UPT, UPT, UR13, -0x1a0, URZ ;  /* 0xfffffe600d057890 */ /* 0x002fc6000fffe0ff */
[----:B------:R4:W-:Y:S01]  /*d6b0*/  LDGSTS.E [R251+0x30070], desc[UR26][R92.64], !P6 ;  /* 0x300700005cfb7fae */ /* 0x0009e2000f1a101a */
[----:B------:R-:W1:Y:S01]  /*d6c0*/  LDCU UR9, c[0x0][0x3a0] ;  /* 0x00007400ff0977ac */ /* 0x000e620008000800 */
[----:B------:R-:W-:Y:S01]  /*d6d0*/  PLOP3.LUT P6, PT, PT, PT, UP2, 0x80, 0x8 ;  /* 0x000000000008781c */ /* 0x000fe20003fcf028 */
[----:B------:R-:W-:Y:S02]  /*d6e0*/  UISETP.GE.U32.AND UP1, UPT, UR5, 0x7ffffe21, UPT ;  /* 0x7ffffe210500788c */ /* 0x000fe4000bf26070 */
[----:B-----5:R-:W-:Y:S02]  /*d6f0*/  UIADD3 UR4, UPT, UPT, UR6, -0x1a1, URZ ;  /* 0xfffffe5f06047890 */ /* 0x020fe4000fffe0ff */
[----:B------:R4:W-:Y:S01]  /*d700*/  LDGSTS.E [R251+0x30074], desc[UR26][R94.64], !P5 ;  /* 0x300740005efb7fae */ /* 0x0009e2000e9a101a */
[----:B------:R-:W5:Y:S01]  /*d710*/  LDCU UR13, c[0x0][0x3a0] ;  /* 0x00007400ff0d77ac */ /* 0x000f620008000800 */
[----:B------:R-:W-:Y:S01]  /*d720*/  PLOP3.LUT P5, PT, PT, PT, UP1, 0x80, 0x8 ;  /* 0x000000000008781c */ /* 0x000fe20003faf018 */
[----:B------:R-:W-:-:S02]  /*d730*/  UISETP.GE.U32.AND UP2, UPT, UR4, 0x7ffffe20, UPT ;  /* 0x7ffffe200400788c */ /* 0x000fc4000bf46070 */
[----:B---3--:R-:W-:-:S03]  /*d740*/  UIADD3 UR5, UPT, UPT, UR7, -0x1a2, URZ ;  /* 0xfffffe5e07057890 */ /* 0x008fc6000fffe0ff */
[----:B------:R4:W-:Y:S01]  /*d750*/  LDGSTS.E [R251+0x30078], desc[UR26][R96.64], !P6 ;  /* 0x3007800060fb7fae */ /* 0x0009e2000f1a101a */
[----:B------:R-:W3:Y:S01]  /*d760*/  LDCU UR6, c[0x0][0x3a0] ;  /* 0x00007400ff0677ac */ /* 0x000ee20008000800 */
[----:B------:R-:W-:Y:S01]  /*d770*/  PLOP3.LUT P6, PT, PT, PT, UP2, 0x80, 0x8 ;  /* 0x000000000008781c */ /* 0x000fe20003fcf028 */
[----:B------:R-:W-:Y:S02]  /*d780*/  UISETP.GE.U32.AND UP1, UPT, UR5, 0x7ffffe1f, UPT ;  /* 0x7ffffe1f0500788c */ /* 0x000fe4000bf26070 */
[----:B-1----:R-:W-:Y:S02]  /*d790*/  UIADD3 UR4, UPT, UPT, UR9, -0x1a3, URZ ;  /* 0xfffffe5d09047890 */ /* 0x002fe4000fffe0ff */
[----:B------:R4:W-:Y:S01]  /*d7a0*/  LDGSTS.E [R251+0x3007c], desc[UR26][R98.64], !P5 ;  /* 0x3007c00062fb7fae */ /* 0x0009e2000e9a101a */
[----:B------:R-:W1:Y:S01]  /*d7b0*/  LDCU UR9, c[0x0][0x3a0] ;  /* 0x00007400ff0977ac */ /* 0x000e620008000800 */
[----:B------:R-:W-:Y:S01]  /*d7c0*/  PLOP3.LUT P5, PT, PT, PT, UP1, 0x80, 0x8 ;  /* 0x000000000008781c */ /* 0x000fe20003faf018 */
[----:B------:R-:W-:-:S02]  /*d7d0*/  UISETP.GE.U32.AND UP2, UPT, UR4, 0x7ffffe1e, UPT ;  /* 0x7ffffe1e0400788c */ /* 0x000fc4000bf46070 */
[----:B-----5:R-:W-:-:S03]  /*d7e0*/  UIADD3 UR5, UPT, UPT, UR13, -0x1a4, URZ ;  /* 0xfffffe5c0d057890 */ /* 0x020fc6000fffe0ff */
[----:B------:R4:W-:Y:S01]  /*d7f0*/  LDGSTS.E [R251+0x30080], desc[UR26][R100.64], !P6 ;  /* 0x3008000064fb7fae */ /* 0x0009e2000f1a101a */
[----:B------:R-:W-:Y:S01]  /*d800*/  PLOP3.LUT P6, PT, PT, PT, UP2, 0x80, 0x8 ;  /* 0x000000000008781c */ /* 0x000fe20003fcf028 */
[----:B------:R-:W-:Y:S02]  /*d810*/  UISETP.GE.U32.AND UP1, UPT, UR5, 0x7ffffe1d, UPT ;  /* 0x7ffffe1d0500788c */ /* 0x000fe4000bf26070 */
[----:B---3--:R-:W-:-:S03]  /*d820*/  UIADD3 UR4, UPT, UPT, UR6, -0x1a5, URZ ;  /* 0xfffffe5b06047890 */ /* 0x008fc6000fffe0ff */
[----:B------:R4:W-:Y:S01]  /*d830*/  LDGSTS.E [R251+0x30084], desc[UR26][R102.64], !P5 ;  /* 0x3008400066fb7fae */ /* 0x0009e2000e9a101a */
[----:B------:R-:W-:Y:S01]  /*d840*/  PLOP3.LUT P5, PT, PT, PT, UP1, 0x80, 0x8 ;  /* 0x000000000008781c */ /* 0x000fe20003faf018 */
[----:B------:R-:W-:Y:S02]  /*d850*/  UISETP.GE.U32.AND UP1, UPT, UR4, 0x7ffffe1c, UPT ;  /* 0x7ffffe1c0400788c */ /* 0x000fe4000bf26070 */
[----:B-1----:R-:W-:-:S03]  /*d860*/  UIADD3 UR9, UPT, UPT, UR9, -0x1c0, URZ ;  /* 0xfffffe4009097890 */ /* 0x002fc6000fffe0ff */
[----:B------:R4:W-:Y:S01]  /*d870*/  LDGSTS.E [R251+0x30088], desc[UR26][R104.64], !P6 ;  /* 0x3008800068fb7fae */ /* 0x0009e2000f1a101a */
[----:B------:R-:W-:Y:S01]  /*d880*/  PLOP3.LUT P6, PT, PT, PT, UP1, 0x80, 0x8 ;  /* 0x000000000008781c */ /* 0x000fe20003fcf018 */
[----:B------:R-:W-:-:S05]  /*d890*/  UISETP.GE.U32.AND UP1, UPT, UR9, 0x7ffffe01, UPT ;  /* 0x7ffffe010900788c */ /* 0x000fca000bf26070 */
[----:B------:R4:W-:Y:S01]  /*d8a0*/  LDGSTS.E [R251+0x3008c], desc[UR26][R106.64], !P5 ;  /* 0x3008c0006afb7fae */ /* 0x0009e2000e9a101a */
[----:B------:R-:W-:Y:S01]  /*d8b0*/  ISETP.GE.U32.AND P5, PT, R4, 0x7ffffe19, PT ;  /* 0x7ffffe190400780c */ /* 0x000fe20003fa6070 */
[----:B------:R-:W-:Y:S02]  /*d8c0*/  VIADD R4, R5, 0xfffffe57 ;  /* 0xfffffe5705047836 */ /* 0x000fe40000000000 */
[----:B------:R-:W1:Y:S03]  /*d8d0*/  LDC R5, c[0x0][0x3a0] ;  /* 0x0000e800ff057b82 */ /* 0x000e660000000800 */
[----:B------:R4:W-:Y:S01]  /*d8e0*/  LDGSTS.E [R251+0x30090], desc[UR26][R108.64], !P6 ;  /* 0x300900006cfb7fae */ /* 0x0009e2000f1a101a */
[----:B------:R-:W-:Y:S01]  /*d8f0*/  ISETP.GE.U32.AND P6, PT, R4, 0x7ffffe18, PT ;  /* 0x7ffffe180400780c */ /* 0x000fe20003fc6070 */
[----:B--2---:R-:W-:Y:S02]  /*d900*/  VIADD R4, R6, 0xfffffe56 ;  /* 0xfffffe5606047836 */ /* 0x004fe40000000000 */
[----:B------:R4:W-:Y:S01]  /*d910*/  LDGSTS.E [R251+0x30094], desc[UR26][R110.64], !P4 ;  /* 0x300940006efb7fae */ /* 0x0009e2000e1a101a */
[----:B------:R-:W2:Y:S02]  /*d920*/  LDC R6, c[0x0][0x3a0] ;  /* 0x0000e800ff067b82 */ /* 0x000ea40000000800 */
[----:B------:R-:W-:Y:S01]  /*d930*/  ISETP.GE.U32.AND P4, PT, R4, 0x7ffffe17, PT ;  /* 0x7ffffe170400780c */ /* 0x000fe20003f86070 */
[----:B------:R-:W-:Y:S01]  /*d940*/  VIADD R4, R7, 0xfffffe55 ;  /* 0xfffffe5507047836 */ /* 0x000fe20000000000 */
[----:B------:R4:W-:Y:S04]  /*d950*/  LDGSTS.E [R251+0x30098], desc[UR26][R112.64], !P3 ;  /* 0x3009800070fb7fae */ /* 0x0009e8000d9a101a */
[----:B------:R-:W3:Y:S01]  /*d960*/  LDC R7, c[0x0][0x3a0] ;  /* 0x0000e800ff077b82 */ /* 0x000ee20000000800 */
[----:B------:R-:W-:Y:S01]  /*d970*/  ISETP.GE.U32.AND P3, PT, R4, 0x7ffffe16, PT ;  /* 0x7ffffe160400780c */ /* 0x000fe20003f66070 */
[----:B------:R4:W-:Y:S04]  /*d980*/  LDGSTS.E [R251+0x3009c], desc[UR26][R114.64], !P5 ;  /* 0x3009c00072fb7fae */ /* 0x0009e8000e9a101a */
[----:B------:R4:W-:Y:S01]  /*d990*/  LDGSTS.E [R251+0x300a0], desc[UR26][R116.64], !P6 ;  /* 0x300a000074fb7fae */ /* 0x0009e2000f1a101a */
[----:B-1----:R-:W-:-:S02]  /*d9a0*/  VIADD R4, R5, 0xfffffe54 ;  /* 0xfffffe5405047836 */ /* 0x002fc40000000000 */
[----:B------:R-:W1:Y:S01]  /*d9b0*/  LDC R5, c[0x0][0x3a0] ;  /* 0x0000e800ff057b82 */ /* 0x000e620000000800 */
[----:B------:R4:W-:Y:S02]  /*d9c0*/  LDGSTS.E [R251+0x300a4], desc[UR26][R118.64], !P4 ;  /* 0x300a400076fb7fae */ /* 0x0009e4000e1a101a */
[----:B------:R-:W-:Y:S02]  /*d9d0*/  ISETP.GE.U32.AND P5, PT, R4, 0x7ffffe15, PT ;  /* 0x7ffffe150400780c */ /* 0x000fe40003fa6070 */
[----:B------:R4:W-:Y:S01]  /*d9e0*/  LDGSTS.E [R251+0x300a8], desc[UR26][R120.64], !P3 ;  /* 0x300a800078fb7fae */ /* 0x0009e2000d9a101a */
[----:B--2---:R-:W-:Y:S02]  /*d9f0*/  VIADD R4, R6, 0xfffffe53 ;  /* 0xfffffe5306047836 */ /* 0x004fe40000000000 */
[----:B------:R-:W2:Y:S03]  /*da00*/  LDC R6, c[0x0][0x3a0] ;  /* 0x0000e800ff067b82 */ /* 0x000ea60000000800 */
[----:B------:R-:W-:Y:S01]  /*da10*/  ISETP.GE.U32.AND P6, PT, R4, 0x7ffffe14, PT ;  /* 0x7ffffe140400780c */ /* 0x000fe20003fc6070 */
[----:B---3--:R-:W-:-:S04]  /*da20*/  VIADD R4, R7, 0xfffffe52 ;  /* 0xfffffe5207047836 */ /* 0x008fc80000000000 */
[----:B------:R-:W3:Y:S01]  /*da30*/  LDC R7, c[0x0][0x3a0] ;  /* 0x0000e800ff077b82 */ /* 0x000ee20000000800 */
[----:B------:R4:W-:Y:S01]  /*da40*/  LDGSTS.E [R251+0x300ac], desc[UR26][R122.64], !P5 ;  /* 0x300ac0007afb7fae */ /* 0x0009e2000e9a101a */
[----:B------:R-:W-:Y:S01]  /*da50*/  ISETP.GE.U32.AND P4, PT, R4, 0x7ffffe13, PT ;  /* 0x7ffffe130400780c */ /* 0x000fe20003f86070 */
[----:B-1----:R-:W-:-:S05]  /*da60*/  VIADD R4, R5, 0xfffffe51 ;  /* 0xfffffe5105047836 */ /* 0x002fca0000000000 */
[----:B------:R4:W-:Y:S01]  /*da70*/  LDGSTS.E [R251+0x300b0], desc[UR26][R124.64], !P6 ;  /* 0x300b00007cfb7fae */ /* 0x0009e2000f1a101a */
[----:B------:R-:W1:Y:S01]  /*da80*/  LDC R5, c[0x0][0x3a0] ;  /* 0x0000e800ff057b82 */ /* 0x000e620000000800 */
[----:B------:R-:W-:Y:S01]  /*da90*/  ISETP.GE.U32.AND P3, PT, R4, 0x7ffffe12, PT ;  /* 0x7ffffe120400780c */ /* 0x000fe20003f66070 */
[----:B--2---:R-:W-:-:S04]  /*daa0*/  VIADD R4, R6, 0xfffffe50 ;  /* 0xfffffe5006047836 */ /* 0x004fc80000000000 */
[----:B------:R4:W-:Y:S02]  /*dab0*/  LDGSTS.E [R251+0x300b4], desc[UR26][R126.64], !P4 ;  /* 0x300b40007efb7fae */ /* 0x0009e4000e1a101a */
[----:B------:R-:W2:Y:S01]  /*dac0*/  LDC R6, c[0x0][0x3a0] ;  /* 0x0000e800ff067b82 */ /* 0x000ea20000000800 */
[----:B------:R-:W-:Y:S01]  /*dad0*/  ISETP.GE.U32.AND P5, PT, R4, 0x7ffffe11, PT ;  /* 0x7ffffe110400780c */ /* 0x000fe20003fa6070 */
[----:B---3--:R-:W-:-:S06]  /*dae0*/  VIADD R4, R7, 0xfffffe4f ;  /* 0xfffffe4f07047836 */ /* 0x008fcc0000000000 */
[----:B------:R-:W3:Y:S01]  /*daf0*/  LDC R7, c[0x0][0x3a0] ;  /* 0x0000e800ff077b82 */ /* 0x000ee20000000800 */
[----:B------:R4:W-:Y:S01]  /*db00*/  LDGSTS.E [R251+0x300b8], desc[UR26][R128.64], !P3 ;  /* 0x300b800080fb7fae */ /* 0x0009e2000d9a101a */
[----:B------:R-:W-:Y:S01]  /*db10*/  ISETP.GE.U32.AND P6, PT, R4, 0x7ffffe10, PT ;  /* 0x7ffffe100400780c */ /* 0x000fe20003fc6070 */
[----:B-1----:R-:W-:-:S03]  /*db20*/  VIADD R4, R5, 0xfffffe4e ;  /* 0xfffffe4e05047836 */ /* 0x002fc60000000000 */
[----:B------:R4:W-:Y:S02]  /*db30*/  LDGSTS.E [R251+0x300bc], desc[UR26][R130.64], !P5 ;  /* 0x300bc00082fb7fae */ /* 0x0009e4000e9a101a */
[----:B------:R-:W1:Y:S01]  /*db40*/  LDC R5, c[0x0][0x3a0] ;  /* 0x0000e800ff057b82 */ /* 0x000e620000000800 */
[----:B------:R-:W-:Y:S01]  /*db50*/  ISETP.GE.U32.AND P4, PT, R4, 0x7ffffe0f, PT ;  /* 0x7ffffe0f0400780c */ /* 0x000fe20003f86070 */
[----:B--2---:R-:W-:-:S05]  /*db60*/  VIADD R4, R6, 0xfffffe4d ;  /* 0xfffffe4d06047836 */ /* 0x004fca0000000000 */
[----:B------:R4:W-:Y:S01]  /*db70*/  LDGSTS.E [R251+0x300c0], desc[UR26][R132.64], !P6 ;  /* 0x300c000084fb7fae */ /* 0x0009e2000f1a101a */
[----:B------:R-:W2:Y:S01]  /*db80*/  LDC R6, c[0x0][0x3a0] ;  /* 0x0000e800ff067b82 */ /* 0x000ea20000000800 */
[----:B------:R-:W-:Y:S01]  /*db90*/  ISETP.GE.U32.AND P3, PT, R4, 0x7ffffe0e, PT ;  /* 0x7ffffe0e0400780c */ /* 0x000fe20003f66070 */
[----:B------:R-:W-:-:S06]  /*dba0*/  VIADD R4, R8, 0xfffffe4c ;  /* 0xfffffe4c08047836 */ /* 0x000fcc0000000000 */
[----:B------:R-:W5:Y:S01]  /*dbb0*/  LDC R8, c[0x0][0x3a0] ;  /* 0x0000e800ff087b82 */ /* 0x000f620000000800 */
[----:B------:R-:W-:Y:S01]  /*dbc0*/  ISETP.GE.U32.AND P5, PT, R4, 0x7ffffe0d, PT ;  /* 0x7ffffe0d0400780c */ /* 0x000fe20003fa6070 */
[----:B------:R4:W-:Y:S01]  /*dbd0*/  LDGSTS.E [R251+0x300c4], desc[UR26][R134.64], !P4 ;  /* 0x300c400086fb7fae */ /* 0x0009e2000e1a101a */
[----:B-1----:R-:W-:-:S03]  /*dbe0*/  VIADD R4, R5, 0xfffffe4b ;  /* 0xfffffe4b05047836 */ /* 0x002fc60000000000 */
[----:B------:R4:W-:Y:S02]  /*dbf0*/  LDGSTS.E [R251+0x300c8], desc[UR26][R136.64], !P3 ;  /* 0x300c800088fb7fae */ /* 0x0009e4000d9a101a */
[----:B------:R-:W1:Y:S01]  /*dc00*/  LDC R5, c[0x0][0x3a0] ;  /* 0x0000e800ff057b82 */ /* 0x000e620000000800 */
[----:B------:R-:W-:Y:S01]  /*dc10*/  ISETP.GE.U32.AND P6, PT, R4, 0x7ffffe0c, PT ;  /* 0x7ffffe0c0400780c */ /* 0x000fe20003fc6070 */
[----:B---3--:R-:W-:-:S04]  /*dc20*/  VIADD R4, R7, 0xfffffe4a ;  /* 0xfffffe4a07047836 */ /* 0x008fc80000000000 */
[----:B------:R4:W-:Y:S02]  /*dc30*/  LDGSTS.E [R251+0x300cc], desc[UR26][R138.64], !P5 ;  /* 0x300cc0008afb7fae */ /* 0x0009e4000e9a101a */
[----:B------:R-:W3:Y:S01]  /*dc40*/  LDC R7, c[0x0][0x3a0] ;  /* 0x0000e800ff077b82 */ /* 0x000ee20000000800 */
[----:B------:R-:W-:Y:S01]  /*dc50*/  ISETP.GE.U32.AND P4, PT, R4, 0x7ffffe0b, PT ;  /* 0x7ffffe0b0400780c */ /* 0x000fe20003f86070 */
[----:B-----5:R-:W-:-:S06]  /*dc60*/  VIADD R4, R8, 0xfffffe49 ;  /* 0xfffffe4908047836 */ /* 0x020fcc0000000000 */
[----:B------:R-:W5:Y:S01]  /*dc70*/  LDC R8, c[0x0][0x3a0] ;  /* 0x0000e800ff087b82 */ /* 0x000f620000000800 */
[----:B------:R4:W-:Y:S01]  /*dc80*/  LDGSTS.E [R251+0x300d0], desc[UR26][R140.64], !P6 ;  /* 0x300d00008cfb7fae */ /* 0x0009e2000f1a101a */
[----:B------:R-:W-:Y:S01]  /*dc90*/  ISETP.GE.U32.AND P3, PT, R4, 0x7ffffe0a, PT ;  /* 0x7ffffe0a0400780c */ /* 0x000fe20003f66070 */
[----:B--2---:R-:W-:-:S03]  /*dca0*/  VIADD R4, R6, 0xfffffe48 ;  /* 0xfffffe4806047836 */ /* 0x004fc60000000000 */
[----:B------:R4:W-:Y:S02]  /*dcb0*/  LDGSTS.E [R251+0x300d4], desc[UR26][R142.64], !P4 ;  /* 0x300d40008efb7fae */ /* 0x0009e4000e1a101a */
[----:B------:R-:W2:Y:S01]  /*dcc0*/  LDC R6, c[0x0][0x3a0] ;  /* 0x0000e800ff067b82 */ /* 0x000ea20000000800 */
[----:B------:R-:W-:Y:S01]  /*dcd0*/  ISETP.GE.U32.AND P5, PT, R4, 0x7ffffe09, PT ;  /* 0x7ffffe090400780c */ /* 0x000fe20003fa6070 */
[----:B-1----:R-:W-:-:S05]  /*dce0*/  VIADD R4, R5, 0xfffffe47 ;  /* 0xfffffe4705047836 */ /* 0x002fca0000000000 */
[----:B------:R-:W-:Y:S01]  /*dcf0*/  ISETP.GE.U32.AND P6, PT, R4, 0x7ffffe08, PT ;  /* 0x7ffffe080400780c */ /* 0x000fe20003fc6070 */
[----:B------:R-:W1:Y:S01]  /*dd00*/  LDC R5, c[0x0][0x3a0] ;  /* 0x0000e800ff057b82 */ /* 0x000e620000000800 */
[----:B---3--:R-:W-:Y:S01]  /*dd10*/  VIADD R4, R7, 0xfffffe46 ;  /* 0xfffffe4607047836 */ /* 0x008fe20000000000 */
[----:B------:R4:W-:Y:S04]  /*dd20*/  LDGSTS.E [R251+0x300d8], desc[UR26][R144.64], !P3 ;  /* 0x300d800090fb7fae */ /* 0x0009e8000d9a101a */
[----:B------:R-:W-:Y:S01]  /*dd30*/  ISETP.GE.U32.AND P4, PT, R4, 0x7ffffe07, PT ;  /* 0x7ffffe070400780c */ /* 0x000fe20003f86070 */
[----:B------:R4:W-:Y:S01]  /*dd40*/  LDGSTS.E [R251+0x300dc], desc[UR26][R146.64], !P5 ;  /* 0x300dc00092fb7fae */ /* 0x0009e2000e9a101a */
[----:B------:R-:W3:Y:S04]  /*dd50*/  LDC R7, c[0x0][0x3a0] ;  /* 0x0000e800ff077b82 */ /* 0x000ee80000000800 */
[----:B------:R4:W-:Y:S01]  /*dd60*/  LDGSTS.E [R251+0x300e0], desc[UR26][R148.64], !P6 ;  /* 0x300e000094fb7fae */ /* 0x0009e2000f1a101a */
[----:B--2---:R-:W-:-:S03]  /*dd70*/  VIADD R4, R6, 0xfffffe45 ;  /* 0xfffffe4506047836 */ /* 0x004fc60000000000 */
[----:B------:R-:W2:Y:S03]  /*dd80*/  LDC R6, c[0x0][0x3a0] ;  /* 0x0000e800ff067b82 */ /* 0x000ea60000000800 */
[----:B------:R4:W-:Y:S01]  /*dd90*/  LDGSTS.E [R251+0x300e4], desc[UR26][R150.64], !P4 ;  /* 0x300e400096fb7fae */ /* 0x0009e2000e1a101a */
[----:B------:R-:W-:Y:S01]  /*dda0*/  ISETP.GE.U32.AND P3, PT, R4, 0x7ffffe06, PT ;  /* 0x7ffffe060400780c */ /* 0x000fe20003f66070 */
[----:B-1----:R-:W-:-:S05]  /*ddb0*/  VIADD R4, R5, 0xfffffe44 ;  /* 0xfffffe4405047836 */ /* 0x002fca0000000000 */
[----:B------:R-:W-:Y:S01]  /*ddc0*/  ISETP.GE.U32.AND P5, PT, R4, 0x7ffffe05, PT ;  /* 0x7ffffe050400780c */ /* 0x000fe20003fa6070 */
[----:B-----5:R-:W-:-:S06]  /*ddd0*/  VIADD R4, R8, 0xfffffe43 ;  /* 0xfffffe4308047836 */ /* 0x020fcc0000000000 */
[----:B------:R4:W-:Y:S01]  /*dde0*/  LDGSTS.E [R251+0x300e8], desc[UR26][R152.64], !P3 ;  /* 0x300e800098fb7fae */ /* 0x0009e2000d9a101a */
[----:B------:R-:W-:Y:S01]  /*ddf0*/  ISETP.GE.U32.AND P6, PT, R4, 0x7ffffe04, PT ;  /* 0x7ffffe040400780c */ /* 0x000fe20003fc6070 */
[----:B---3--:R-:W-:-:S05]  /*de00*/  VIADD R4, R7, 0xfffffe42 ;  /* 0xfffffe4207047836 */ /* 0x008fca0000000000 */
[----:B------:R-:W-:Y:S01]  /*de10*/  ISETP.GE.U32.AND P4, PT, R4, 0x7ffffe03, PT ;  /* 0x7ffffe030400780c */ /* 0x000fe20003f86070 */
[----:B--2---:R-:W-:Y:S01]  /*de20*/  VIADD R4, R6, 0xfffffe41 ;  /* 0xfffffe4106047836 */ /* 0x004fe20000000000 */
[----:B------:R4:W-:Y:S01]  /*de30*/  LDGSTS.E [R251+0x300ec], desc[UR26][R154.64], !P5 ;  /* 0x300ec0009afb7fae */ /* 0x0009e2000e9a101a */
[----:B------:R-:W-:-:S03]  /*de40*/  PLOP3.LUT P5, PT, PT, PT, UP1, 0x80, 0x8 ;  /* 0x000000000008781c */ /* 0x000fc60003faf018 */
[----:B------:R-:W-:Y:S01]  /*de50*/  ISETP.GE.U32.AND P3, PT, R4, 0x7ffffe02, PT ;  /* 0x7ffffe020400780c */ /* 0x000fe20003f66070 */
[----:B------:R4:W-:Y:S01]  /*de60*/  LDGSTS.E [R251+0x300f0], desc[UR26][R218.64], !P6 ;  /* 0x300f0000dafb7fae */ /* 0x0009e2000f1a101a */
[----:B------:R-:W-:-:S05]  /*de70*/  VIADD R4, R31, 0xfffffe3f ;  /* 0xfffffe3f1f047836 */ /* 0x000fca0000000000 */
[----:B------:R4:W-:Y:S06]  /*de80*/  LDGSTS.E [R251+0x300f4], desc[UR26][R220.64], !P4 ;  /* 0x300f4000dcfb7fae */ /* 0x0009ec000e1a101a */
[----:B------:R4:W-:Y:S04]  /*de90*/  LDGSTS.E [R251+0x300f8], desc[UR26][R222.64], !P3 ;  /* 0x300f8000defb7fae */ /* 0x0009e8000d9a101a */
[----:B------:R4:W-:Y:S04]  /*dea0*/  LDGSTS.E [R251+0x300fc], desc[UR26][R224.64], !P5 ;  /* 0x300fc000e0fb7fae */ /* 0x0009e8000e9a101a */
[----:B------:R-:W0:Y:S04]  /*deb0*/  LDGDEPBAR ;  /* 0x00000000000079af */ /* 0x000e280000000000 */
[----:B------:R4:W-:Y:S04]  /*dec0*/  LDGSTS.E [R32+0x50000], desc[UR26][R156.64], P2 ;  /* 0x500000009c207fae */ /* 0x0009e800091a101a */
        /* <DEDUP_REMOVED lines=30> */
[----:B------:R4:W-:Y:S01]  /*e0b0*/  LDGSTS.E [R250+0x51f00], desc[UR26][R226.64], P2 ;  /* 0x51f00000e2fa7fae */ /* 0x0009e200091a101a */
[----:B------:R-:W-:-:S03]  /*e0c0*/  ISETP.GE.U32.AND P2, PT, R4, 0x7ffffe00, PT ;  /* 0x7ffffe000400780c */ /* 0x000fc60003f46070 */
[----:B------:R-:W0:Y:S01]  /*e0d0*/  LDGDEPBAR ;  /* 0x00000000000079af */ /* 0x000e220000000000 */
[----:B------:R-:W-:-:S04]  /*e0e0*/  DEPBAR.LE SB0, 0xc ;  /* 0x000083000000791a */ /* 0x000fc80000000000 */
[----:B------:R-:W-:Y:S06]  /*e0f0*/  BAR.SYNC.DEFER_BLOCKING 0x0 ;  /* 0x0000000000007b1d */ /* 0x000fec0000010000 */
[----:B------:R-:W-:Y:S05]  /*e100*/  @!P0 BRA `(.L_x_6) ;  /* 0x0000000000448947 */ /* 0x000fea0003800000 */
[----:B------:R-:W-:Y:S04]  /*e110*/  LDS.128 R4, [R251] ;  /* 0x00000000fb047984 */ /* 0x000fe80000000c00 */
[----:B------:R-:W-:Y:S04]  /*e120*/  LDS.128 R8, [R251+0x10] ;  /* 0x00001000fb087984 */ /* 0x000fe80000000c00 */
[----:B------:R-:W-:Y:S04]  /*e130*/  LDS.128 R12, [R251+0x20] ;  /* 0x00002000fb0c7984 */ /* 0x000fe80000000c00 */
[----:B------:R-:W-:Y:S04]  /*e140*/  LDS.128 R16, [R251+0x30] ;  /* 0x00003000fb107984 */ /* 0x000fe80000000c00 */
[----:B------:R-:W-:Y:S04]  /*e150*/  LDS.128 R20, [R251+0x40] ;  /* 0x00004000fb147984 */ /* 0x000fe80000000c00 */
[----:B------:R-:W-:Y:S04]  /*e160*/  LDS.128 R24, [R251+0x50] ;  /* 0x00005000fb187984 */ /* 0x000fe80000000c00 */
[----:B------:R-:W-:Y:S04]  /*e170*/  LDS.128 R28, [R251+0x60] ;  /* 0x00006000fb1c7984 */ /* 0x000fe80000000c00 */
[----:B----4-:R-:W-:Y:S04]  /*e180*/  LDS.128 R32, [R251+0x70] ;  /* 0x00007000fb207984 */ /* 0x010fe80000000c00 */
[----:B------:R-:W-:Y:S04]  /*e190*/  LDS.128 R36, [R251+0x80] ;  /* 0x00008000fb247984 */ /* 0x000fe80000000c00 */
[----:B------:R-:W-:Y:S04]  /*e1a0*/  LDS.128 R40, [R251+0x90] ;  /* 0x00009000fb287984 */ /* 0x000fe80000000c00 */
[----:B------:R-:W-:Y:S04]  /*e1b0*/  LDS.128 R44, [R251+0xa0] ;  /* 0x0000a000fb2c7984 */ /* 0x000fe80000000c00 */
[----:B------:R-:W-:Y:S04]  /*e1c0*/  LDS.128 R48, [R251+0xb0] ;  /* 0x0000b000fb307984 */ /* 0x000fe80000000c00 */
[----:B------:R-:W-:Y:S04]  /*e1d0*/  LDS.128 R52, [R251+0xc0] ;  /* 0x0000c000fb347984 */ /* 0x000fe80000000c00 */
[----:B------:R-:W-:Y:S04]  /*e1e0*/  LDS.128 R56, [R251+0xd0] ;  /* 0x0000d000fb387984 */ /* 0x000fe80000000c00 */
[----:B------:R-:W-:Y:S04]  /*e1f0*/  LDS.128 R60, [R251+0xe0] ;  /* 0x0000e000fb3c7984 */ /* 0x000fe80000000c00 */
[----:B------:R-:W1:Y:S02]  /*e200*/  LDS.128 R64, [R251+0xf0] ;  /* 0x0000f000fb407984 */ /* 0x000e640000000c00 */
[----:B-1----:R1:W-:Y:S02]  /*e210*/  STTM.x64 tmem[UR12+0x40], R4 ;  /* 0x00004004000079ed */ /* 0x0023e4000834000c */
.L_x_6:
[----:B-1----:R-:W1:Y:S01]  /*e220*/  LDC R7, c[0x0][0x3a0] ;  /* 0x0000e800ff077b82 */ /* 0x002e620000000800 */
[C---:B------:R-:W-:Y:S01]  /*e230*/  IMAD.SHL.U32 R4, R71.reuse, 0x4, RZ ;  /* 0x0000000447047824 */ /* 0x040fe200078e00ff */
[----:B------:R-:W-:Y:S01]  /*e240*/  SHF.R.S32.HI R8, RZ, 0x1f, R71 ;  /* 0x0000001fff087819 */ /* 0x000fe20000011447 */
[----:B------:R-:W2:Y:S01]  /*e250*/  FENCE.VIEW.ASYNC.T ;  /* 0x00000000000073c6 */ /* 0x000ea20000000200 */
[----:B------:R-:W-:Y:S02]  /*e260*/  UIADD3 UR13, UPT, UPT, UR10, 0x40, URZ ;  /* 0x000000400a0d7890 */ /* 0x000fe4000fffe0ff */
[----:B------:R3:W-:Y:S01]  /*e270*/  STL [R1+0x44], R4 ;  /* 0x0000440401007387 */ /* 0x0007e20000100800 */
[C---:B------:R-:W-:Y:S01]  /*e280*/  SHF.L.U64.HI R76, R71.reuse, 0x2, R8 ;  /* 0x00000002474c7819 */ /* 0x040fe20000010208 */
[----:B------:R-:W5:Y:S08]  /*e290*/  LDC R6, c[0x0][0x3a0] ;  /* 0x0000e800ff067b82 */ /* 0x000f700000000800 */
[----:B--2---:R-:W-:Y:S01]  /*e2a0*/  BAR.SYNC.DEFER_BLOCKING 0x0 ;  /* 0x0000000000007b1d */ /* 0x004fe20000010000 */
[----:B---3--:R-:W-:Y:S01]  /*e2b0*/  IADD3 R4, P0, PT, R74, R4, RZ ;  /* 0x000000044a047210 */ /* 0x008fe20007f1e0ff */
[----:B------:R-:W-:-:S04]  /*e2c0*/  IMAD.SHL.U32 R74, R71, 0x4, RZ ;  /* 0x00000004474a7824 */ /* 0x000fc800078e00ff */
[----:B------:R-:W-:Y:S01]  /*e2d0*/  IMAD.X R5, R75, 0x1, R76, P0 ;  /* 0x000000014b057824 */ /* 0x000fe200000e064c */
[----:B------:R-:W-:Y:S01]  /*e2e0*/  ISETP.NE.U32.AND P0, PT, RZ, UR14, PT ;  /* 0x0000000eff007c0c */ /* 0x000fe2000bf05070 */
[----:B-1----:R-:W-:-:S05]  /*e2f0*/  VIADD R7, R7, 0x3f ;  /* 0x0000003f07077836 */ /* 0x002fca0000000000 */
[----:B------:R-:W-:Y:S01]  /*e300*/  ISETP.LT.OR P3, PT, R7, 0x40, P0 ;  /* 0x000000400700780c */ /* 0x000fe20000761670 */
[----:B-----5:R-:W-:-:S05]  /*e310*/  VIADD R6, R6, 0xfffffe3e ;  /* 0xfffffe3e06067836 */ /* 0x020fca0000000000 */
[----:B------:R-:W-:Y:S02]  /*e320*/  ISETP.GE.U32.AND P4, PT, R6, 0x7ffffdff, PT ;  /* 0x7ffffdff0600780c */ /* 0x000fe40003f86070 */
[----:B------:R-:W-:-:S05]  /*e330*/  IADD3 R6, P5, PT, R228, R74, RZ ;  /* 0x0000004ae4067210 */ /* 0x000fca0007fbe0ff */
[----:B------:R-:W-:Y:S01]  /*e340*/  IMAD.X R7, R229, 0x1, R76, P5 ;  /* 0x00000001e5077824 */ /* 0x000fe200028e064c */
[----:B------:R-:W-:Y:S07]  /*e350*/  @P3 BRA `(.L_x_7) ;  /* 0x0000000000c43947 */ /* 0x000fee0003800000 */
[----:B------:R-:W-:Y:S01]  /*e360*/  UIADD3 UR5, UPT, UPT, UR11, 0x38000, URZ ;  /* 0x000380000b057890 */ /* 0x000fe2000fffe0ff */
[----:B------:R-:W-:Y:S01]  /*e370*/  UMOV UR4, URZ ;  /* 0x000000ff00047c82 */ /* 0x000fe20008000000 */
[----:B------:R-:W-:Y:S02]  /*e380*/  UIADD3 UR28, UPT, UPT, UR10, 0x48, URZ ;  /* 0x000000480a1c7890 */ /* 0x000fe4000fffe0ff */
[----:B------:R-:W-:Y:S02]  /*e390*/  USHF.R.U32.HI UR5, URZ, 0x4, UR5 ;  /* 0x00000004ff057899 */ /* 0x000fe40008011605 */
[----:B------:R-:W-:Y:S02]  /*e3a0*/  UIADD3 UR29, UPT, UPT, UR10, 0x50, URZ ;  /* 0x000000500a1d7890 */ /* 0x000fe4000fffe0ff */
[----:B------:R-:W-:Y:S02]  /*e3b0*/  USGXT.U32 UR6, UR5, 0xe ;  /* 0x0000000e0506789a */ /* 0x000fe40008000000 */
[----:B------:R-:W-:-:S02]  /*e3c0*/  UIADD3 UR32, UPT, UPT, UR10, 0x58, URZ ;  /* 0x000000580a207890 */ /* 0x000fc4000fffe0ff */
[----:B------:R-:W-:Y:S01]  /*e3d0*/  UIADD3 UR46, UP1, UPT, UR6, 0x2, URZ ;  /* 0x00000002062e7890 */ /* 0x000fe2000ff3e0ff */
[----:B------:R-:W-:Y:S01]  /*e3e0*/  UMOV UR5, URZ ;  /* 0x000000ff00057c82 */ /* 0x000fe20008000000 */
[----:B------:R-:W-:Y:S02]  /*e3f0*/  UIADD3 UR33, UPT, UPT, UR10, 0x60, URZ ;  /* 0x000000600a217890 */ /* 0x000fe4000fffe0ff */
[----:B------:R-:W-:Y:S02]  /*e400*/  UIADD3.X UR47, UPT, UPT, UR4, 0x40004040, URZ, UP1, !UPT ;  /* 0x40004040042f7890 */ /* 0x000fe40008ffe4ff */
[----:B------:R-:W-:Y:S01]  /*e410*/  UIADD3 UR38, UPT, UPT, UR10, 0x68, URZ ;  /* 0x000000680a267890 */ /* 0x000fe2000fffe0ff */
[----:B------:R-:W-:Y:S01]  /*e420*/  UMOV UR4, UR8 ;  /* 0x0000000800047c82 */ /* 0x000fe20008000000 */
[----:B------:R-:W-:Y:S01]  /*e430*/  UIADD3.64 UR30, UPT, UPT, UR46, 0x4, URZ ;  /* 0x000000042e1e7897 */ /* 0x000fe2000fffe0ff */
[----:B------:R-:W-:Y:S01]  /*e440*/  UMOV UR45, UR4 ;  /* 0x00000004002d7c82 */ /* 0x000fe20008000000 */
[----:B------:R-:W-:-:S02]  /*e450*/  UIADD3.64 UR4, UPT, UPT, UR46, 0x2, URZ ;  /* 0x000000022e047897 */ /* 0x000fc4000fffe0ff */
[----:B------:R-:W-:Y:S02]  /*e460*/  UIADD3.64 UR34, UPT, UPT, UR46, 0x1fe, URZ ;  /* 0x000001fe2e227897 */ /* 0x000fe4000fffe0ff */
[----:B------:R-:W-:Y:S02]  /*e470*/  UIADD3.64 UR36, UPT, UPT, UR46, 0x200, URZ ;  /* 0x000002002e247897 */ /* 0x000fe4000fffe0ff */
[----:B------:R-:W-:Y:S02]  /*e480*/  UIADD3 UR39, UPT, UPT, UR10, 0x70, URZ ;  /* 0x000000700a277890 */ /* 0x000fe4000fffe0ff */
[----:B------:R-:W-:Y:S01]  /*e490*/  UIADD3.64 UR40, UPT, UPT, UR46, 0x202, URZ ;  /* 0x000002022e287897 */ /* 0x000fe2000fffe0ff */
[----:B------:R-:W-:Y:S01]  /*e4a0*/  UMOV UR20, 0x0 ;  /* 0x0000000000147882 */ /* 0x000fe20000000000 */
[----:B------:R-:W-:Y:S01]  /*e4b0*/  UMOV UR21, 0x8100910 ;  /* 0x0810091000157882 */ /* 0x000fe20000000000 */
[----:B------:R-:W-:Y:S02]  /*e4c0*/  UIADD3 UR44, UPT, UPT, UR10, 0x78, URZ ;  /* 0x000000780a2c7890 */ /* 0x000fe4000fffe0ff */
[----:B------:R-:W-:Y:S01]  /*e4d0*/  UIADD3.64 UR42, UPT, UPT, UR46, 0x204, URZ ;  /* 0x000002042e2a7897 */ /* 0x000fe2000fffe0ff */
[----:B------:R-:W-:Y:S01]  /*e4e0*/  UMOV UR7, 0x40004040 ;  /* 0x4000404000077882 */ /* 0x000fe20000000000 */
[----:B------:R-:W-:Y:S01]  /*e4f0*/  UMOV UR22, 0x0 ;  /* 0x0000000000167882 */ /* 0x000fe20000000000 */
[----:B------:R-:W-:Y:S01]  /*e500*/  UMOV UR23, 0x8100910 ;  /* 0x0810091000177882 */ /* 0x000fe20000000000 */
[----:B------:R-:W-:Y:S01]  /*e510*/  UMOV UR14, 0x0 ;  /* 0x00000000000e7882 */ /* 0x000fe20000000000 */
[----:B------:R-:W-:Y:S01]  /*e520*/  UMOV UR15, 0x8100910 ;  /* 0x08100910000f7882 */ /* 0x000fe20000000000 */
[----:B------:R1:W-:Y:S01]  /*e530*/  UTCHMMA tmem[UR13], gdesc[UR6], tmem[UR10], tmem[UR20], idesc[UR21], !UPT ;  /* 0x00ff14060d0079ea */ /* 0x0003e2000f80000a */
[----:B------:R-:W-:Y:S01]  /*e540*/  UMOV UR24, 0x0 ;  /* 0x0000000000187882 */ /* 0x000fe20000000000 */
[----:B------:R-:W-:Y:S01]  /*e550*/  UMOV UR25, 0x8100910 ;  /* 0x0810091000197882 */ /* 0x000fe20000000000 */
[----:B------:R1:W-:Y:S01]  /*e560*/  UTCHMMA tmem[UR28], gdesc[UR46], tmem[UR10], tmem[UR22], idesc[UR23], UPT ;  /* 0x00ff162e1c0079ea */ /* 0x0003e2000b80000a */
        /* <DEDUP_REMOVED lines=12> */
[----:B------:R1:W-:Y:S01]  /*e630*/  UTCHMMA tmem[UR39], gdesc[UR40], tmem[UR10], tmem[UR52], idesc[UR53], UPT ;  /* 0x00ff3428270079ea */ /* 0x0003e2000b80000a */
[----:B------:R1:W-:Y:S01]  /*e640*/  UTCHMMA tmem[UR44], gdesc[UR42], tmem[UR10], tmem[UR54], idesc[UR55], UPT ;  /* 0x00ff362a2c0079ea */ /* 0x0003e2000b80000a */
[----:B------:R1:W-:Y:S01]  /*e650*/  UTCBAR [UR45], URZ ;  /* 0x000000ff2d0073e9 */ /* 0x0003e200080000ff */
[----:B------:R-:W-:Y:S01]  /*e660*/  NOP ;  /* 0x0000000000007918 */ /* 0x000fe20000000000 */
.L_x_7:
[----:B------:R-:W2:Y:S01]  /*e670*/  LDL.LU.64 R18, [R1+0x50] ;  /* 0x0000500001127983 */ /* 0x000ea20000300a00 */
[----:B------:R-:W3:Y:S03]  /*e680*/  LDC R229, c[0x0][0x3a0] ;  /* 0x0000e800ffe57b82 */ /* 0x000ee60000000800 */
[----:B------:R-:W5:Y:S04]  /*e690*/  LDL.LU.64 R16, [R1+0x38] ;  /* 0x0000380001107983 */ /* 0x000f680000300a00 */
[----:B----4-:R-:W4:Y:S04]  /*e6a0*/  LDL.LU.64 R22, [R1+0x30] ;  /* 0x0000300001167983 */ /* 0x010f280000300a00 */
[----:B------:R-:W4:Y:S04]  /*e6b0*/  LDL.LU.64 R20, [R1+0x28] ;  /* 0x0000280001147983 */ /* 0x000f280000300a00 */
[----:B------:R-:W4:Y:S04]  /*e6c0*/  LDL.LU.64 R26, [R1+0x20] ;  /* 0x00002000011a7983 */ /* 0x000f280000300a00 */
[----:B------:R-:W4:Y:S04]  /*e6d0*/  LDL.LU.64 R24, [R1+0x18] ;  /* 0x0000180001187983 */ /* 0x000f280000300a00 */
[----:B------:R-:W4:Y:S04]  /*e6e0*/  LDL.LU.64 R30, [R1+0x10] ;  /* 0x00001000011e7983 */ /* 0x000f280000300a00 */
[----:B------:R-:W4:Y:S04]  /*e6f0*/  LDL.LU.64 R28, [R1+0x8] ;  /* 0x00000800011c7983 */ /* 0x000f280000300a00 */
[----:B------:R-:W4:Y:S01]  /*e700*/  LDL.LU.64 R32, [R1] ;  /* 0x0000000001207983 */ /* 0x000f220000300a00 */
[C---:B---3--:R-:W-:Y:S01]  /*e710*/  VIADD R12, R229.reuse, 0xfffffe35 ;  /* 0xfffffe35e50c7836 */ /* 0x048fe20000000000 */
[----:B-1----:R-:W-:Y:S01]  /*e720*/  UMOV UR4, URZ ;  /* 0x000000ff00047c82 */ /* 0x002fe20008000000 */
[C---:B------:R-:W-:Y:S01]  /*e730*/  VIADD R9, R229.reuse, 0xfffffe2c ;  /* 0xfffffe2ce5097836 */ /* 0x040fe20000000000 */
[----:B------:R-:W-:Y:S01]  /*e740*/  BAR.SYNC.DEFER_BLOCKING 0x0 ;  /* 0x0000000000007b1d */ /* 0x000fe20000010000 */
[----:B------:R-:W-:-:S02]  /*e750*/  VIADD R13, R229, 0xfffffe20 ;  /* 0xfffffe20e50d7836 */ /* 0x000fc40000000000 */
[----:B------:R-:W-:Y:S01]  /*e760*/  IMAD.SHL.U32 R228, R69, 0x4, RZ ;  /* 0x0000000445e47824 */ /* 0x000fe200078e00ff */
[----:B------:R-:W-:-:S04]  /*e770*/  ISETP.GE.U32.AND P5, PT, R9, 0x7ffffded, PT ;  /* 0x7ffffded0900780c */ /* 0x000fc80003fa6070 */
[----:B------:R1:W-:Y:S04]  /*e780*/  STL [R1+0x48], R228 ;  /* 0x000048e401007387 */ /* 0x0003e80000100800 */
[----:B------:R-:W-:Y:S01]  /*e790*/  @!PT LDS RZ, [RZ] ;  /* 0x00000000fffff984 */ /* 0x000fe20000000800 */
[----:B------:R-:W-:Y:S01]  /*e7a0*/  @!PT LDS RZ, [RZ] ;  /* 0x00000000fffff984 */ /* 0x000fe20000000800 */
[----:B------:R-:W-:Y:S01]  /*e7b0*/  @!PT LDS RZ, [RZ] ;  /* 0x00000000fffff984 */ /* 0x000fe20000000800 */
[----:B------:R3:W-:Y:S04]  /*e7c0*/  LDGSTS.E [R251], desc[UR26][R4.64], !P2 ;  /* 0x0000000004fb7fae */ /* 0x0007e8000d1a101a */
[----:B------:R1:W-:Y:S01]  /*e7d0*/  LDGSTS.E [R251+0x4], desc[UR26][R6.64], !P4 ;  /* 0x0000400006fb7fae */ /* 0x0003e2000e1a101a */
[----:B---3--:R-:W-:-:S05]  /*e7e0*/  VIADD R4, R229, 0xfffffe3d ;  /* 0xfffffe3de5047836 */ /* 0x008fca0000000000 */
[----:B------:R-:W-:Y:S01]  /*e7f0*/  ISETP.GE.U32.AND P3, PT, R4, 0x7ffffdfe, PT ;  /* 0x7ffffdfe0400780c */ /* 0x000fe20003f66070 */
[----:B------:R-:W-:-:S05]  /*e800*/  VIADD R4, R229, 0xfffffe3c ;  /* 0xfffffe3ce5047836 */ /* 0x000fca0000000000 */
[----:B------:R-:W-:Y:S02]  /*e810*/  ISETP.GE.U32.AND P2, PT, R4, 0x7ffffdfd, PT ;  /* 0x7ffffdfd0400780c */ /* 0x000fe40003f46070 */
[----:B------:R-:W-:-:S05]  /*e820*/  IADD3 R4, P4, PT, R230, R74, RZ ;  /* 0x0000004ae6047210 */ /* 0x000fca0007f9e0ff */
[----:B------:R-:W-:Y:S01]  /*e830*/  IMAD.X R5, R231, 0x1, R76, P4 ;  /* 0x00000001e7057824 */ /* 0x000fe200020e064c */
[----:B-1----:R-:W-:-:S04]  /*e840*/  IADD3 R6, P4, PT, R232, R74, RZ ;  /* 0x0000004ae8067210 */ /* 0x002fc80007f9e0ff */
[----:B------:R1:W-:Y:S01]  /*e850*/  LDGSTS.E [R251+0x8], desc[UR26][R4.64], !P3 ;  /* 0x0000800004fb7fae */ /* 0x0003e2000d9a101a */
[----:B------:R-:W-:-:S05]  /*e860*/  IMAD.X R7, R233, 0x1, R76, P4 ;  /* 0x00000001e9077824 */ /* 0x000fca00020e064c */
[----:B------:R3:W-:Y:S01]  /*e870*/  LDGSTS.E [R251+0xc], desc[UR26][R6.64], !P2 ;  /* 0x0000c00006fb7fae */ /* 0x0007e2000d1a101a */
[----:B-1----:R-:W-:-:S05]  /*e880*/  VIADD R4, R229, 0xfffffe3b ;  /* 0xfffffe3be5047836 */ /* 0x002fca0000000000 */
[----:B------:R-:W-:Y:S01]  /*e890*/  ISETP.GE.U32.AND P3, PT, R4, 0x7ffffdfc, PT ;  /* 0x7ffffdfc0400780c */ /* 0x000fe20003f66070 */
[----:B------:R-:W-:-:S05]  /*e8a0*/  VIADD R4, R229, 0xfffffe3a ;  /* 0xfffffe3ae5047836 */ /* 0x000fca0000000000 */
[----:B------:R-:W-:Y:S02]  /*e8b0*/  ISETP.GE.U32.AND P2, PT, R4, 0x7ffffdfb, PT ;  /* 0x7ffffdfb0400780c */ /* 0x000fe40003f46070 */
[----:B------:R-:W-:-:S05]  /*e8c0*/  IADD3 R4, P4, PT, R234, R74, RZ ;  /* 0x0000004aea047210 */ /* 0x000fca0007f9e0ff */
[----:B------:R-:W-:Y:S01]  /*e8d0*/  IMAD.X R5, R235, 0x1, R76, P4 ;  /* 0x00000001eb057824 */ /* 0x000fe200020e064c */
[----:B---3--:R-:W-:-:S04]  /*e8e0*/  IADD3 R6, P4, PT, R236, R74, RZ ;  /* 0x0000004aec067210 */ /* 0x008fc80007f9e0ff */
        /* <DEDUP_REMOVED lines=13> */
[C---:B-1----:R-:W-:Y:S02]  /*e9c0*/  VIADD R4, R229.reuse, 0xfffffe37 ;  /* 0xfffffe37e5047836 */ /* 0x042fe40000000000 */
[----:B------:R-:W-:-:S03]  /*e9d0*/  VIADD R5, R229, 0xfffffe36 ;  /* 0xfffffe36e5057836 */ /* 0x000fc60000000000 */
[----:B------:R-:W-:Y:S02]  /*e9e0*/  ISETP.GE.U32.AND P3, PT, R4, 0x7ffffdf8, PT ;  /* 0x7ffffdf80400780c */ /* 0x000fe40003f66070 */
[----:B---3--:R-:W-:Y:S02]  /*e9f0*/  IADD3 R6, P2, PT, R242, R74, RZ ;  /* 0x0000004af2067210 */ /* 0x008fe40007f5e0ff */
[----:B------:R-:W-:-:S03]  /*ea00*/  ISETP.GE.U32.AND P4, PT, R5, 0x7ffffdf7, PT ;  /* 0x7ffffdf70500780c */ /* 0x000fc60003f86070 */
[----:B------:R-:W-:Y:S01]  /*ea10*/  IMAD.X R7, R243, 0x1, R76, P2 ;  /* 0x00000001f3077824 */ /* 0x000fe200010e064c */
[----:B------:R-:W-:-:S05]  /*ea20*/  IADD3 R10, P2, PT, R244, R74, RZ ;  /* 0x0000004af40a7210 */ /* 0x000fca0007f5e0ff */
[--C-:B------:R-:W-:Y:S01]  /*ea30*/  IMAD.X R11, R245, 0x1, R76.reuse, P2 ;  /* 0x00000001f50b7824 */ /* 0x100fe200010e064c */
[----:B------:R-:W-:Y:S01]  /*ea40*/  IADD3 R4, P2, PT, R246, R74, RZ ;  /* 0x0000004af6047210 */ /* 0x000fe20007f5e0ff */
[----:B------:R1:W-:Y:S04]  /*ea50*/  LDGSTS.E [R251+0x20], desc[UR26][R6.64], !P3 ;  /* 0x0002000006fb7fae */ /* 0x0003e8000d9a101a */
[----:B------:R-:W-:Y:S01]  /*ea60*/  IMAD.X R5, R247, 0x1, R76, P2 ;  /* 0x00000001f7057824 */ /* 0x000fe200010e064c */
[----:B------:R-:W-:Y:S01]  /*ea70*/  ISETP.GE.U32.AND P2, PT, R12, 0x7ffffdf6, PT ;  /* 0x7ffffdf60c00780c */ /* 0x000fe20003f46070 */
[C---:B------:R-:W-:Y:S01]  /*ea80*/  VIADD R12, R229.reuse, 0xfffffe2d ;  /* 0xfffffe2de50c7836 */ /* 0x040fe20000000000 */
[----:B------:R3:W-:Y:S04]  /*ea90*/  LDGSTS.E [R251+0x24], desc[UR26][R10.64], !P4 ;  /* 0x000240000afb7fae */ /* 0x0007e8000e1a101a */
[----:B------:R-:W-:Y:S01]  /*eaa0*/  ISETP.GE.U32.AND P6, PT, R12, 0x7ffffdee, PT ;  /* 0x7ffffdee0c00780c */ /* 0x000fe20003fc6070 */
[----:B-1----:R-:W-:-:S02]  /*eab0*/  VIADD R6, R229, 0xfffffe2e ;  /* 0xfffffe2ee5067836 */ /* 0x002fc40000000000 */
[C---:B------:R-:W-:Y:S01]  /*eac0*/  VIADD R7, R229.reuse, 0xfffffe2f ;  /* 0xfffffe2fe5077836 */ /* 0x040fe20000000000 */
[----:B------:R-:W-:Y:S01]  /*ead0*/  SEL R9, RZ, 0x1fffe, P6 ;  /* 0x0001fffeff097807 */ /* 0x000fe20003000000 */
[C---:B------:R-:W-:Y:S01]  /*eae0*/  VIADD R12, R229.reuse, 0xfffffe25 ;  /* 0xfffffe25e50c7836 */ /* 0x040fe20000000000 */
[----:B------:R-:W-:Y:S01]  /*eaf0*/  ISETP.GE.U32.AND P3, PT, R6, 0x7ffffdef, PT ;  /* 0x7ffffdef0600780c */ /* 0x000fe20003f66070 */
[----:B------:R-:W-:Y:S01]  /*eb00*/  VIADD R6, R229, 0xfffffe28 ;  /* 0xfffffe28e5067836 */ /* 0x000fe20000000000 */
[----:B------:R-:W-:Y:S01]  /*eb10*/  ISETP.GE.U32.AND P4, PT, R7, 0x7ffffdf0, PT ;  /* 0x7ffffdf00700780c */ /* 0x000fe20003f86070 */
[C---:B---3--:R-:W-:Y:S01]  /*eb20*/  VIADD R10, R229.reuse, 0xfffffe2a ;  /* 0xfffffe2ae50a7836 */ /* 0x048fe20000000000 */
[----:B------:R-:W-:Y:S01]  /*eb30*/  SEL R7, RZ, 0x1, P5 ;  /* 0x00000001ff077807 */ /* 0x000fe20002800000 */
[----:B------:R-:W-:Y:S01]  /*eb40*/  VIADD R11, R229, 0xfffffe29 ;  /* 0xfffffe29e50b7836 */ /* 0x000fe20000000000 */
[----:B------:R-:W-:Y:S01]  /*eb50*/  ISETP.GE.U32.AND P5, PT, R6, 0x7ffffde9, PT ;  /* 0x7ffffde90600780c */ /* 0x000fe20003fa6070 */
[----:B------:R1:W-:Y:S01]  /*eb60*/  LDGSTS.E [R251+0x28], desc[UR26][R4.64], !P2 ;  /* 0x0002800004fb7fae */ /* 0x0003e2000d1a101a */
[----:B------:R-:W-:Y:S01]  /*eb70*/  SEL R6, RZ, 0x4, P3 ;  /* 0x00000004ff067807 */ /* 0x000fe20001800000 */
[----:B------:R-:W-:Y:S01]  /*eb80*/  IMAD.IADD R9, R7, 0x1, R9 ;  /* 0x0000000107097824 */ /* 0x000fe200078e0209 */
[----:B------:R-:W-:Y:S01]  /*eb90*/  ISETP.GE.U32.AND P3, PT, R10, 0x7ffffdeb, PT ;  /* 0x7ffffdeb0a00780c */ /* 0x000fe20003f66070 */
[----:B------:R-:W-:Y:S01]  /*eba0*/  VIADD R10, R229, 0xfffffe2b ;  /* 0xfffffe2be50a7836 */ /* 0x000fe20000000000 */
[----:B------:R-:W-:Y:S01]  /*ebb0*/  ISETP.GE.U32.AND P6, PT, R11, 0x7ffffdea, PT ;  /* 0x7ffffdea0b00780c */ /* 0x000fe20003fc6070 */
[----:B------:R-:W-:Y:S01]  /*ebc0*/  VIADD R11, R229, 0xfffffe24 ;  /* 0xfffffe24e50b7836 */ /* 0x000fe20000000000 */
[----:B------:R-:W-:-:S02]  /*ebd0*/  SEL R7, RZ, 0x7fff8, P4 ;  /* 0x0007fff8ff077807 */ /* 0x000fc40002000000 */
[----:B------:R-:W-:Y:S02]  /*ebe0*/  ISETP.GE.U32.AND P4, PT, R10, 0x7ffffdec, PT ;  /* 0x7ffffdec0a00780c */ /* 0x000fe40003f86070 */
[----:B------:R-:W-:Y:S02]  /*ebf0*/  LOP3.LUT R10, R9, 0x3, RZ, 0xc0, !PT ;  /* 0x00000003090a7812 */ /* 0x000fe400078ec0ff */
[----:B------:R-:W-:Y:S02]  /*ec00*/  SEL R9, RZ, 0x1, P5 ;  /* 0x00000001ff097807 */ /* 0x000fe40002800000 */
[----:B------:R-:W-:Y:S01]  /*ec10*/  ISETP.GE.U32.AND P5, PT, R11, 0x7ffffde5, PT ;  /* 0x7ffffde50b00780c */ /* 0x000fe20003fa6070 */
[----:B------:R-:W-:Y:S01]  /*ec20*/  VIADD R11, R229, 0xfffffe26 ;  /* 0xfffffe26e50b7836 */ /* 0x000fe20000000000 */
[----:B------:R-:W-:Y:S02]  /*ec30*/  IADD3 R6, PT, PT, R10, R7, R6 ;  /* 0x000000070a067210 */ /* 0x000fe40007ffe006 */
[----:B------:R-:W-:-:S02]  /*ec40*/  SEL R7, RZ, 0x1fffe, P6 ;  /* 0x0001fffeff077807 */ /* 0x000fc40003000000 */
[----:B------:R-:W-:Y:S02]  /*ec50*/  SEL R10, RZ, 0x4, P3 ;  /* 0x00000004ff0a7807 */ /* 0x000fe40001800000 */
[----:B------:R-:W-:Y:S01]  /*ec60*/  ISETP.GE.U32.AND P3, PT, R11, 0x7ffffde7, PT ;  /* 0x7ffffde70b00780c */ /* 0x000fe20003f66070 */
[C---:B------:R-:W-:Y:S01]  /*ec70*/  VIADD R11, R229.reuse, 0xfffffe27 ;  /* 0xfffffe27e50b7836 */ /* 0x040fe20000000000 */
[----:B------:R-:W-:Y:S01]  /*ec80*/  ISETP.GE.U32.AND P6, PT, R12, 0x7ffffde6, PT ;  /* 0x7ffffde60c00780c */ /* 0x000fe20003fc6070 */
[----:B------:R-:W-:Y:S01]  /*ec90*/  VIADD R12, R229, 0xfffffe21 ;  /* 0xfffffe21e50c7836 */ /* 0x000fe20000000000 */
[----:B-1----:R-:W-:Y:S01]  /*eca0*/  SHF.R.S32.HI R4, RZ, 0x1f, R69 ;  /* 0x0000001fff047819 */ /* 0x002fe20000011445 */
[----:B------:R-:W-:Y:S01]  /*ecb0*/  IMAD.IADD R9, R9, 0x1, R7 ;  /* 0x0000000109097824 */ /* 0x000fe200078e0207 */
[----:B------:R-:W-:Y:S02]  /*ecc0*/  SEL R7, RZ, 0x7fff8, P4 ;  /* 0x0007fff8ff077807 */ /* 0x000fe40002000000 */
[----:B------:R-:W-:-:S02]  /*ecd0*/  ISETP.GE.U32.AND P4, PT, R11, 0x7ffffde8, PT ;  /* 0x7ffffde80b00780c */ /* 0x000fc40003f86070 */
[----:B------:R-:W-:Y:S02]  /*ece0*/  SEL R11, RZ, 0x1, P5 ;  /* 0x00000001ff0b7807 */ /* 0x000fe40002800000 */
[----:B------:R-:W-:Y:S02]  /*ecf0*/  ISETP.GE.U32.AND P5, PT, R12, 0x7ffffde2, PT ;  /* 0x7ffffde20c00780c */ /* 0x000fe40003fa6070 */
[----:B------:R-:W-:Y:S02]  /*ed00*/  SEL R12, RZ, 0x1fffe, P6 ;  /* 0x0001fffeff0c7807 */ /* 0x000fe40003000000 */
[----:B------:R-:W-:Y:S02]  /*ed10*/  LOP3.LUT R9, R9, 0x3, RZ, 0xc0, !PT ;  /* 0x0000000309097812 */ /* 0x000fe400078ec0ff */
[----:B------:R-:W-:Y:S01]  /*ed20*/  ISETP.GE.U32.AND P6, PT, R13, 0x7ffffde1, PT ;  /* 0x7ffffde10d00780c */ /* 0x000fe20003fc6070 */
[----:B------:R-:W-:Y:S01]  /*ed30*/  IMAD.IADD R11, R11, 0x1, R12 ;  /* 0x000000010b0b7824 */ /* 0x000fe200078e020c */
[----:B------:R-:W-:Y:S01]  /*ed40*/  IADD3 R9, PT, PT, R9, R7, R10 ;  /* 0x0000000709097210 */ /* 0x000fe20007ffe00a */
[----:B------:R-:W-:Y:S01]  /*ed50*/  VIADD R12, R229, 0xfffffe22 ;  /* 0xfffffe22e50c7836 */ /* 0x000fe20000000000 */
[----:B------:R-:W-:-:S02]  /*ed60*/  SEL R7, RZ, 0x4, P3 ;  /* 0x00000004ff077807 */ /* 0x000fc40001800000 */
[----:B------:R-:W-:Y:S01]  /*ed70*/  LOP3.LUT R11, R11, 0x3, RZ, 0xc0, !PT ;  /* 0x000000030b0b7812 */ /* 0x000fe200078ec0ff */
[----:B------:R-:W-:Y:S01]  /*ed80*/  IMAD.SHL.U32 R9, R9, 0x100, RZ ;  /* 0x0000010009097824 */ /* 0x000fe200078e00ff */
[----:B------:R-:W-:Y:S02]  /*ed90*/  SEL R10, RZ, 0x7fff8, P4 ;  /* 0x0007fff8ff0a7807 */ /* 0x000fe40002000000 */
[----:B------:R-:W-:Y:S01]  /*eda0*/  ISETP.GE.U32.AND P3, PT, R12, 0x7ffffde3, PT ;  /* 0x7ffffde30c00780c */ /* 0x000fe20003f66070 */
[----:B------:R-:W-:Y:S01]  /*edb0*/  VIADD R12, R229, 0xfffffe23 ;  /* 0xfffffe23e50c7836 */ /* 0x000fe20000000000 */
[----:B------:R-:W-:Y:S02]  /*edc0*/  IADD3 R7, PT, PT, R11, R10, R7 ;  /* 0x0000000a0b077210 */ /* 0x000fe40007ffe007 */
[----:B------:R-:W-:Y:S02]  /*edd0*/  SEL R11, RZ, 0x1fffe, P5 ;  /* 0x0001fffeff0b7807 */ /* 0x000fe40002800000 */
[----:B------:R-:W-:-:S02]  /*ede0*/  SEL R10, RZ, 0x1, P6 ;  /* 0x00000001ff0a7807 */ /* 0x000fc40003000000 */
[----:B------:R-:W-:Y:S02]  /*edf0*/  ISETP.GE.U32.AND P4, PT, R12, 0x7ffffde4, PT ;  /* 0x7ffffde40c00780c */ /* 0x000fe40003f86070 */
[----:B------:R-:W-:Y:S01]  /*ee00*/  SHF.L.U64.HI R75, R69, 0x2, R4 ;  /* 0x00000002454b7819 */ /* 0x000fe20000010204 */
[----:B------:R-:W-:Y:S01]  /*ee10*/  IMAD.IADD R11, R10, 0x1, R11 ;  /* 0x000000010a0b7824 */ /* 0x000fe200078e020b */
[----:B------:R-:W-:Y:S02]  /*ee20*/  SEL R10, RZ, 0x4, P3 ;  /* 0x00000004ff0a7807 */ /* 0x000fe40001800000 */
[----:B------:R-:W-:Y:S02]  /*ee30*/  SEL R5, RZ, 0x7fff8, P4 ;  /* 0x0007fff8ff057807 */ /* 0x000fe40002000000 */
[----:B------:R-:W-:Y:S02]  /*ee40*/  LOP3.LUT R11, R11, 0x3, RZ, 0xc0, !PT ;  /* 0x000000030b0b7812 */ /* 0x000fe400078ec0ff */
[----:B------:R-:W-:-:S02]  /*ee50*/  LOP3.LUT R9, R9, 0xf00, RZ, 0xe2, !PT ;  /* 0x00000f0009097812 */ /* 0x000fc400078ee2ff */
[----:B------:R-:W-:Y:S02]  /*ee60*/  IADD3 R5, PT, PT, R11, R5, R10 ;  /* 0x000000050b057210 */ /* 0x000fe40007ffe00a */
[----:B------:R-:W-:Y:S02]  /*ee70*/  IADD3 R10, P2, PT, R156, R228, RZ ;  /* 0x000000e49c0a7210 */ /* 0x000fe40007f5e0ff */
[----:B------:R-:W-:-:S03]  /*ee80*/  LOP3.LUT R5, R5, 0xf, RZ, 0xc0, !PT ;  /* 0x0000000f05057812 */ /* 0x000fc600078ec0ff */
[----:B------:R-:W-:Y:S01]  /*ee90*/  IMAD.X R11, R157, 0x1, R75, P2 ;  /* 0x000000019d0b7824 */ /* 0x000fe200010e064b */
[-C--:B--2---:R-:W-:Y:S01]  /*eea0*/  IADD3 R12, P2, PT, R18, R74.reuse, RZ ;  /* 0x0000004a120c7210 */ /* 0x084fe20007f5e0ff */
[----:B------:R-:W-:Y:S01]  /*eeb0*/  IMAD R7, R7, 0x10, R5 ;  /* 0x0000001007077824 */ /* 0x000fe200078e0205 */
[----:B------:R-:W1:Y:S01]  /*eec0*/  LDC R157, c[0x0][0x3a0] ;  /* 0x0000e800ff9d7b82 */ /* 0x000e620000000800 */
[----:B------:R-:W-:Y:S01]  /*eed0*/  IMAD R5, R6, 0x1000, R9 ;  /* 0x0000100006057824 */ /* 0x000fe200078e0209 */
[-C--:B-----5:R-:W-:Y:S01]  /*eee0*/  IADD3 R14, P3, PT, R16, R74.reuse, RZ ;  /* 0x0000004a100e7210 */ /* 0x0a0fe20007f7e0ff */
[--C-:B------:R-:W-:Y:S01]  /*eef0*/  IMAD.X R13, R19, 0x1, R76.reuse, P2 ;  /* 0x00000001130d7824 */ /* 0x100fe200010e064c */
[----:B------:R-:W-:Y:S01]  /*ef00*/  LOP3.LUT R7, R7, 0xff, RZ, 0xc0, !PT ;  /* 0x000000ff07077812 */ /* 0x000fe200078ec0ff */
[----:B------:R-:W-:Y:S01]  /*ef10*/  VIADD R9, R229, 0xfffffe31 ;  /* 0xfffffe31e5097836 */ /* 0x000fe20000000000 */
[----:B----4-:R-:W-:Y:S01]  /*ef20*/  IADD3 R16, P2, PT, R22, R74, RZ ;  /* 0x0000004a16107210 */ /* 0x010fe20007f5e0ff */
[----:B------:R-:W-:-:S02]  /*ef30*/  IMAD.X R15, R17, 0x1, R76, P3 ;  /* 0x00000001110f7824 */ /* 0x000fc400018e064c */
[----:B------:R-:W-:Y:S01]  /*ef40*/  IMAD.IADD R5, R5, 0x1, R7 ;  /* 0x0000000105057824 */ /* 0x000fe200078e0207 */
[-C--:B------:R-:W-:Y:S01]  /*ef50*/  IADD3 R18, P3, PT, R20, R74.reuse, RZ ;  /* 0x0000004a14127210 */ /* 0x080fe20007f7e0ff */
[----:B------:R-:W-:Y:S01]  /*ef60*/  IMAD.X R17, R23, 0x1, R76, P2 ;  /* 0x0000000117117824 */ /* 0x000fe200010e064c */
[----:B------:R-:W-:-:S03]  /*ef70*/  IADD3 R20, P2, PT, R26, R74, RZ ;  /* 0x0000004a1a147210 */ /* 0x000fc60007f5e0ff */
[--C-:B------:R-:W-:Y:S01]  /*ef80*/  IMAD.X R19, R21, 0x1, R76.reuse, P3 ;  /* 0x0000000115137824 */ /* 0x100fe200018e064c */
[----:B------:R-:W-:Y:S02]  /*ef90*/  LOP3.LUT R5, R5, 0xffff, RZ, 0xc0, !PT ;  /* 0x0000ffff05057812 */ /* 0x000fe400078ec0ff */
[-C--:B------:R-:W-:Y:S01]  /*efa0*/  IADD3 R22, P3, PT, R24, R74.reuse, RZ ;  /* 0x0000004a18167210 */ /* 0x080fe20007f7e0ff */
[----:B------:R-:W-:Y:S01]  /*efb0*/  IMAD.X R21, R27, 0x1, R76, P2 ;  /* 0x000000011b157824 */ /* 0x000fe200010e064c */
[----:B------:R-:W-:-:S03]  /*efc0*/  IADD3 R24, P2, PT, R30, R74, RZ ;  /* 0x0000004a1e187210 */ /* 0x000fc60007f5e0ff */
[--C-:B------:R-:W-:Y:S02]  /*efd0*/  IMAD.X R23, R25, 0x1, R76.reuse, P3 ;  /* 0x0000000119177824 */ /* 0x100fe400018e064c */
[----:B-1----:R-:W-:Y:S01]  /*efe0*/  VIADD R157, R157, 0x3f ;  /* 0x0000003f9d9d7836 */ /* 0x002fe20000000000 */
[-C--:B------:R-:W-:Y:S01]  /*eff0*/  IADD3 R26, P3, PT, R28, R74.reuse, RZ ;  /* 0x0000004a1c1a7210 */ /* 0x080fe20007f7e0ff */
[----:B------:R-:W-:Y:S01]  /*f000*/  IMAD.X R25, R31, 0x1, R76, P2 ;  /* 0x000000011f197824 */ /* 0x000fe200010e064c */
[----:B------:R-:W-:-:S03]  /*f010*/  IADD3 R28, P2, PT, R32, R74, RZ ;  /* 0x0000004a201c7210 */ /* 0x000fc60007f5e0ff */
[--C-:B------:R-:W-:Y:S01]  /*f020*/  IMAD.X R27, R29, 0x1, R76.reuse, P3 ;  /* 0x000000011d1b7824 */ /* 0x100fe200018e064c */
        /* <DEDUP_REMOVED lines=69> */
[----:B------:R-:W-:Y:S02]  /*f480*/  VIADD R141, R229, 0xfffffe00 ;  /* 0xfffffe00e58d7836 */ /* 0x000fe40000000000 */
        /* <DEDUP_REMOVED lines=17> */
[----:B------:R-:W-:Y:S01]  /*f5a0*/  IADD3 R124, P2, PT, R224, R74, RZ ;  /* 0x0000004ae07c7210 */ /* 0x000fe20007f5e0ff */
[----:B------:R-:W-:Y:S02]  /*f5b0*/  VIADD R74, R229, 0xfffffe34 ;  /* 0xfffffe34e54a7836 */ /* 0x000fe40000000000 */
[--C-:B------:R-:W-:Y:S02]  /*f5c0*/  IMAD.X R123, R223, 0x1, R76.reuse, P3 ;  /* 0x00000001df7b7824 */ /* 0x100fe400018e064c */
[----:B------:R-:W-:Y:S01]  /*f5d0*/  IMAD.X R125, R225, 0x1, R76, P2 ;  /* 0x00000001e17d7824 */ /* 0x000fe200010e064c */
[----:B------:R-:W-:Y:S01]  /*f5e0*/  ISETP.GE.U32.AND P3, PT, R74, 0x7ffffdf5, PT ;  /* 0x7ffffdf54a00780c */ /* 0x000fe20003f66070 */
[----:B------:R-:W-:-:S05]  /*f5f0*/  VIADD R74, R229, 0xfffffe33 ;  /* 0xfffffe33e54a7836 */ /* 0x000fca0000000000 */
[----:B------:R-:W-:Y:S01]  /*f600*/  ISETP.GE.U32.AND P2, PT, R74, 0x7ffffdf4, PT ;  /* 0x7ffffdf44a00780c */ /* 0x000fe20003f46070 */
[----:B------:R-:W-:-:S05]  /*f610*/  VIADD R74, R229, 0xfffffe32 ;  /* 0xfffffe32e54a7836 */ /* 0x000fca0000000000 */
[----:B------:R-:W-:Y:S01]  /*f620*/  ISETP.GE.U32.AND P4, PT, R74, 0x7ffffdf3, PT ;  /* 0x7ffffdf34a00780c */ /* 0x000fe20003f86070 */
[----:B------:R1:W-:Y:S01]  /*f630*/  LDGSTS.E [R251+0x2c], desc[UR26][R12.64], !P3 ;  /* 0x0002c0000cfb7fae */ /* 0x0003e2000d9a101a */
[----:B------:R-:W-:Y:S01]  /*f640*/  IADD3 R6, P3, PT, R158, R228, RZ ;  /* 0x000000e49e067210 */ /* 0x000fe20007f7e0ff */
[----:B------:R-:W-:-:S04]  /*f650*/  VIADD R74, R229, 0xfffffe30 ;  /* 0xfffffe30e54a7836 */ /* 0x000fc80000000000 */
[----:B------:R-:W-:Y:S01]  /*f660*/  IMAD.X R7, R159, 0x1, R75, P3 ;  /* 0x000000019f077824 */ /* 0x000fe200018e064b */
[----:B------:R-:W-:Y:S01]  /*f670*/  ISETP.GE.U32.AND P3, PT, R9, 0x7ffffdf2, PT ;  /* 0x7ffffdf20900780c */ /* 0x000fe20003f66070 */
[----:B------:R2:W-:Y:S01]  /*f680*/  LDGSTS.E [R251+0x30], desc[UR26][R14.64], !P2 ;  /* 0x000300000efb7fae */ /* 0x0005e2000d1a101a */
[--C-:B------:R-:W-:Y:S02]  /*f690*/  SHF.R.U32.HI R9, RZ, 0xf, R5.reuse ;  /* 0x0000000fff097819 */ /* 0x100fe40000011605 */
[----:B------:R-:W-:Y:S01]  /*f6a0*/  ISETP.GE.U32.AND P2, PT, R74, 0x7ffffdf1, PT ;  /* 0x7ffffdf14a00780c */ /* 0x000fe20003f46070 */
[----:B------:R3:W-:Y:S01]  /*f6b0*/  LDGSTS.E [R251+0x34], desc[UR26][R16.64], !P4 ;  /* 0x0003400010fb7fae */ /* 0x0007e2000e1a101a */
[----:B-1----:R-:W-:Y:S02]  /*f6c0*/  IADD3 R12, P5, PT, R160, R228, RZ ;  /* 0x000000e4a00c7210 */ /* 0x002fe40007fbe0ff */
[----:B------:R-:W-:Y:S02]  /*f6d0*/  LOP3.LUT P4, RZ, R9, 0x1, RZ, 0xc0, !PT ;  /* 0x0000000109ff7812 */ /* 0x000fe4000788c0ff */
[----:B------:R-:W-:Y:S01]  /*f6e0*/  SHF.R.U32.HI R9, RZ, 0xe, R5 ;  /* 0x0000000eff097819 */ /* 0x000fe20000011605 */
[----:B------:R-:W-:-:S02]  /*f6f0*/  IMAD.X R13, R161, 0x1, R75, P5 ;  /* 0x00000001a10d7824 */ /* 0x000fc400028e064b */
[----:B------:R1:W-:Y:S01]  /*f700*/  LDGSTS.E [R251+0x38], desc[UR26][R18.64], !P3 ;  /* 0x0003800012fb7fae */ /* 0x0003e2000d9a101a */
[----:B--2---:R-:W-:Y:S02]  /*f710*/  IADD3 R14, P5, PT, R162, R228, RZ ;  /* 0x000000e4a20e7210 */ /* 0x004fe40007fbe0ff */
[----:B------:R-:W-:Y:S01]  /*f720*/  LOP3.LUT P3, RZ, R9, 0x1, RZ, 0xc0, !PT ;  /* 0x0000000109ff7812 */ /* 0x000fe2000786c0ff */
[----:B------:R-:W-:Y:S01]  /*f730*/  LDGSTS.E [R251+0x3c], desc[UR26][R20.64], !P2 ;  /* 0x0003c00014fb7fae */ /* 0x000fe2000d1a101a */
[----:B------:R-:W-:Y:S01]  /*f740*/  SHF.R.U32.HI R9, RZ, 0xd, R5 ;  /* 0x0000000dff097819 */ /* 0x000fe20000011605 */
[----:B------:R-:W-:Y:S01]  /*f750*/  IMAD.X R15, R163, 0x1, R75, P5 ;  /* 0x00000001a30f7824 */ /* 0x000fe200028e064b */
[--C-:B---3--:R-:W-:Y:S01]  /*f760*/  SHF.R.U32.HI R16, RZ, 0xb, R5.reuse ;  /* 0x0000000bff107819 */ /* 0x108fe20000011605 */
[----:B------:R-:W-:Y:S01]  /*f770*/  LDGSTS.E [R251+0x40], desc[UR26][R22.64], P4 ;  /* 0x0004000016fb7fae */ /* 0x000fe2000a1a101a */
[----:B------:R-:W-:Y:S02]  /*f780*/  LOP3.LUT P5, RZ, R9, 0x1, RZ, 0xc0, !PT ;  /* 0x0000000109ff7812 */ /* 0x000fe400078ac0ff */
[----:B------:R-:W-:-:S02]  /*f790*/  SHF.R.U32.HI R9, RZ, 0xc, R5 ;  /* 0x0000000cff097819 */ /* 0x000fc40000011605 */
[----:B------:R-:W-:Y:S02]  /*f7a0*/  LOP3.LUT P4, RZ, R16, 0x1, RZ, 0xc0, !PT ;  /* 0x0000000110ff7812 */ /* 0x000fe4000788c0ff */
[----:B------:R-:W-:Y:S01]  /*f7b0*/  LOP3.LUT P2, RZ, R9, 0x1, RZ, 0xc0, !PT ;  /* 0x0000000109ff7812 */ /* 0x000fe2000784c0ff */
[----:B------:R2:W-:Y:S01]  /*f7c0*/  LDGSTS.E [R251+0x44], desc[UR26][R24.64], P3 ;  /* 0x0004400018fb7fae */ /* 0x0005e200099a101a */
[----:B------:R-:W-:Y:S02]  /*f7d0*/  IADD3 R16, P3, PT, R164, R228, RZ ;  /* 0x000000e4a4107210 */ /* 0x000fe40007f7e0ff */
[----:B------:R-:W-:-:S03]  /*f7e0*/  SHF.R.U32.HI R9, RZ, 0xa, R5 ;  /* 0x0000000aff097819 */ /* 0x000fc60000011605 */
[----:B------:R-:W-:Y:S01]  /*f7f0*/  IMAD.X R17, R165, 0x1, R75, P3 ;  /* 0x00000001a5117824 */ /* 0x000fe200018e064b */
[----:B------:R-:W-:Y:S01]  /*f800*/  LOP3.LUT P3, RZ, R9, 0x1, RZ, 0xc0, !PT ;  /* 0x0000000109ff7812 */ /* 0x000fe2000786c0ff */
[----:B------:R-:W-:Y:S01]  /*f810*/  LDGSTS.E [R251+0x48], desc[UR26][R26.64], P5 ;  /* 0x000480001afb7fae */ /* 0x000fe2000a9a101a */
[--C-:B------:R-:W-:Y:S02]  /*f820*/  SHF.R.U32.HI R9, RZ, 0x9, R5.reuse ;  /* 0x00000009ff097819 */ /* 0x100fe40000011605 */
[-C--:B-1----:R-:W-:Y:S01]  /*f830*/  IADD3 R18, P5, PT, R166, R228.reuse, RZ ;  /* 0x000000e4a6127210 */ /* 0x082fe20007fbe0ff */
[----:B------:R-:W-:Y:S01]  /*f840*/  LDGSTS.E [R251+0x4c], desc[UR26][R28.64], P2 ;  /* 0x0004c0001cfb7fae */ /* 0x000fe200091a101a */
[----:B------:R-:W-:Y:S01]  /*f850*/  LOP3.LUT P2, RZ, R9, 0x1, RZ, 0xc0, !PT ;  /* 0x0000000109ff7812 */ /* 0x000fe2000784c0ff */
[C---:B--2---:R-:W-:Y:S01]  /*f860*/  VIADD R24, R229.reuse, 0xfffffe0c ;  /* 0xfffffe0ce5187836 */ /* 0x044fe20000000000 */
[----:B------:R-:W-:Y:S01]  /*f870*/  SHF.R.U32.HI R9, RZ, 0x8, R5 ;  /* 0x00000008ff097819 */ /* 0x000fe20000011605 */
[----:B------:R-:W-:Y:S01]  /*f880*/  LDGSTS.E [R251+0x50], desc[UR26][R30.64], P4 ;  /* 0x000500001efb7fae */ /* 0x000fe2000a1a101a */
[----:B------:R-:W-:Y:S01]  /*f890*/  IADD3 R20, P4, PT, R168, R228, RZ ;  /* 0x000000e4a8147210 */ /* 0x000fe20007f9e0ff */
[----:B------:R-:W-:-:S02]  /*f8a0*/  VIADD R25, R229, 0xfffffe09 ;  /* 0xfffffe09e5197836 */ /* 0x000fc40000000000 */
[----:B------:R-:W-:Y:S01]  /*f8b0*/  LDGSTS.E [R251+0x54], desc[UR26][R32.64], P3 ;  /* 0x0005400020fb7fae */ /* 0x000fe200099a101a */
[----:B------:R-:W-:Y:S01]  /*f8c0*/  ISETP.GE.U32.AND P3, PT, R24, 0x7ffffdcd, PT ;  /* 0x7ffffdcd1800780c */ /* 0x000fe20003f66070 */
[--C-:B------:R-:W-:Y:S01]  /*f8d0*/  IMAD.X R21, R169, 0x1, R75.reuse, P4 ;  /* 0x00000001a9157824 */ /* 0x100fe200020e064b */
[----:B------:R-:W-:Y:S01]  /*f8e0*/  LOP3.LUT P4, RZ, R9, 0x1, RZ, 0xc0, !PT ;  /* 0x0000000109ff7812 */ /* 0x000fe2000788c0ff */
[C---:B------:R-:W-:Y:S01]  /*f8f0*/  VIADD R9, R229.reuse, 0xfffffe0d ;  /* 0xfffffe0de5097836 */ /* 0x040fe20000000000 */
[----:B------:R-:W-:Y:S01]  /*f900*/  SEL R138, RZ, 0x1, P3 ;  /* 0x00000001ff8a7807 */ /* 0x000fe20001800000 */
[----:B------:R-:W-:Y:S01]  /*f910*/  VIADD R24, R229, 0xfffffe0e ;  /* 0xfffffe0ee5187836 */ /* 0x000fe20000000000 */
[----:B------:R-:W-:Y:S01]  /*f920*/  LDGSTS.E [R251+0x58], desc[UR26][R34.64], P2 ;  /* 0x0005800022fb7fae */ /* 0x000fe200091a101a */
[----:B------:R-:W-:Y:S01]  /*f930*/  IMAD.X R19, R167, 0x1, R75, P5 ;  /* 0x00000001a7137824 */ /* 0x000fe200028e064b */
[----:B------:R-:W-:Y:S01]  /*f940*/  ISETP.GE.U32.AND P2, PT, R9, 0x7ffffdce, PT ;  /* 0x7ffffdce0900780c */ /* 0x000fe20003f46070 */
[----:B------:R-:W-:Y:S01]  /*f950*/  VIADD R9, R229, 0xfffffe0f ;  /* 0xfffffe0fe5097836 */ /* 0x000fe20000000000 */
[----:B------:R-:W-:-:S02]  /*f960*/  IADD3 R22, P5, PT, R170, R228, RZ ;  /* 0x000000e4aa167210 */ /* 0x000fc40007fbe0ff */
[----:B------:R-:W-:Y:S02]  /*f970*/  SEL R135, RZ, 0x1fffe, P2 ;  /* 0x0001fffeff877807 */ /* 0x000fe40001000000 */
[----:B------:R-:W-:Y:S01]  /*f980*/  ISETP.GE.U32.AND P3, PT, R9, 0x7ffffdd0, PT ;  /* 0x7ffffdd00900780c */ /* 0x000fe20003f66070 */
[----:B------:R1:W-:Y:S01]  /*f990*/  LDGSTS.E [R251+0x5c], desc[UR26][R36.64], P4 ;  /* 0x0005c00024fb7fae */ /* 0x0003e2000a1a101a */
[----:B------:R-:W-:Y:S01]  /*f9a0*/  ISETP.GE.U32.AND P4, PT, R24, 0x7ffffdcf, PT ;  /* 0x7ffffdcf1800780c */ /* 0x000fe20003f86070 */
[C---:B------:R-:W-:Y:S01]  /*f9b0*/  VIADD R24, R229.reuse, 0xfffffe08 ;  /* 0xfffffe08e5187836 */ /* 0x040fe20000000000 */
[----:B------:R-:W-:Y:S01]  /*f9c0*/  SEL R131, RZ, 0x7fff8, P3 ;  /* 0x0007fff8ff837807 */ /* 0x000fe20001800000 */
[----:B------:R-:W-:Y:S01]  /*f9d0*/  VIADD R9, R229, 0xfffffe0a ;  /* 0xfffffe0ae5097836 */ /* 0x000fe20000000000 */
[----:B------:R-:W-:Y:S01]  /*f9e0*/  SEL R127, RZ, 0x4, P4 ;  /* 0x00000004ff7f7807 */ /* 0x000fe20002000000 */
[----:B------:R-:W-:Y:S01]  /*f9f0*/  IMAD.X R23, R171, 0x1, R75, P5 ;  /* 0x00000001ab177824 */ /* 0x000fe200028e064b */
[----:B------:R-:W-:Y:S01]  /*fa00*/  ISETP.GE.U32.AND P2, PT, R24, 0x7ffffdc9, PT ;  /* 0x7ffffdc91800780c */ /* 0x000fe20003f46070 */
[----:B------:R-:W-:Y:S01]  /*fa10*/  VIADD R24, R229, 0xfffffe0b ;  /* 0xfffffe0be5187836 */ /* 0x000fe20000000000 */
[----:B------:R-:W-:Y:S01]  /*fa20*/  ISETP.GE.U32.AND P3, PT, R9, 0x7ffffdcb, PT ;  /* 0x7ffffdcb0900780c */ /* 0x000fe20003f66070 */
[----:B------:R-:W-:Y:S01]  /*fa30*/  VIADD R9, R229, 0xfffffe04 ;  /* 0xfffffe04e5097836 */ /* 0x000fe20000000000 */
[----:B------:R-:W-:Y:S01]  /*fa40*/  ISETP.GE.U32.AND P4, PT, R25, 0x7ffffdca, PT ;  /* 0x7ffffdca1900780c */ /* 0x000fe20003f86070 */
[C---:B------:R-:W-:Y:S01]  /*fa50*/  VIADD R25, R229.reuse, 0xfffffe01 ;  /* 0xfffffe01e5197836 */ /* 0x040fe20000000000 */
[----:B------:R-:W-:Y:S01]  /*fa60*/  SEL R137, RZ, 0x1, P2 ;  /* 0x00000001ff897807 */ /* 0x000fe20001000000 */
[----:B------:R-:W-:Y:S01]  /*fa70*/  IMAD.IADD R135, R138, 0x1, R135 ;  /* 0x000000018a877824 */ /* 0x000fe200078e0287 */
[----:B------:R-:W-:Y:S01]  /*fa80*/  ISETP.GE.U32.AND P2, PT, R24, 0x7ffffdcc, PT ;  /* 0x7ffffdcc1800780c */ /* 0x000fe20003f46070 */
[----:B------:R-:W-:Y:S01]  /*fa90*/  VIADD R24, R229, 0xfffffe05 ;  /* 0xfffffe05e5187836 */ /* 0x000fe20000000000 */
[----:B-1----:R-:W-:-:S02]  /*faa0*/  SEL R36, RZ, 0x1fffe, P4 ;  /* 0x0001fffeff247807 */ /* 0x002fc40002000000 */
[----:B------:R-:W-:Y:S01]  /*fab0*/  ISETP.GE.U32.AND P4, PT, R9, 0x7ffffdc5, PT ;  /* 0x7ffffdc50900780c */ /* 0x000fe20003f86070 */
[----:B------:R-:W-:Y:S01]  /*fac0*/  VIADD R9, R229, 0xfffffe06 ;  /* 0xfffffe06e5097836 */ /* 0x000fe20000000000 */
[----:B------:R-:W-:Y:S01]  /*fad0*/  SEL R126, RZ, 0x4, P3 ;  /* 0x00000004ff7e7807 */ /* 0x000fe20001800000 */
[----:B------:R-:W-:Y:S01]  /*fae0*/  IMAD.IADD R36, R137, 0x1, R36 ;  /* 0x0000000189247824 */ /* 0x000fe200078e0224 */
[----:B------:R-:W-:Y:S01]  /*faf0*/  ISETP.GE.U32.AND P3, PT, R24, 0x7ffffdc6, PT ;  /* 0x7ffffdc61800780c */ /* 0x000fe20003f66070 */
[----:B------:R-:W-:Y:S01]  /*fb00*/  VIADD R24, R229, 0xfffffe07 ;  /* 0xfffffe07e5187836 */ /* 0x000fe20000000000 */
[----:B------:R-:W-:Y:S02]  /*fb10*/  SEL R130, RZ, 0x7fff8, P2 ;  /* 0x0007fff8ff827807 */ /* 0x000fe40001000000 */
[----:B------:R-:W-:Y:S01]  /*fb20*/  ISETP.GE.U32.AND P2, PT, R9, 0x7ffffdc7, PT ;  /* 0x7ffffdc70900780c */ /* 0x000fe20003f46070 */
[----:B------:R-:W-:Y:S01]  /*fb30*/  VIADD R9, R229, 0xfffffe02 ;  /* 0xfffffe02e5097836 */ /* 0x000fe20000000000 */
[----:B------:R-:W-:-:S02]  /*fb40*/  SEL R136, RZ, 0x1, P4 ;  /* 0x00000001ff887807 */ /* 0x000fc40002000000 */
[----:B------:R-:W-:Y:S01]  /*fb50*/  ISETP.GE.U32.AND P4, PT, R24, 0x7ffffdc8, PT ;  /* 0x7ffffdc81800780c */ /* 0x000fe20003f86070 */
[----:B------:R-:W-:Y:S01]  /*fb60*/  VIADD R24, R229, 0xfffffe03 ;  /* 0xfffffe03e5187836 */ /* 0x000fe20000000000 */
[----:B------:R-:W-:Y:S02]  /*fb70*/  SEL R31, RZ, 0x4, P2 ;  /* 0x00000004ff1f7807 */ /* 0x000fe40001000000 */
[----:B------:R-:W-:Y:S02]  /*fb80*/  SEL R34, RZ, 0x1fffe, P3 ;  /* 0x0001fffeff227807 */ /* 0x000fe40001800000 */
        /* <DEDUP_REMOVED lines=8> */
[----:B------:R-:W-:-:S02]  /*fc10*/  SEL R129, RZ, 0x1fffe, P3 ;  /* 0x0001fffeff817807 */ /* 0x000fc40001800000 */
[----:B------:R-:W-:Y:S01]  /*fc20*/  ISETP.GE.U32.AND P3, PT, R9, 0x7ffffddd, PT ;  /* 0x7ffffddd0900780c */ /* 0x000fe20003f66070 */
[C---:B------:R-:W-:Y:S01]  /*fc30*/  VIADD R9, R229.reuse, 0xfffffe1e ;  /* 0xfffffe1ee5097836 */ /* 0x040fe20000000000 */
[----:B------:R-:W-:Y:S01]  /*fc40*/  ISETP.GE.U32.AND P5, PT, R24, 0x7ffffdde, PT ;  /* 0x7ffffdde1800780c */ /* 0x000fe20003fa6070 */
[----:B------:R-:W-:Y:S01]  /*fc50*/  VIADD R24, R229, 0xfffffe1f ;  /* 0xfffffe1fe5187836 */ /* 0x000fe20000000000 */
[----:B------:R-:W-:Y:S02]  /*fc60*/  SEL R29, RZ, 0x4, P2 ;  /* 0x00000004ff1d7807 */ /* 0x000fe40001000000 */
[----:B------:R-:W-:Y:S01]  /*fc70*/  ISETP.GE.U32.AND P2, PT, R9, 0x7ffffddf, PT ;  /* 0x7ffffddf0900780c */ /* 0x000fe20003f46070 */
[C---:B------:R-:W-:Y:S01]  /*fc80*/  VIADD R9, R229.reuse, 0xfffffe18 ;  /* 0xfffffe18e5097836 */ /* 0x040fe20000000000 */
[----:B------:R-:W-:Y:S02]  /*fc90*/  SEL R30, RZ, 0x7fff8, P4 ;  /* 0x0007fff8ff1e7807 */ /* 0x000fe40002000000 */
[----:B------:R-:W-:Y:S01]  /*fca0*/  ISETP.GE.U32.AND P4, PT, R24, 0x7ffffde0, PT ;  /* 0x7ffffde01800780c */ /* 0x000fe20003f86070 */
[----:B------:R-:W-:Y:S01]  /*fcb0*/  VIADD R24, R229, 0xfffffe19 ;  /* 0xfffffe19e5187836 */ /* 0x000fe20000000000 */
[----:B------:R-:W-:-:S02]  /*fcc0*/  SEL R134, RZ, 0x1, P3 ;  /* 0x00000001ff867807 */ /* 0x000fc40001800000 */
[----:B------:R-:W-:Y:S01]  /*fcd0*/  ISETP.GE.U32.AND P3, PT, R9, 0x7ffffdd9, PT ;  /* 0x7ffffdd90900780c */ /* 0x000fe20003f66070 */
[C---:B------:R-:W-:Y:S01]  /*fce0*/  VIADD R9, R229.reuse, 0xfffffe1a ;  /* 0xfffffe1ae5097836 */ /* 0x040fe20000000000 */
[----:B------:R-:W-:Y:S02]  /*fcf0*/  SEL R28, RZ, 0x1fffe, P5 ;  /* 0x0001fffeff1c7807 */ /* 0x000fe40002800000 */
[----:B------:R-:W-:Y:S01]  /*fd00*/  ISETP.GE.U32.AND P5, PT, R24, 0x7ffffdda, PT ;  /* 0x7ffffdda1800780c */ /* 0x000fe20003fa6070 */
[----:B------:R-:W-:Y:S01]  /*fd10*/  VIADD R24, R229, 0xfffffe1b ;  /* 0xfffffe1be5187836 */ /* 0x000fe20000000000 */
[----:B------:R-:W-:Y:S01]  /*fd20*/  SEL R32, RZ, 0x4, P2 ;  /* 0x00000004ff207807 */ /* 0x000fe20001000000 */
[----:B------:R-:W-:Y:S01]  /*fd30*/  IMAD.IADD R28, R134, 0x1, R28 ;  /* 0x00000001861c7824 */ /* 0x000fe200078e021c */
[----:B------:R-:W-:Y:S01]  /*fd40*/  ISETP.GE.U32.AND P2, PT, R9, 0x7ffffddb, PT ;  /* 0x7ffffddb0900780c */ /* 0x000fe20003f46070 */
[----:B------:R-:W-:Y:S01]  /*fd50*/  VIADD R9, R229, 0xfffffe14 ;  /* 0xfffffe14e5097836 */ /* 0x000fe20000000000 */
[----:B------:R-:W-:-:S02]  /*fd60*/  SEL R33, RZ, 0x1fffe, P5 ;  /* 0x0001fffeff217807 */ /* 0x000fc40002800000 */
[----:B------:R-:W-:Y:S02]  /*fd70*/  SEL R27, RZ, 0x7fff8, P4 ;  /* 0x0007fff8ff1b7807 */ /* 0x000fe40002000000 */
[----:B------:R-:W-:Y:S01]  /*fd80*/  ISETP.GE.U32.AND P5, PT, R25, 0x7ffffdd6, PT ;  /* 0x7ffffdd61900780c */ /* 0x000fe20003fa6070 */
[C---:B------:R-:W-:Y:S01]  /*fd90*/  VIADD R25, R229.reuse, 0xfffffe17 ;  /* 0xfffffe17e5197836 */ /* 0x040fe20000000000 */
[----:B------:R-:W-:Y:S01]  /*fda0*/  ISETP.GE.U32.AND P4, PT, R24, 0x7ffffddc, PT ;  /* 0x7ffffddc1800780c */ /* 0x000fe20003f86070 */
[----:B------:R-:W-:Y:S01]  /*fdb0*/  VIADD R24, R229, 0xfffffe16 ;  /* 0xfffffe16e5187836 */ /* 0x000fe20000000000 */
[----:B------:R-:W-:Y:S02]  /*fdc0*/  SEL R133, RZ, 0x1, P3 ;  /* 0x00000001ff857807 */ /* 0x000fe40001800000 */
[----:B------:R-:W-:Y:S02]  /*fdd0*/  ISETP.GE.U32.AND P3, PT, R9, 0x7ffffdd5, PT ;  /* 0x7ffffdd50900780c */ /* 0x000fe40003f66070 */
[----:B------:R-:W-:Y:S01]  /*fde0*/  SEL R37, RZ, 0x7fff8, P4 ;  /* 0x0007fff8ff257807 */ /* 0x000fe20002000000 */
[----:B------:R-:W-:Y:S01]  /*fdf0*/  IMAD.IADD R33, R133, 0x1, R33 ;  /* 0x0000000185217824 */ /* 0x000fe200078e0221 */
[----:B------:R-:W-:-:S02]  /*fe00*/  SEL R9, RZ, 0x4, P2 ;  /* 0x00000004ff097807 */ /* 0x000fc40001000000 */
[----:B------:R-:W-:Y:S01]  /*fe10*/  ISETP.GE.U32.AND P4, PT, R25, 0x7ffffdd8, PT ;  /* 0x7ffffdd81900780c */ /* 0x000fe20003f86070 */
[C---:B------:R-:W-:Y:S01]  /*fe20*/  VIADD R25, R229.reuse, 0xfffffe11 ;  /* 0xfffffe11e5197836 */ /* 0x040fe20000000000 */
[----:B------:R-:W-:Y:S01]  /*fe30*/  ISETP.GE.U32.AND P2, PT, R24, 0x7ffffdd7, PT ;  /* 0x7ffffdd71800780c */ /* 0x000fe20003f46070 */
[----:B------:R-:W-:Y:S01]  /*fe40*/  VIADD R24, R229, 0xfffffe10 ;  /* 0xfffffe10e5187836 */ /* 0x000fe20000000000 */
[----:B------:R-:W-:Y:S02]  /*fe50*/  SEL R132, RZ, 0x1, P3 ;  /* 0x00000001ff847807 */ /* 0x000fe40001800000 */
[----:B------:R-:W-:Y:S02]  /*fe60*/  SEL R26, RZ, 0x4, P2 ;  /* 0x00000004ff1a7807 */ /* 0x000fe40001000000 */
[----:B------:R-:W-:Y:S01]  /*fe70*/  ISETP.GE.U32.AND P2, PT, R25, 0x7ffffdd2, PT ;  /* 0x7ffffdd21900780c */ /* 0x000fe20003f46070 */
[C---:B------:R-:W-:Y:S01]  /*fe80*/  VIADD R25, R229.reuse, 0xfffffe13 ;  /* 0xfffffe13e5197836 */ /* 0x040fe20000000000 */
[----:B------:R-:W-:Y:S01]  /*fe90*/  ISETP.GE.U32.AND P3, PT, R24, 0x7ffffdd1, PT ;  /* 0x7ffffdd11800780c */ /* 0x000fe20003f66070 */
[----:B------:R-:W-:Y:S01]  /*fea0*/  VIADD R24, R229, 0xfffffe12 ;  /* 0xfffffe12e5187836 */ /* 0x000fe20000000000 */
[----:B------:R-:W-:Y:S01]  /*feb0*/  SEL R140, RZ, 0x1fffe, P2 ;  /* 0x0001fffeff8c7807 */ /* 0x000fe20001000000 */
[----:B------:R-:W1:Y:S01]  /*fec0*/  S2R R229, SR_TID.X ;  /* 0x0000000000e57919 */ /* 0x000e620000002100 */
[----:B------:R-:W-:-:S02]  /*fed0*/  ISETP.GE.U32.AND P2, PT, R141, 0x7ffffdc1, PT ;  /* 0x7ffffdc18d00780c */ /* 0x000fc40003f46070 */
[----:B------:R-:W-:Y:S02]  /*fee0*/  LOP3.LUT R34, R34, 0x3, RZ, 0xc0, !PT ;  /* 0x0000000322227812 */ /* 0x000fe400078ec0ff */
[----:B------:R-:W-:Y:S02]  /*fef0*/  SEL R141, RZ, 0x1, P2 ;  /* 0x00000001ff8d7807 */ /* 0x000fe40001000000 */
[----:B------:R-:W-:Y:S02]  /*ff00*/  LOP3.LUT R36, R36, 0x3, RZ, 0xc0, !PT ;  /* 0x0000000324247812 */ /* 0x000fe400078ec0ff */
[----:B------:R-:W-:Y:S01]  /*ff10*/  SEL R35, RZ, 0x7fff8, P4 ;  /* 0x0007fff8ff237807 */ /* 0x000fe20002000000 */
[----:B------:R-:W-:Y:S01]  /*ff20*/  IMAD.IADD R129, R141, 0x1, R129 ;  /* 0x000000018d817824 */ /* 0x000fe200078e0281 */
[----:B------:R-:W-:Y:S02]  /*ff30*/  ISETP.GE.U32.AND P4, PT, R24, 0x7ffffdd3, PT ;  /* 0x7ffffdd31800780c */ /* 0x000fe40003f86070 */
[----:B------:R-:W-:-:S02]  /*ff40*/  IADD3 R34, PT, PT, R34, R128, R31 ;  /* 0x0000008022227210 */ /* 0x000fc40007ffe01f */
[----:B------:R-:W-:Y:S02]  /*ff50*/  LOP3.LUT R129, R129, 0x3, RZ, 0xc0, !PT ;  /* 0x0000000381817812 */ /* 0x000fe400078ec0ff */
[----:B------:R-:W-:Y:S02]  /*ff60*/  SEL R139, RZ, 0x1, P3 ;  /* 0x00000001ff8b7807 */ /* 0x000fe40001800000 */
[----:B------:R-:W-:Y:S02]  /*ff70*/  SHF.R.U32.HI R31, RZ, 0x7, R5 ;  /* 0x00000007ff1f7819 */ /* 0x000fe40000011605 */
[----:B------:R-:W-:Y:S01]  /*ff80*/  ISETP.GE.U32.AND P3, PT, R25, 0x7ffffdd4, PT ;  /* 0x7ffffdd41900780c */ /* 0x000fe20003f66070 */
[----:B------:R-:W-:Y:S01]  /*ff90*/  IMAD.IADD R139, R139, 0x1, R140 ;  /* 0x000000018b8b7824 */ /* 0x000fe200078e028c */
[----:B------:R-:W-:Y:S02]  /*ffa0*/  IADD3 R36, PT, PT, R36, R130, R126 ;  /* 0x0000008224247210 */ /* 0x000fe40007ffe07e */
[----:B------:R-:W-:-:S02]  /*ffb0*/  IADD3 R29, PT, PT, R129, R30, R29 ;  /* 0x0000001e811d7210 */ /* 0x000fc40007ffe01d */
[----:B------:R-:W-:Y:S01]  /*ffc0*/  SHF.R.U32.HI R126, RZ, 0x6, R5 ;  /* 0x00000006ff7e7819 */ /* 0x000fe20000011605 */
[----:B------:R-:W-:Y:S01]  /*ffd0*/  IMAD.SHL.U32 R36, R36, 0x100, RZ ;  /* 0x0000010024247824 */ /* 0x000fe200078e00ff */
[----:B------:R-:W-:Y:S02]  /*ffe0*/  SEL R30, RZ, 0x4, P4 ;  /* 0x00000004ff1e7807 */ /* 0x000fe40002000000 */
[----:B------:R-:W-:Y:S02]  /*fff0*/  LOP3.LUT P4, RZ, R31, 0x1, RZ, 0xc0, !PT ;  /* 0x000000011fff7812 */ /* 0x000fe4000788c0ff */
[----:B------:R-:W-:Y:S02]  /*10000*/  SEL R31, RZ, 0x7fff8, P3 ;  /* 0x0007fff8ff1f7807 */ /* 0x000fe40001800000 */
[----:B------:R-:W-:Y:S02]  /*10010*/  LOP3.LUT P3, RZ, R126, 0x1, RZ, 0xc0, !PT ;  /* 0x000000017eff7812 */ /* 0x000fe4000786c0ff */
[----:B------:R-:W-:-:S02]  /*10020*/  LOP3.LUT R28, R28, 0x3, RZ, 0xc0, !PT ;  /* 0x000000031c1c7812 */ /* 0x000fc400078ec0ff */
[----:B------:R-:W-:Y:S02]  /*10030*/  LOP3.LUT R33, R33, 0x3, RZ, 0xc0, !PT ;  /* 0x0000000321217812 */ /* 0x000fe400078ec0ff */
[----:B------:R-:W-:Y:S02]  /*10040*/  LOP3.LUT R139, R139, 0x3, RZ, 0xc0, !PT ;  /* 0x000000038b8b7812 */ /* 0x000fe400078ec0ff */
[----:B------:R-:W-:Y:S01]  /*10050*/  IADD3 R27, PT, PT, R28, R27, R32 ;  /* 0x0000001b1c1b7210 */ /* 0x000fe20007ffe020 */
[----:B------:R2:W-:Y:S01]  /*10060*/  LDGSTS.E [R251+0x60], desc[UR26][R38.64], P4 ;  /* 0x0006000026fb7fae */ /* 0x0005e2000a1a101a */
[----:B------:R-:W-:Y:S02]  /*10070*/  IADD3 R9, PT, PT, R33, R37, R9 ;  /* 0x0000002521097210 */ /* 0x000fe40007ffe009 */
[----:B------:R-:W-:Y:S01]  /*10080*/  SEL R74, RZ, 0x1fffe, P5 ;  /* 0x0001fffeff4a7807 */ /* 0x000fe20002800000 */
[----:B------:R-:W-:Y:S01]  /*10090*/  LDGSTS.E [R251+0x64], desc[UR26][R40.64], P3 ;  /* 0x0006400028fb7fae */ /* 0x000fe200099a101a */
[----:B------:R-:W-:Y:S01]  /*100a0*/  IADD3 R30, PT, PT, R139, R31, R30 ;  /* 0x0000001f8b1e7210 */ /* 0x000fe20007ffe01e */
[----:B------:R-:W-:Y:S01]  /*100b0*/  IMAD.SHL.U32 R9, R9, 0x100, RZ ;  /* 0x0000010009097824 */ /* 0x000fe200078e00ff */
[--C-:B------:R-:W-:Y:S01]  /*100c0*/  SHF.R.U32.HI R28, RZ, 0x5, R5.reuse ;  /* 0x00000005ff1c7819 */ /* 0x100fe20000011605 */
[----:B------:R-:W-:Y:S01]  /*100d0*/  IMAD.IADD R74, R132, 0x1, R74 ;  /* 0x00000001844a7824 */ /* 0x000fe200078e024a */
[----:B------:R-:W-:-:S02]  /*100e0*/  SHF.R.U32.HI R31, RZ, 0x4, R5 ;  /* 0x00000004ff1f7819 */ /* 0x000fc40000011605 */
[----:B------:R-:W-:Y:S02]  /*100f0*/  LOP3.LUT P4, RZ, R28, 0x1, RZ, 0xc0, !PT ;  /* 0x000000011cff7812 */ /* 0x000fe4000788c0ff */
[----:B------:R-:W-:Y:S02]  /*10100*/  LOP3.LUT P3, RZ, R31, 0x1, RZ, 0xc0, !PT ;  /* 0x000000011fff7812 */ /* 0x000fe4000786c0ff */
[----:B------:R-:W-:Y:S02]  /*10110*/  LOP3.LUT R9, R9, 0xf00, RZ, 0xe2, !PT ;  /* 0x00000f0009097812 */ /* 0x000fe400078ee2ff */
[----:B------:R-:W-:Y:S02]  /*10120*/  LOP3.LUT R74, R74, 0x3, RZ, 0xc0, !PT ;  /* 0x000000034a4a7812 */ /* 0x000fe400078ec0ff */
[----:B------:R-:W-:Y:S01]  /*10130*/  LOP3.LUT R30, R30, 0xf, RZ, 0xc0, !PT ;  /* 0x0000000f1e1e7812 */ /* 0x000fe200078ec0ff */
[----:B------:R-:W-:Y:S01]  /*10140*/  IMAD R9, R27, 0x1000, R9 ;  /* 0x000010001b097824 */ /* 0x000fe200078e0209 */
[----:B------:R-:W-:-:S02]  /*10150*/  IADD3 R26, PT, PT, R74, R35, R26 ;  /* 0x000000234a1a7210 */ /* 0x000fc40007ffe01a */
[--C-:B------:R-:W-:Y:S01]  /*10160*/  SHF.R.U32.HI R28, RZ, 0x3, R5.reuse ;  /* 0x00000003ff1c7819 */ /* 0x100fe20000011605 */
[----:B------:R-:W-:Y:S01]  /*10170*/  LDGSTS.E [R251+0x68], desc[UR26][R42.64], P4 ;  /* 0x000680002afb7fae */ /* 0x000fe2000a1a101a */
[----:B------:R-:W-:Y:S01]  /*10180*/  LOP3.LUT R29, R29, 0xf, RZ, 0xc0, !PT ;  /* 0x0000000f1d1d7812 */ /* 0x000fe200078ec0ff */
[----:B------:R-:W-:Y:S01]  /*10190*/  IMAD R26, R26, 0x10, R30 ;  /* 0x000000101a1a7824 */ /* 0x000fe200078e021e */
[----:B------:R-:W-:Y:S01]  /*101a0*/  SHF.R.U32.HI R27, RZ, 0x2, R5 ;  /* 0x00000002ff1b7819 */ /* 0x000fe20000011605 */
[----:B------:R-:W-:Y:S01]  /*101b0*/  LDGSTS.E [R251+0x6c], desc[UR26][R44.64], P3 ;  /* 0x0006c0002cfb7fae */ /* 0x000fe200099a101a */
[----:B------:R-:W-:Y:S01]  /*101c0*/  LOP3.LUT R135, R135, 0x3, RZ, 0xc0, !PT ;  /* 0x0000000387877812 */ /* 0x000fe200078ec0ff */
[----:B------:R-:W-:Y:S01]  /*101d0*/  IMAD R29, R34, 0x10, R29 ;  /* 0x00000010221d7824 */ /* 0x000fe200078e021d */
[----:B------:R-:W-:Y:S02]  /*101e0*/  LOP3.LUT P4, RZ, R28, 0x1, RZ, 0xc0, !PT ;  /* 0x000000011cff7812 */ /* 0x000fe4000788c0ff */
[----:B------:R-:W-:-:S02]  /*101f0*/  IADD3 R24, P5, PT, R172, R228, RZ ;  /* 0x000000e4ac187210 */ /* 0x000fc40007fbe0ff */
[----:B------:R-:W-:Y:S02]  /*10200*/  LOP3.LUT P3, RZ, R27, 0x1, RZ, 0xc0, !PT ;  /* 0x000000011bff7812 */ /* 0x000fe4000786c0ff */
[----:B------:R-:W-:Y:S01]  /*10210*/  IADD3 R127, PT, PT, R135, R131, R127 ;  /* 0x00000083877f7210 */ /* 0x000fe20007ffe07f */
[----:B------:R-:W-:Y:S01]  /*10220*/  IMAD.X R25, R173, 0x1, R75, P5 ;  /* 0x00000001ad197824 */ /* 0x000fe200028e064b */
[----:B------:R-:W-:Y:S02]  /*10230*/  LOP3.LUT R36, R36, 0xf00, RZ, 0xe2, !PT ;  /* 0x00000f0024247812 */ /* 0x000fe400078ee2ff */
[----:B------:R-:W-:Y:S02]  /*10240*/  LOP3.LUT R28, R26, 0xff, RZ, 0xc0, !PT ;  /* 0x000000ff1a1c7812 */ /* 0x000fe400078ec0ff */
[----:B------:R-:W-:Y:S01]  /*10250*/  LOP3.LUT R29, R29, 0xff, RZ, 0xc0, !PT ;  /* 0x000000ff1d1d7812 */ /* 0x000fe200078ec0ff */
[----:B------:R-:W-:Y:S01]  /*10260*/  IMAD R36, R127, 0x1000, R36 ;  /* 0x000010007f247824 */ /* 0x000fe200078e0224 */
[-C--:B------:R-:W-:Y:S01]  /*10270*/  IADD3 R26, P5, PT, R174, R228.reuse, RZ ;  /* 0x000000e4ae1a7210 */ /* 0x080fe20007fbe0ff */
[----:B------:R-:W-:Y:S01]  /*10280*/  IMAD.IADD R9, R9, 0x1, R28 ;  /* 0x0000000109097824 */ /* 0x000fe200078e021c */
[----:B------:R-:W-:Y:S01]  /*10290*/  SHF.R.U32.HI R5, RZ, 0x1, R5 ;  /* 0x00000001ff057819 */ /* 0x000fe20000011605 */
[----:B------:R-:W-:Y:S01]  /*102a0*/  IMAD.IADD R29, R36, 0x1, R29 ;  /* 0x00000001241d7824 */ /* 0x000fe200078e021d */
[----:B------:R3:W-:Y:S01]  /*102b0*/  LDGSTS.E [R251+0x70], desc[UR26][R46.64], P4 ;  /* 0x000700002efb7fae */ /* 0x0007e2000a1a101a */
[----:B------:R-:W-:Y:S01]  /*102c0*/  IMAD.X R27, R175, 0x1, R75, P5 ;  /* 0x00000001af1b7824 */ /* 0x000fe200028e064b */
[----:B------:R-:W-:-:S02]  /*102d0*/  IADD3 R28, P5, PT, R176, R228, RZ ;  /* 0x000000e4b01c7210 */ /* 0x000fc40007fbe0ff */
[----:B------:R4:W-:Y:S01]  /*102e0*/  LDGSTS.E [R251+0x74], desc[UR26][R48.64], P3 ;  /* 0x0007400030fb7fae */ /* 0x0009e200099a101a */
[----:B------:R-:W-:Y:S02]  /*102f0*/  LOP3.LUT P3, RZ, R5, 0x1, RZ, 0xc0, !PT ;  /* 0x0000000105ff7812 */ /* 0x000fe4000786c0ff */
[----:B------:R-:W-:Y:S01]  /*10300*/  PRMT R9, R29, 0x5410, R9 ;  /* 0x000054101d097816 */ /* 0x000fe20000000009 */
[--C-:B------:R-:W-:Y:S01]  /*10310*/  IMAD.X R29, R177, 0x1, R75.reuse, P5 ;  /* 0x00000001b11d7824 */ /* 0x100fe200028e064b */
[-C--:B------:R-:W-:Y:S02]  /*10320*/  IADD3 R32, P5, PT, R180, R228.reuse, RZ ;  /* 0x000000e4b4207210 */ /* 0x080fe40007fbe0ff */
[----:B------:R-:W-:Y:S02]  /*10330*/  SHF.R.U64 R5, R9, 0x1f, RZ ;  /* 0x0000001f09057819 */ /* 0x000fe400000012ff */
[----:B------:R-:W-:Y:S01]  /*10340*/  IADD3 R30, P4, PT, R178, R228, RZ ;  /* 0x000000e4b21e7210 */ /* 0x000fe20007f9e0ff */
[----:B------:R-:W-:Y:S01]  /*10350*/  IMAD.X R33, R181, 0x1, R75, P5 ;  /* 0x00000001b5217824 */ /* 0x000fe200028e064b */
[----:B------:R-:W-:-:S02]  /*10360*/  LOP3.LUT P5, RZ, R5, 0x1, RZ, 0xc0, !PT ;  /* 0x0000000105ff7812 */ /* 0x000fc400078ac0ff */
[----:B------:R-:W-:Y:S01]  /*10370*/  SHF.R.U64 R36, R9, 0x1e, RZ ;  /* 0x0000001e09247819 */ /* 0x000fe200000012ff */
[--C-:B------:R-:W-:Y:S01]  /*10380*/  IMAD.X R31, R179, 0x1, R75.reuse, P4 ;  /* 0x00000001b31f7824 */ /* 0x100fe200020e064b */
[----:B------:R-:W-:Y:S01]  /*10390*/  SHF.R.U64 R5, R9, 0x1d, RZ ;  /* 0x0000001d09057819 */ /* 0x000fe200000012ff */
[----:B------:R-:W-:Y:S01]  /*103a0*/  LDGSTS.E [R251+0x78], desc[UR26][R50.64], P3 ;  /* 0x0007800032fb7fae */ /* 0x000fe200099a101a */
[-C--:B------:R-:W-:Y:S02]  /*103b0*/  IADD3 R34, P4, PT, R182, R228.reuse, RZ ;  /* 0x000000e4b6227210 */ /* 0x080fe40007f9e0ff */
[----:B------:R-:W-:Y:S01]  /*103c0*/  LOP3.LUT P3, RZ, R36, 0x1, RZ, 0xc0, !PT ;  /* 0x0000000124ff7812 */ /* 0x000fe2000786c0ff */
[----:B------:R-:W-:Y:S01]  /*103d0*/  LDGSTS.E [R251+0x7c], desc[UR26][R52.64], !P6 ;  /* 0x0007c00034fb7fae */ /* 0x000fe2000f1a101a */
[----:B------:R-:W-:Y:S01]  /*103e0*/  LOP3.LUT P6, RZ, R5, 0x1, RZ, 0xc0, !PT ;  /* 0x0000000105ff7812 */ /* 0x000fe200078cc0ff */
[----:B------:R-:W-:Y:S01]  /*103f0*/  IMAD.X R35, R183, 0x1, R75, P4 ;  /* 0x00000001b7237824 */ /* 0x000fe200020e064b */
[----:B------:R-:W-:Y:S01]  /*10400*/  SHF.R.U64 R5, R9, 0x1c, RZ ;  /* 0x0000001c09057819 */ /* 0x000fe200000012ff */
[----:B------:R-:W-:Y:S01]  /*10410*/  LDGSTS.E [R251+0x80], desc[UR26][R54.64], P5 ;  /* 0x0008000036fb7fae */ /* 0x000fe2000a9a101a */
[----:B------:R-:W-:-:S02]  /*10420*/  IADD3 R36, P5, PT, R184, R228, RZ ;  /* 0x000000e4b8247210 */ /* 0x000fc40007fbe0ff */
[----:B------:R-:W-:Y:S02]  /*10430*/  LOP3.LUT P4, RZ, R5, 0x1, RZ, 0xc0, !PT ;  /* 0x0000000105ff7812 */ /* 0x000fe4000788c0ff */
[----:B------:R-:W-:Y:S01]  /*10440*/  SHF.R.U64 R5, R9, 0x1b, RZ ;  /* 0x0000001b09057819 */ /* 0x000fe200000012ff */
[----:B------:R-:W-:Y:S01]  /*10450*/  IMAD.X R37, R185, 0x1, R75, P5 ;  /* 0x00000001b9257824 */ /* 0x000fe200028e064b */
[----:B--2---:R-:W-:Y:S01]  /*10460*/  SHF.R.U64 R38, R9, 0x1a, RZ ;  /* 0x0000001a09267819 */ /* 0x004fe200000012ff */
[----:B------:R2:W-:Y:S01]  /*10470*/  LDGSTS.E [R251+0x84], desc[UR26][R56.64], P3 ;  /* 0x0008400038fb7fae */ /* 0x0005e200099a101a */
[----:B------:R-:W-:Y:S02]  /*10480*/  LOP3.LUT P3, RZ, R5, 0x1, RZ, 0xc0, !PT ;  /* 0x0000000105ff7812 */ /* 0x000fe4000786c0ff */
[----:B------:R-:W-:Y:S01]  /*10490*/  SHF.R.U64 R5, R9, 0x19, RZ ;  /* 0x0000001909057819 */ /* 0x000fe200000012ff */
[----:B------:R5:W-:Y:S01]  /*104a0*/  LDGSTS.E [R251+0x88], desc[UR26][R58.64], P6 ;  /* 0x000880003afb7fae */ /* 0x000be2000b1a101a */
[----:B------:R-:W-:-:S02]  /*104b0*/  LOP3.LUT P5, RZ, R38, 0x1, RZ, 0xc0, !PT ;  /* 0x0000000126ff7812 */ /* 0x000fc400078ac0ff */
[----:B---3--:R-:W-:Y:S01]  /*104c0*/  SHF.R.U64 R46, R9, 0x15, RZ ;  /* 0x00000015092e7819 */ /* 0x008fe200000012ff */
[----:B------:R-:W-:Y:S01]  /*104d0*/  LDGSTS.E [R251+0x8c], desc[UR26][R60.64], P4 ;  /* 0x0008c0003cfb7fae */ /* 0x000fe2000a1a101a */
[----:B------:R-:W-:Y:S02]  /*104e0*/  LOP3.LUT P4, RZ, R5, 0x1, RZ, 0xc0, !PT ;  /* 0x0000000105ff7812 */ /* 0x000fe4000788c0ff */
[C---:B------:R-:W-:Y:S02]  /*104f0*/  SHF.R.U64 R5, R9.reuse, 0x18, RZ ;  /* 0x0000001809057819 */ /* 0x040fe400000012ff */
[----:B----4-:R-:W-:Y:S01]  /*10500*/  SHF.R.U64 R48, R9, 0x11, RZ ;  /* 0x0000001109307819 */ /* 0x010fe200000012ff */
[----:B------:R-:W-:Y:S01]  /*10510*/  LDGSTS.E [R251+0x90], desc[UR26][R62.64], P3 ;  /* 0x000900003efb7fae */ /* 0x000fe200099a101a */
[----:B------:R-:W-:Y:S02]  /*10520*/  LOP3.LUT P3, RZ, R5, 0x1, RZ, 0xc0, !PT ;  /* 0x0000000105ff7812 */ /* 0x000fe4000786c0ff */
[C---:B------:R-:W-:Y:S01]  /*10530*/  SHF.R.U64 R5, R9.reuse, 0x17, RZ ;  /* 0x0000001709057819 */ /* 0x040fe200000012ff */
[----:B------:R-:W-:Y:S01]  /*10540*/  LDGSTS.E [R251+0x94], desc[UR26][R64.64], P5 ;  /* 0x0009400040fb7fae */ /* 0x000fe2000a9a101a */
[----:B--2---:R-:W-:-:S02]  /*10550*/  SHF.R.U64 R56, R9, 0xc, RZ ;  /* 0x0000000c09387819 */ /* 0x004fc400000012ff */
[----:B------:R-:W-:Y:S01]  /*10560*/  LOP3.LUT P5, RZ, R5, 0x1, RZ, 0xc0, !PT ;  /* 0x0000000105ff7812 */ /* 0x000fe200078ac0ff */
[----:B------:R2:W-:Y:S01]  /*10570*/  LDGSTS.E [R251+0x98], desc[UR26][R66.64], P4 ;  /* 0x0009800042fb7fae */ /* 0x0005e2000a1a101a */
[-C--:B------:R-:W-:Y:S02]  /*10580*/  IADD3 R42, P4, PT, R190, R228.reuse, RZ ;  /* 0x000000e4be2a7210 */ /* 0x080fe40007f9e0ff */
[----:B------:R-:W-:Y:S02]  /*10590*/  SHF.R.U64 R5, R9, 0x16, RZ ;  /* 0x0000001609057819 */ /* 0x000fe400000012ff */
[----:B------:R-:W-:Y:S01]  /*105a0*/  IADD3 R38, P6, PT, R186, R228, RZ ;  /* 0x000000e4ba267210 */ /* 0x000fe20007fde0ff */
[--C-:B------:R-:W-:Y:S01]  /*105b0*/  IMAD.X R43, R191, 0x1, R75.reuse, P4 ;  /* 0x00000001bf2b7824 */ /* 0x100fe200020e064b */
[----:B------:R-:W-:Y:S01]  /*105c0*/  LOP3.LUT P4, RZ, R5, 0x1, RZ, 0xc0, !PT ;  /* 0x0000000105ff7812 */ /* 0x000fe2000788c0ff */
[----:B------:R3:W-:Y:S01]  /*105d0*/  LDGSTS.E [R251+0x9c], desc[UR26][R72.64], P3 ;  /* 0x0009c00048fb7fae */ /* 0x0007e200099a101a */
[----:B------:R-:W-:Y:S01]  /*105e0*/  SHF.R.U64 R5, R9, 0x14, RZ ;  /* 0x0000001409057819 */ /* 0x000fe200000012ff */
[----:B------:R-:W-:Y:S01]  /*105f0*/  IMAD.X R39, R187, 0x1, R75, P6 ;  /* 0x00000001bb277824 */ /* 0x000fe200030e064b */
[----:B------:R-:W-:Y:S01]  /*10600*/  LOP3.LUT P3, RZ, R46, 0x1, RZ, 0xc0, !PT ;  /* 0x000000012eff7812 */ /* 0x000fe2000786c0ff */
[----:B------:R4:W-:Y:S01]  /*10610*/  LDGSTS.E [R251+0xa0], desc[UR26][R78.64], P5 ;  /* 0x000a00004efb7fae */ /* 0x0009e2000a9a101a */
[----:B------:R-:W-:-:S02]  /*10620*/  LOP3.LUT P5, RZ, R5, 0x1, RZ, 0xc0, !PT ;  /* 0x0000000105ff7812 */ /* 0x000fc400078ac0ff */
[C---:B------:R-:W-:Y:S02]  /*10630*/  SHF.R.U64 R5, R9.reuse, 0x13, RZ ;  /* 0x0000001309057819 */ /* 0x040fe400000012ff */
[-C--:B------:R-:W-:Y:S02]  /*10640*/  IADD3 R40, P6, PT, R188, R228.reuse, RZ ;  /* 0x000000e4bc287210 */ /* 0x080fe40007fde0ff */
[----:B-----5:R-:W-:Y:S01]  /*10650*/  SHF.R.U64 R58, R9, 0x8, RZ ;  /* 0x00000008093a7819 */ /* 0x020fe200000012ff */
[----:B------:R1:W-:Y:S01]  /*10660*/  LDGSTS.E [R251+0xa4], desc[UR26][R80.64], P4 ;  /* 0x000a400050fb7fae */ /* 0x0003e2000a1a101a */
[----:B------:R-:W-:Y:S01]  /*10670*/  LOP3.LUT P4, RZ, R5, 0x1, RZ, 0xc0, !PT ;  /* 0x0000000105ff7812 */ /* 0x000fe2000788c0ff */
[----:B------:R-:W-:Y:S01]  /*10680*/  IMAD.X R41, R189, 0x1, R75, P6 ;  /* 0x00000001bd297824 */ /* 0x000fe200030e064b */
[----:B------:R-:W-:Y:S01]  /*10690*/  SHF.R.U64 R5, R9, 0x12, RZ ;  /* 0x0000001209057819 */ /* 0x000fe200000012ff */
[----:B------:R1:W-:Y:S01]  /*106a0*/  LDGSTS.E [R251+0xa8], desc[UR26][R82.64], P3 ;  /* 0x000a800052fb7fae */ /* 0x0003e200099a101a */
[----:B------:R-:W-:-:S02]  /*106b0*/  IADD3 R44, P6, PT, R192, R228, RZ ;  /* 0x000000e4c02c7210 */ /* 0x000fc40007fde0ff */
[----:B------:R-:W-:Y:S01]  /*106c0*/  LOP3.LUT P3, RZ, R5, 0x1, RZ, 0xc0, !PT ;  /* 0x0000000105ff7812 */ /* 0x000fe2000786c0ff */
[----:B------:R1:W-:Y:S01]  /*106d0*/  LDGSTS.E [R251+0xac], desc[UR26][R84.64], P5 ;  /* 0x000ac00054fb7fae */ /* 0x0003e2000a9a101a */
[----:B------:R-:W-:Y:S01]  /*106e0*/  SHF.R.U64 R5, R9, 0x10, RZ ;  /* 0x0000001009057819 */ /* 0x000fe200000012ff */
[--C-:B------:R-:W-:Y:S01]  /*106f0*/  IMAD.X R45, R193, 0x1, R75.reuse, P6 ;  /* 0x00000001c12d7824 */ /* 0x100fe200030e064b */
[----:B------:R-:W-:Y:S02]  /*10700*/  LOP3.LUT P5, RZ, R48, 0x1, RZ, 0xc0, !PT ;  /* 0x0000000130ff7812 */ /* 0x000fe400078ac0ff */
[-C--:B------:R-:W-:Y:S01]  /*10710*/  IADD3 R46, P6, PT, R194, R228.reuse, RZ ;  /* 0x000000e4c22e7210 */ /* 0x080fe20007fde0ff */
[----:B------:R1:W-:Y:S01]  /*10720*/  LDGSTS.E [R251+0xb0], desc[UR26][R86.64], P4 ;  /* 0x000b000056fb7fae */ /* 0x0003e2000a1a101a */
[----:B------:R-:W-:Y:S02]  /*10730*/  LOP3.LUT P4, RZ, R5, 0x1, RZ, 0xc0, !PT ;  /* 0x0000000105ff7812 */ /* 0x000fe4000788c0ff */
[----:B------:R-:W-:Y:S01]  /*10740*/  SHF.R.U64 R5, R9, 0xf, RZ ;  /* 0x0000000f09057819 */ /* 0x000fe200000012ff */
[----:B------:R-:W-:Y:S01]  /*10750*/  IMAD.X R47, R195, 0x1, R75, P6 ;  /* 0x00000001c32f7824 */ /* 0x000fe200030e064b */
[----:B------:R-:W-:Y:S01]  /*10760*/  IADD3 R48, P6, PT, R196, R228, RZ ;  /* 0x000000e4c4307210 */ /* 0x000fe20007fde0ff */
[----:B------:R1:W-:Y:S01]  /*10770*/  LDGSTS.E [R251+0xb4], desc[UR26][R88.64], P3 ;  /* 0x000b400058fb7fae */ /* 0x0003e200099a101a */
[----:B------:R-:W-:-:S02]  /*10780*/  LOP3.LUT P3, RZ, R5, 0x1, RZ, 0xc0, !PT ;  /* 0x0000000105ff7812 */ /* 0x000fc4000786c0ff */
[----:B------:R-:W-:Y:S01]  /*10790*/  SHF.R.U64 R5, R9, 0xe, RZ ;  /* 0x0000000e09057819 */ /* 0x000fe200000012ff */
[----:B------:R1:W-:Y:S01]  /*107a0*/  LDGSTS.E [R251+0xb8], desc[UR26][R90.64], P5 ;  /* 0x000b80005afb7fae */ /* 0x0003e2000a9a101a */
[--C-:B------:R-:W-:Y:S01]  /*107b0*/  IMAD.X R49, R197, 0x1, R75.reuse, P6 ;  /* 0x00000001c5317824 */ /* 0x100fe200030e064b */
[-C--:B------:R-:W-:Y:S02]  /*107c0*/  IADD3 R50, P6, PT, R198, R228.reuse, RZ ;  /* 0x000000e4c6327210 */ /* 0x080fe40007fde0ff */
[----:B------:R1:W-:Y:S01]  /*107d0*/  LDGSTS.E [R251+0xbc], desc[UR26][R92.64], P4 ;  /* 0x000bc0005cfb7fae */ /* 0x0003e2000a1a101a */
[----:B------:R-:W-:Y:S02]  /*107e0*/  IADD3 R52, P4, PT, R200, R228, RZ ;  /* 0x000000e4c8347210 */ /* 0x000fe40007f9e0ff */
[----:B------:R-:W-:Y:S01]  /*107f0*/  LOP3.LUT P5, RZ, R5, 0x1, RZ, 0xc0, !PT ;  /* 0x0000000105ff7812 */ /* 0x000fe200078ac0ff */
[--C-:B------:R-:W-:Y:S01]  /*10800*/  IMAD.X R51, R199, 0x1, R75.reuse, P6 ;  /* 0x00000001c7337824 */ /* 0x100fe200030e064b */
[----:B------:R-:W-:Y:S01]  /*10810*/  SHF.R.U64 R5, R9, 0xd, RZ ;  /* 0x0000000d09057819 */ /* 0x000fe200000012ff */
[----:B------:R-:W-:Y:S01]  /*10820*/  IMAD.X R53, R201, 0x1, R75, P4 ;  /* 0x00000001c9357824 */ /* 0x000fe200020e064b */
[----:B------:R1:W-:Y:S01]  /*10830*/  LDGSTS.E [R251+0xc0], desc[UR26][R94.64], P3 ;  /* 0x000c00005efb7fae */ /* 0x0003e200099a101a */
[----:B------:R-:W-:-:S02]  /*10840*/  LOP3.LUT P3, RZ, R56, 0x1, RZ, 0xc0, !PT ;  /* 0x0000000138ff7812 */ /* 0x000fc4000786c0ff */
[----:B------:R-:W-:Y:S02]  /*10850*/  LOP3.LUT P4, RZ, R5, 0x1, RZ, 0xc0, !PT ;  /* 0x0000000105ff7812 */ /* 0x000fe4000788c0ff */
[----:B------:R-:W-:Y:S02]  /*10860*/  SHF.R.U64 R5, R9, 0xb, RZ ;  /* 0x0000000b09057819 */ /* 0x000fe400000012ff */
[-C--:B------:R-:W-:Y:S02]  /*10870*/  IADD3 R54, P6, PT, R202, R228.reuse, RZ ;  /* 0x000000e4ca367210 */ /* 0x080fe40007fde0ff */
[----:B------:R1:W-:Y:S01]  /*10880*/  LDGSTS.E [R251+0xc4], desc[UR26][R96.64], P5 ;  /* 0x000c400060fb7fae */ /* 0x0003e2000a9a101a */
[----:B------:R-:W-:Y:S02]  /*10890*/  LOP3.LUT P5, RZ, R5, 0x1, RZ, 0xc0, !PT ;  /* 0x0000000105ff7812 */ /* 0x000fe400078ac0ff */
[----:B------:R-:W-:Y:S01]  /*108a0*/  SHF.R.U64 R5, R9, 0xa, RZ ;  /* 0x0000000a09057819 */ /* 0x000fe200000012ff */
[----:B------:R-:W-:Y:S01]  /*108b0*/  IMAD.X R55, R203, 0x1, R75, P6 ;  /* 0x00000001cb377824 */ /* 0x000fe200030e064b */
[----:B------:R-:W-:-:S02]  /*108c0*/  IADD3 R56, P6, PT, R204, R228, RZ ;  /* 0x000000e4cc387210 */ /* 0x000fc40007fde0ff */
[----:B------:R2:W-:Y:S01]  /*108d0*/  LDGSTS.E [R251+0xc8], desc[UR26][R98.64], P4 ;  /* 0x000c800062fb7fae */ /* 0x0005e2000a1a101a */
[----:B------:R-:W-:Y:S02]  /*108e0*/  LOP3.LUT P4, RZ, R5, 0x1, RZ, 0xc0, !PT ;  /* 0x0000000105ff7812 */ /* 0x000fe4000788c0ff */
[----:B------:R-:W-:Y:S01]  /*108f0*/  SHF.R.U64 R5, R9, 0x9, RZ ;  /* 0x0000000909057819 */ /* 0x000fe200000012ff */
[----:B------:R3:W-:Y:S01]  /*10900*/  LDGSTS.E [R251+0xcc], desc[UR26][R100.64], P3 ;  /* 0x000cc00064fb7fae */ /* 0x0007e200099a101a */
[----:B-1----:R-:W-:Y:S01]  /*10910*/  LOP3.LUT R229, R229, 0x3f, RZ, 0xc0, !PT ;  /* 0x0000003fe5e57812 */ /* 0x002fe200078ec0ff */
[----:B------:R-:W-:Y:S01]  /*10920*/  IMAD.X R57, R205, 0x1, R75, P6 ;  /* 0x00000001cd397824 */ /* 0x000fe200030e064b */
[----:B------:R-:W-:Y:S01]  /*10930*/  LOP3.LUT P3, RZ, R5, 0x1, RZ, 0xc0, !PT ;  /* 0x0000000105ff7812 */ /* 0x000fe2000786c0ff */
[----:B------:R1:W-:Y:S01]  /*10940*/  LDGSTS.E [R251+0xd0], desc[UR26][R102.64], P5 ;  /* 0x000d000066fb7fae */ /* 0x0003e2000a9a101a */
[----:B------:R-:W-:Y:S02]  /*10950*/  SHF.R.U64 R5, R9, 0x7, RZ ;  /* 0x0000000709057819 */ /* 0x000fe400000012ff */
[----:B------:R-:W-:-:S02]  /*10960*/  LOP3.LUT P5, RZ, R58, 0x1, RZ, 0xc0, !PT ;  /* 0x000000013aff7812 */ /* 0x000fc400078ac0ff */
[----:B--2---:R-:W-:Y:S01]  /*10970*/  SHF.R.U64 R66, R9, 0x3, RZ ;  /* 0x0000000309427819 */ /* 0x004fe200000012ff */
[----:B------:R1:W-:Y:S01]  /*10980*/  LDGSTS.E [R251+0xd4], desc[UR26][R104.64], P4 ;  /* 0x000d400068fb7fae */ /* 0x0003e2000a1a101a */
[----:B------:R-:W-:Y:S02]  /*10990*/  LOP3.LUT P4, RZ, R5, 0x1, RZ, 0xc0, !PT ;  /* 0x0000000105ff7812 */ /* 0x000fe4000788c0ff */
[----:B------:R-:W-:Y:S02]  /*109a0*/  SHF.R.U64 R5, R9, 0x6, RZ ;  /* 0x0000000609057819 */ /* 0x000fe400000012ff */
[-C--:B------:R-:W-:Y:S01]  /*109b0*/  IADD3 R58, P6, PT, R206, R228.reuse, RZ ;  /* 0x000000e4ce3a7210 */ /* 0x080fe20007fde0ff */
[----:B------:R1:W-:Y:S01]  /*109c0*/  LDGSTS.E [R251+0xd8], desc[UR26][R106.64], P3 ;  /* 0x000d80006afb7fae */ /* 0x0003e200099a101a */
[----:B------:R-:W-:Y:S02]  /*109d0*/  LOP3.LUT P3, RZ, R5, 0x1, RZ, 0xc0, !PT ;  /* 0x0000000105ff7812 */ /* 0x000fe4000786c0ff */
[----:B------:R-:W-:Y:S01]  /*109e0*/  SHF.R.U64 R5, R9, 0x5, RZ ;  /* 0x0000000509057819 */ /* 0x000fe200000012ff */
[----:B------:R1:W-:Y:S01]  /*109f0*/  LDGSTS.E [R251+0xdc], desc[UR26][R108.64], P5 ;  /* 0x000dc0006cfb7fae */ /* 0x0003e2000a9a101a */
[----:B------:R-:W-:Y:S01]  /*10a00*/  IMAD.X R59, R207, 0x1, R75, P6 ;  /* 0x00000001cf3b7824 */ /* 0x000fe200030e064b */
[----:B------:R-:W-:-:S02]  /*10a10*/  IADD3 R60, P6, PT, R208, R228, RZ ;  /* 0x000000e4d03c7210 */ /* 0x000fc40007fde0ff */
[----:B------:R1:W-:Y:S01]  /*10a20*/  LDGSTS.E [R251+0xe0], desc[UR26][R110.64], P4 ;  /* 0x000e00006efb7fae */ /* 0x0003e2000a1a101a */
[----:B------:R-:W-:Y:S02]  /*10a30*/  IADD3 R62, P4, PT, R210, R228, RZ ;  /* 0x000000e4d23e7210 */ /* 0x000fe40007f9e0ff */
[----:B------:R-:W-:Y:S01]  /*10a40*/  LOP3.LUT P5, RZ, R5, 0x1, RZ, 0xc0, !PT ;  /* 0x0000000105ff7812 */ /* 0x000fe200078ac0ff */
[--C-:B------:R-:W-:Y:S01]  /*10a50*/  IMAD.X R61, R209, 0x1, R75.reuse, P6 ;  /* 0x00000001d13d7824 */ /* 0x100fe200030e064b */
[----:B------:R-:W-:Y:S01]  /*10a60*/  SHF.R.U64 R5, R9, 0x4, RZ ;  /* 0x0000000409057819 */ /* 0x000fe200000012ff */
[----:B------:R-:W-:Y:S01]  /*10a70*/  IMAD.X R63, R211, 0x1, R75, P4 ;  /* 0x00000001d33f7824 */ /* 0x000fe200020e064b */
[----:B------:R1:W-:Y:S01]  /*10a80*/  LDGSTS.E [R251+0xe4], desc[UR26][R112.64], P3 ;  /* 0x000e400070fb7fae */ /* 0x0003e200099a101a */
[----:B------:R-:W-:Y:S02]  /*10a90*/  ISETP.GE.AND P3, PT, R229, UR9, PT ;  /* 0x00000009e5007c0c */ /* 0x000fe4000bf66270 */
[----:B------:R-:W-:-:S02]  /*10aa0*/  LOP3.LUT P4, RZ, R5, 0x1, RZ, 0xc0, !PT ;  /* 0x0000000105ff7812 */ /* 0x000fc4000788c0ff */
[----:B------:R-:W-:Y:S02]  /*10ab0*/  SEL R5, RZ, 0x4, P3 ;  /* 0x00000004ff057807 */ /* 0x000fe40001800000 */
[----:B------:R-:W-:Y:S02]  /*10ac0*/  LOP3.LUT P3, RZ, R66, 0x1, RZ, 0xc0, !PT ;  /* 0x0000000142ff7812 */ /* 0x000fe4000786c0ff */
[----:B------:R1:W-:Y:S01]  /*10ad0*/  LDGSTS.E [R251+0xe8], desc[UR26][R114.64], P5 ;  /* 0x000e800072fb7fae */ /* 0x0003e2000a9a101a */
[----:B------:R-:W-:Y:S02]  /*10ae0*/  ISETP.GT.AND P5, PT, R157, 0x1ff, PT ;  /* 0x000001ff9d00780c */ /* 0x000fe40003fa4270 */
[C---:B------:R-:W-:Y:S02]  /*10af0*/  SHF.R.U64 R67, R9.reuse, 0x2, RZ ;  /* 0x0000000209437819 */ /* 0x040fe400000012ff */
[----:B------:R-:W-:Y:S02]  /*10b00*/  SHF.R.U64 R9, R9, 0x1, RZ ;  /* 0x0000000109097819 */ /* 0x000fe400000012ff */
[----:B------:R1:W-:Y:S01]  /*10b10*/  LDGSTS.E [R251+0xec], desc[UR26][R116.64], P4 ;  /* 0x000ec00074fb7fae */ /* 0x0003e2000a1a101a */
[----:B------:R-:W-:-:S02]  /*10b20*/  IADD3 R66, P4, PT, R214, R228, RZ ;  /* 0x000000e4d6427210 */ /* 0x000fc40007f9e0ff */
[----:B------:R-:W-:Y:S01]  /*10b30*/  SEL R5, R5, RZ, P5 ;  /* 0x000000ff05057207 */ /* 0x000fe20002800000 */
[----:B------:R1:W-:Y:S01]  /*10b40*/  LDGSTS.E [R251+0xf0], desc[UR26][R118.64], P3 ;  /* 0x000f000076fb7fae */ /* 0x0003e200099a101a */
[-C--:B------:R-:W-:Y:S02]  /*10b50*/  IADD3 R64, P6, PT, R212, R228.reuse, RZ ;  /* 0x000000e4d4407210 */ /* 0x080fe40007fde0ff */
[----:B------:R-:W-:Y:S01]  /*10b60*/  LOP3.LUT P5, RZ, R67, 0x1, RZ, 0xc0, !PT ;  /* 0x0000000143ff7812 */ /* 0x000fe200078ac0ff */
[--C-:B------:R-:W-:Y:S01]  /*10b70*/  IMAD.X R67, R215, 0x1, R75.reuse, P4 ;  /* 0x00000001d7437824 */ /* 0x100fe200020e064b */
[----:B------:R-:W-:Y:S01]  /*10b80*/  LOP3.LUT P4, RZ, R9, 0x1, RZ, 0xc0, !PT ;  /* 0x0000000109ff7812 */ /* 0x000fe2000788c0ff */
[----:B------:R-:W-:Y:S01]  /*10b90*/  IMAD.X R65, R213, 0x1, R75, P6 ;  /* 0x00000001d5417824 */ /* 0x000fe200030e064b */
[----:B------:R-:W-:Y:S02]  /*10ba0*/  ISETP.NE.U32.AND P3, PT, R5, RZ, PT ;  /* 0x000000ff0500720c */ /* 0x000fe40003f65070 */
[----:B---3--:R-:W-:-:S05]  /*10bb0*/  IADD3 R72, P6, PT, R216, R228, RZ ;  /* 0x000000e4d8487210 */ /* 0x008fca0007fde0ff */
[--C-:B------:R-:W-:Y:S01]  /*10bc0*/  IMAD.X R73, R217, 0x1, R75.reuse, P6 ;  /* 0x00000001d9497824 */ /* 0x100fe200030e064b */
[----:B----4-:R-:W-:Y:S01]  /*10bd0*/  IADD3 R78, P6, PT, R226, R228, RZ ;  /* 0x000000e4e24e7210 */ /* 0x010fe20007fde0ff */
[----:B------:R-:W-:Y:S01]  /*10be0*/  VIADD R228, R3, UR11 ;  /* 0x0000000b03e47c36 */ /* 0x000fe20008000000 */
[----:B------:R1:W-:Y:S03]  /*10bf0*/  LDGSTS.E [R251+0xf4], desc[UR26][R120.64], P5 ;  /* 0x000f400078fb7fae */ /* 0x0003e6000a9a101a */
[----:B------:R-:W-:Y:S01]  /*10c00*/  IMAD.X R79, R227, 0x1, R75, P6 ;  /* 0x00000001e34f7824 */ /* 0x000fe200030e064b */
[----:B------:R1:W-:Y:S04]  /*10c10*/  LDGSTS.E [R251+0xf8], desc[UR26][R122.64], P4 ;  /* 0x000f80007afb7fae */ /* 0x0003e8000a1a101a */
[----:B------:R1:W-:Y:S01]  /*10c20*/  LDGSTS.E [R251+0xfc], desc[UR26][R124.64], !P2 ;  /* 0x000fc0007cfb7fae */ /* 0x0003e2000d1a101a */
[----:B------:R-:W-:-:S03]  /*10c30*/  ISETP.GE.AND P2, PT, R157, 0x40, PT ;  /* 0x000000409d00780c */ /* 0x000fc60003f46270 */
        /* <DEDUP_REMOVED lines=33> */
[----:B------:R-:W-:-:S03]  /*10e50*/  ISETP.GE.AND P3, PT, R157, 0x80, PT ;  /* 0x000000809d00780c */ /* 0x000fc60003f66270 */
[----:B------:R-:W0:Y:S10]  /*10e60*/  LDGDEPBAR ;  /* 0x00000000000079af */ /* 0x000e340000000000 */
[----:B-1----:R-:W-:Y:S05]  /*10e70*/  @!P3 BRA `(.L_x_8) ;  /* 0x0000004800e8b947 */ /* 0x002fea0003800000 */
[----:B------:R-:W2:Y:S01]  /*10e80*/  LDL.LU R238, [R1+0x6c] ;  /* 0x00006c0001ee7983 */ /* 0x000ea20000300800 */
[----:B------:R-:W-:Y:S01]  /*10e90*/  SHF.R.S32.HI R205, RZ, 0x1f, R77 ;  /* 0x0000001fffcd7819 */ /* 0x000fe2000001144d */
[----:B------:R-:W1:Y:S02]  /*10ea0*/  LDC R188, c[0x0][0x3a0] ;  /* 0x0000e800ffbc7b82 */ /* 0x000e640000000800 */
[----:B------:R-:W3:Y:S04]  /*10eb0*/  LDL.LU R235, [R1+0x70] ;  /* 0x0000700001eb7983 */ /* 0x000ee80000300800 */
[----:B------:R-:W4:Y:S04]  /*10ec0*/  LDL.LU R232, [R1+0x74] ;  /* 0x0000740001e87983 */ /* 0x000f280000300800 */
[----:B------:R-:W5:Y:S04]  /*10ed0*/  LDL.LU R233, [R1+0x78] ;  /* 0x0000780001e97983 */ /* 0x000f680000300800 */
[----:B------:R-:W5:Y:S04]  /*10ee0*/  LDL.LU R230, [R1+0x7c] ;  /* 0x00007c0001e67983 */ /* 0x000f680000300800 */
[----:B------:R-:W5:Y:S04]  /*10ef0*/  LDL.LU R228, [R1+0x80] ;  /* 0x0000800001e47983 */ /* 0x000f680000300800 */
[----:B------:R-:W5:Y:S04]  /*10f00*/  LDL.LU R231, [R1+0x84] ;  /* 0x0000840001e77983 */ /* 0x000f680000300800 */
[----:B------:R-:W5:Y:S04]  /*10f10*/  LDL.LU R229, [R1+0x88] ;  /* 0x0000880001e57983 */ /* 0x000f680000300800 */
[----:B------:R-:W5:Y:S04]  /*10f20*/  LDL.LU R239, [R1+0x8c] ;  /* 0x00008c0001ef7983 */ /* 0x000f680000300800 */
[----:B------:R-:W5:Y:S04]  /*10f30*/  LDL.LU R236, [R1+0x90] ;  /* 0x0000900001ec7983 */ /* 0x000f680000300800 */
[----:B------:R-:W5:Y:S04]  /*10f40*/  LDL.LU R237, [R1+0x94] ;  /* 0x0000940001ed7983 */ /* 0x000f680000300800 */
[----:B------:R-:W5:Y:S01]  /*10f50*/  LDL.LU R234, [R1+0x98] ;  /* 0x0000980001ea7983 */ /* 0x000f620000300800 */
[----:B------:R-:W-:-:S02]  /*10f60*/  LEA R74, P3, R69, UR18, 0x5 ;  /* 0x00000012454a7c11 */ /* 0x000fc4000f8628ff */
[C---:B--2---:R-:W-:Y:S02]  /*10f70*/  IADD3 R19, P4, PT, R77.reuse, R238, RZ ;  /* 0x000000ee4d137210 */ /* 0x044fe40007f9e0ff */
[C---:B---3--:R-:W-:Y:S02]  /*10f80*/  IADD3 R16, P5, PT, R77.reuse, R235, RZ ;  /* 0x000000eb4d107210 */ /* 0x048fe40007fbe0ff */
[-C--:B------:R-:W-:Y:S02]  /*10f90*/  LEA.HI.X.SX32 R22, R238, R205.reuse, 0x1, P4 ;  /* 0x000000cdee167211 */ /* 0x080fe400020f0eff */
[----:B----4-:R-:W-:Y:S02]  /*10fa0*/  IADD3 R13, P6, PT, R77, R232, RZ ;  /* 0x000000e84d0d7210 */ /* 0x010fe40007fde0ff */
[----:B------:R-:W-:Y:S02]  /*10fb0*/  LEA.HI.X.SX32 R21, R235, R205, 0x1, P5 ;  /* 0x000000cdeb157211 */ /* 0x000fe400028f0eff */
[----:B-----5:R-:W-:Y:S01]  /*10fc0*/  IADD3 R11, P4, PT, R77, R233, RZ ;  /* 0x000000e94d0b7210 */ /* 0x020fe20007f9e0ff */
[----:B------:R-:W2:Y:S01]  /*10fd0*/  LDL R235, [R1+0x40] ;  /* 0x0000400001eb7983 */ /* 0x000ea20000100800 */
[----:B------:R-:W-:-:S02]  /*10fe0*/  LEA.HI.X.SX32 R20, R232, R205, 0x1, P6 ;  /* 0x000000cde8147211 */ /* 0x000fc400030f0eff */
[----:B------:R-:W-:Y:S01]  /*10ff0*/  IADD3 R10, P5, PT, R77, R230, RZ ;  /* 0x000000e64d0a7210 */ /* 0x000fe20007fbe0ff */
[----:B------:R-:W3:Y:S01]  /*11000*/  LDL.LU R232, [R1+0x9c] ;  /* 0x00009c0001e87983 */ /* 0x000ee20000300800 */
[-C--:B------:R-:W-:Y:S02]  /*11010*/  LEA.HI.X.SX32 R18, R233, R205.reuse, 0x1, P4 ;  /* 0x000000cde9127211 */ /* 0x080fe400020f0eff */
[C---:B------:R-:W-:Y:S02]  /*11020*/  IADD3 R9, P6, PT, R77.reuse, R228, RZ ;  /* 0x000000e44d097210 */ /* 0x040fe40007fde0ff */
[----:B------:R-:W-:Y:S02]  /*11030*/  LEA.HI.X.SX32 R17, R230, R205, 0x1, P5 ;  /* 0x000000cde6117211 */ /* 0x000fe400028f0eff */
[----:B------:R-:W-:Y:S01]  /*11040*/  IADD3 R7, P4, PT, R77, R231, RZ ;  /* 0x000000e74d077210 */ /* 0x000fe20007f9e0ff */
[----:B------:R-:W4:Y:S01]  /*11050*/  LDL.LU R230, [R1+0xa0] ;  /* 0x0000a00001e67983 */ /* 0x000f220000300800 */
[----:B------:R-:W-:-:S02]  /*11060*/  LEA.HI.X.SX32 R15, R228, R205, 0x1, P6 ;  /* 0x000000cde40f7211 */ /* 0x000fc400030f0eff */
[----:B------:R-:W-:Y:S01]  /*11070*/  IADD3 R6, P5, PT, R77, R229, RZ ;  /* 0x000000e54d067210 */ /* 0x000fe20007fbe0ff */
[----:B------:R-:W5:Y:S01]  /*11080*/  LDL.LU R228, [R1+0x58] ;  /* 0x0000580001e47983 */ /* 0x000f620000300800 */
[-C--:B------:R-:W-:Y:S02]  /*11090*/  LEA.HI.X.SX32 R14, R231, R205.reuse, 0x1, P4 ;  /* 0x000000cde70e7211 */ /* 0x080fe400020f0eff */
[----:B------:R-:W-:Y:S01]  /*110a0*/  LEA.HI.X.SX32 R12, R229, R205, 0x1, P5 ;  /* 0x000000cde50c7211 */ /* 0x000fe200028f0eff */
[----:B------:R-:W3:Y:S04]  /*110b0*/  LDL.LU R233, [R1+0x5c] ;  /* 0x00005c0001e97983 */ /* 0x000ee80000300800 */
        /* <DEDUP_REMOVED lines=12> */
[----:B------:R-:W3:Y:S01]  /*11180*/  LDL.LU R156, [R1+0xc8] ;  /* 0x0000c800019c7983 */ /* 0x000ee20000300800 */
[----:B------:R-:W-:-:S02]  /*11190*/  IADD3 R248, P4, PT, R77, R236, RZ ;  /* 0x000000ec4df87210 */ /* 0x000fc40007f9e0ff */
[C---:B------:R-:W-:Y:S01]  /*111a0*/  IADD3 R250, P6, PT, R77.reuse, R239, RZ ;  /* 0x000000ef4dfa7210 */ /* 0x040fe20007fde0ff */
[----:B------:R-:W3:Y:S01]  /*111b0*/  LDL.LU R143, [R1+0xcc] ;  /* 0x0000cc00018f7983 */ /* 0x000ee20000300800 */
[----:B------:R-:W-:Y:S02]  /*111c0*/  IADD3 R246, P5, PT, R77, R237, RZ ;  /* 0x000000ed4df67210 */ /* 0x000fe40007fbe0ff */
[-C--:B------:R-:W-:Y:S02]  /*111d0*/  LEA.HI.X.SX32 R249, R236, R205.reuse, 0x1, P4 ;  /* 0x000000cdecf97211 */ /* 0x080fe400020f0eff */
[-C--:B------:R-:W-:Y:S02]  /*111e0*/  LEA.HI.X.SX32 R251, R239, R205.reuse, 0x1, P6 ;  /* 0x000000cdeffb7211 */ /* 0x080fe400030f0eff */
[----:B------:R-:W-:Y:S02]  /*111f0*/  IADD3 R242, P4, PT, R77, R252, RZ ;  /* 0x000000fc4df27210 */ /* 0x000fe40007f9e0ff */
[----:B------:R-:W-:-:S02]  /*11200*/  LEA.HI.X.SX32 R247, R237, R205, 0x1, P5 ;  /* 0x000000cdedf77211 */ /* 0x000fc400028f0eff */
[----:B------:R-:W-:Y:S02]  /*11210*/  IADD3 R244, P6, PT, R77, R234, RZ ;  /* 0x000000ea4df47210 */ /* 0x000fe40007fde0ff */
[-C--:B------:R-:W-:Y:S02]  /*11220*/  LEA.HI.X.SX32 R243, R252, R205.reuse, 0x1, P4 ;  /* 0x000000cdfcf37211 */ /* 0x080fe400020f0eff */
[----:B------:R-:W-:Y:S02]  /*11230*/  LEA.HI.X.SX32 R245, R234, R205, 0x1, P6 ;  /* 0x000000cdeaf57211 */ /* 0x000fe400030f0eff */
[----:B------:R-:W-:-:S04]  /*11240*/  SHF.R.S32.HI R5, RZ, 0x1f, R157 ;  /* 0x0000001fff057819 */ /* 0x000fc8000001149d */
[----:B------:R-:W-:Y:S02]  /*11250*/  LEA.HI R5, R5, R157, RZ, 0x6 ;  /* 0x0000009d05057211 */ /* 0x000fe400078f30ff */
[----:B--2---:R-:W-:-:S04]  /*11260*/  IADD3 R240, P5, PT, R77, R235, RZ ;  /* 0x000000eb4df07210 */ /* 0x004fc80007fbe0ff */
[-C--:B------:R-:W-:Y:S02]  /*11270*/  LEA.HI.X.SX32 R241, R235, R205.reuse, 0x1, P5 ;  /* 0x000000cdebf17211 */ /* 0x080fe400028f0eff */
[C---:B----4-:R-:W-:Y:S02]  /*11280*/  IADD3 R236, P4, PT, R77.reuse, R230, RZ ;  /* 0x000000e64dec7210 */ /* 0x050fe40007f9e0ff */
[C---:B-----5:R-:W-:Y:S02]  /*11290*/  IADD3 R234, P5, PT, R77.reuse, R228, RZ ;  /* 0x000000e44dea7210 */ /* 0x060fe40007fbe0ff */
[-C--:B------:R-:W-:Y:S02]  /*112a0*/  LEA.HI.X.SX32 R237, R230, R205.reuse, 0x1, P4 ;  /* 0x000000cde6ed7211 */ /* 0x080fe400020f0eff */
[----:B------:R-:W-:Y:S02]  /*112b0*/  LEA.HI.X.SX32 R235, R228, R205, 0x1, P5 ;  /* 0x000000cde4eb7211 */ /* 0x000fe400028f0eff */
[----:B---3--:R-:W-:-:S02]  /*112c0*/  IADD3 R230, P4, PT, R77, R231, RZ ;  /* 0x000000e74de67210 */ /* 0x008fc40007f9e0ff */
[----:B------:R-:W-:Y:S02]  /*112d0*/  IADD3 R228, P5, PT, R77, R229, RZ ;  /* 0x000000e54de47210 */ /* 0x000fe40007fbe0ff */
[-C--:B------:R-:W-:Y:S02]  /*112e0*/  LEA.HI.X.SX32 R231, R231, R205.reuse, 0x1, P4 ;  /* 0x000000cde7e77211 */ /* 0x080fe400020f0eff */
[----:B------:R-:W-:Y:S02]  /*112f0*/  LEA.HI.X.SX32 R229, R229, R205, 0x1, P5 ;  /* 0x000000cde5e57211 */ /* 0x000fe400028f0eff */
[C---:B------:R-:W-:Y:S02]  /*11300*/  IADD3 R224, P4, PT, R77.reuse, R150, RZ ;  /* 0x000000964de07210 */ /* 0x040fe40007f9e0ff */
[----:B------:R-:W-:Y:S02]  /*11310*/  IADD3 R222, P5, PT, R77, R151, RZ ;  /* 0x000000974dde7210 */ /* 0x000fe40007fbe0ff */
[----:B------:R-:W-:-:S02]  /*11320*/  LEA.HI.X.SX32 R225, R150, R205, 0x1, P4 ;  /* 0x000000cd96e17211 */ /* 0x000fc400020f0eff */
[----:B------:R-:W-:Y:S02]  /*11330*/  LEA.HI.X.SX32 R223, R151, R205, 0x1, P5 ;  /* 0x000000cd97df7211 */ /* 0x000fe400028f0eff */
[C---:B------:R-:W-:Y:S02]  /*11340*/  IADD3 R218, P4, PT, R77.reuse, R149, RZ ;  /* 0x000000954dda7210 */ /* 0x040fe40007f9e0ff */
[C---:B------:R-:W-:Y:S02]  /*11350*/  IADD3 R216, P5, PT, R77.reuse, R146, RZ ;  /* 0x000000924dd87210 */ /* 0x040fe40007fbe0ff */
[----:B------:R-:W-:Y:S02]  /*11360*/  IADD3 R238, P6, PT, R77, R232, RZ ;  /* 0x000000e84dee7210 */ /* 0x000fe40007fde0ff */
[-C--:B------:R-:W-:Y:S02]  /*11370*/  LEA.HI.X.SX32 R219, R149, R205.reuse, 0x1, P4 ;  /* 0x000000cd95db7211 */ /* 0x080fe400020f0eff */
[----:B------:R-:W-:-:S02]  /*11380*/  LEA.HI.X.SX32 R217, R146, R205, 0x1, P5 ;  /* 0x000000cd92d97211 */ /* 0x000fc400028f0eff */
[C---:B------:R-:W-:Y:S02]  /*11390*/  IADD3 R212, P4, PT, R77.reuse, R144, RZ ;  /* 0x000000904dd47210 */ /* 0x040fe40007f9e0ff */
[----:B------:R-:W-:Y:S02]  /*113a0*/  LEA.HI.X.SX32 R239, R232, R205, 0x1, P6 ;  /* 0x000000cde8ef7211 */ /* 0x000fe400030f0eff */
[C---:B------:R-:W-:Y:S02]  /*113b0*/  IADD3 R210, P5, PT, R77.reuse, R145, RZ ;  /* 0x000000914dd27210 */ /* 0x040fe40007fbe0ff */
[----:B------:R-:W-:Y:S02]  /*113c0*/  IADD3 R232, P6, PT, R77, R233, RZ ;  /* 0x000000e94de87210 */ /* 0x000fe40007fde0ff */
[-C--:B------:R-:W-:Y:S02]  /*113d0*/  LEA.HI.X.SX32 R213, R144, R205.reuse, 0x1, P4 ;  /* 0x000000cd90d57211 */ /* 0x080fe400020f0eff */
[----:B------:R-:W-:-:S02]  /*113e0*/  LEA.HI.X.SX32 R211, R145, R205, 0x1, P5 ;  /* 0x000000cd91d37211 */ /* 0x000fc400028f0eff */
[----:B------:R-:W-:Y:S01]  /*113f0*/  IADD3 R206, P4, PT, R77, R156, RZ ;  /* 0x0000009c4dce7210 */ /* 0x000fe20007f9e0ff */
[----:B------:R-:W2:Y:S01]  /*11400*/  LDL.LU R145, [R1+0xd4] ;  /* 0x0000d40001917983 */ /* 0x000ea20000300800 */
[----:B------:R-:W-:Y:S02]  /*11410*/  LEA.HI.X.SX32 R233, R233, R205, 0x1, P6 ;  /* 0x000000cde9e97211 */ /* 0x000fe400030f0eff */
[----:B------:R-:W-:Y:S02]  /*11420*/  IADD3 R226, P6, PT, R77, R153, RZ ;  /* 0x000000994de27210 */ /* 0x000fe40007fde0ff */
[-C--:B------:R-:W-:Y:S02]  /*11430*/  LEA.HI.X.SX32 R207, R156, R205.reuse, 0x1, P4 ;  /* 0x000000cd9ccf7211 */ /* 0x080fe400020f0eff */
[----:B------:R-:W3:Y:S01]  /*11440*/  LDL.LU R156, [R1+0xf0] ;  /* 0x0000f000019c7983 */ /* 0x000ee20000300800 */
[----:B------:R-:W-:-:S03]  /*11450*/  LEA.HI.X.SX32 R227, R153, R205, 0x1, P6 ;  /* 0x000000cd99e37211 */ /* 0x000fc600030f0eff */
[----:B------:R-:W4:Y:S04]  /*11460*/  LDL.LU R153, [R1+0xf4] ;  /* 0x0000f40001997983 */ /* 0x000f280000300800 */
[----:B------:R-:W5:Y:S04]  /*11470*/  LDL.LU R150, [R1+0xf8] ;  /* 0x0000f80001967983 */ /* 0x000f680000300800 */
[----:B------:R-:W5:Y:S01]  /*11480*/  LDL.LU R157, [R1+0xd8] ;  /* 0x0000d800019d7983 */ /* 0x000f620000300800 */
[C---:B------:R-:W-:Y:S01]  /*11490*/  IADD3 R220, P6, PT, R77.reuse, R148, RZ ;  /* 0x000000944ddc7210 */ /* 0x040fe20007fde0ff */
[----:B------:R-:W-:Y:S01]  /*114a0*/  IMAD R144, R68, 0x3f, RZ ;  /* 0x0000003f44907824 */ /* 0x000fe200078e02ff */
[----:B------:R-:W-:Y:S01]  /*114b0*/  IADD3 R204, P5, PT, R77, R143, RZ ;  /* 0x0000008f4dcc7210 */ /* 0x000fe20007fbe0ff */
[----:B------:R-:W5:Y:S01]  /*114c0*/  LDL.LU R151, [R1+0x100] ;  /* 0x0001000001977983 */ /* 0x000f620000300800 */
[----:B------:R-:W-:-:S02]  /*114d0*/  LEA.HI.X.SX32 R221, R148, R205, 0x1, P6 ;  /* 0x000000cd94dd7211 */ /* 0x000fc400030f0eff */
[----:B------:R-:W-:Y:S01]  /*114e0*/  IADD3 R214, P6, PT, R77, R147, RZ ;  /* 0x000000934dd67210 */ /* 0x000fe20007fde0ff */
[----:B------:R-:W5:Y:S03]  /*114f0*/  LDL.LU R148, [R1+0x104] ;  /* 0x0001040001947983 */ /* 0x000f660000300800 */
[-C--:B------:R-:W-:Y:S01]  /*11500*/  LEA.HI.X.SX32 R215, R147, R205.reuse, 0x1, P6 ;  /* 0x000000cd93d77211 */ /* 0x080fe200030f0eff */
[----:B------:R-:W5:Y:S01]  /*11510*/  LDL.LU R149, [R1+0x108] ;  /* 0x0001080001957983 */ /* 0x000f620000300800 */
[----:B------:R-:W-:Y:S01]  /*11520*/  IADD3 R208, P6, PT, R77, R142, RZ ;  /* 0x0000008e4dd07210 */ /* 0x000fe20007fde0ff */
[----:B------:R-:W-:Y:S01]  /*11530*/  IMAD R147, R68, 0x3e, RZ ;  /* 0x0000003e44937824 */ /* 0x000fe200078e02ff */
[----:B------:R-:W-:Y:S01]  /*11540*/  LEA.HI.X R72, R69, UR19, R4, 0x5, P3 ;  /* 0x0000001345487c11 */ /* 0x000fe200098f2c04 */
[----:B------:R-:W5:Y:S01]  /*11550*/  LDL.LU R146, [R1+0xdc] ;  /* 0x0000dc0001927983 */ /* 0x000f620000300800 */
[----:B------:R-:W-:-:S02]  /*11560*/  LEA.HI.X.SX32 R209, R142, R205, 0x1, P6 ;  /* 0x000000cd8ed17211 */ /* 0x000fc400030f0eff */
[----:B------:R-:W-:Y:S01]  /*11570*/  LEA.HI.X.SX32 R205, R143, R205, 0x1, P5 ;  /* 0x000000cd8fcd7211 */ /* 0x000fe200028f0eff */
[----:B------:R-:W-:Y:S01]  /*11580*/  IMAD R143, R68, 0x3d, RZ ;  /* 0x0000003d448f7824 */ /* 0x000fe200078e02ff */
[----:B------:R-:W-:Y:S01]  /*11590*/  SHF.R.S32.HI R185, RZ, 0x1f, R70 ;  /* 0x0000001fffb97819 */ /* 0x000fe20000011446 */
[----:B------:R-:W5:Y:S01]  /*115a0*/  LDL.LU R142, [R1+0x110] ;  /* 0x00011000018e7983 */ /* 0x000f620000300800 */
[C---:B------:R-:W-:Y:S02]  /*115b0*/  IADD3 R202, P4, PT, R70.reuse, R144, RZ ;  /* 0x0000009046ca7210 */ /* 0x040fe40007f9e0ff */
[----:B------:R-:W-:Y:S02]  /*115c0*/  IADD3 R172, P3, PT, R70, R68, RZ ;  /* 0x0000004446ac7210 */ /* 0x000fe40007f7e0ff */
[----:B------:R-:W-:Y:S02]  /*115d0*/  LEA R73, P6, R71, UR16, 0x5 ;  /* 0x0000001047497c11 */ /* 0x000fe4000f8c28ff */
[----:B------:R-:W-:-:S02]  /*115e0*/  LEA.HI.X.SX32 R171, R68, R185, 0x1, P3 ;  /* 0x000000b944ab7211 */ /* 0x000fc400018f0eff */
[----:B------:R-:W-:Y:S02]  /*115f0*/  IADD3 R200, P5, PT, R70, R147, RZ ;  /* 0x0000009346c87210 */ /* 0x000fe40007fbe0ff */
[----:B------:R-:W-:Y:S02]  /*11600*/  LEA.HI.X.SX32 R203, R144, R185, 0x1, P4 ;  /* 0x000000b990cb7211 */ /* 0x000fe400020f0eff */
[----:B------:R-:W-:Y:S01]  /*11610*/  LEA.HI.X R71, R71, UR17, R8, 0x5, P6 ;  /* 0x0000001147477c11 */ /* 0x000fe2000b0f2c08 */
[----:B------:R-:W5:Y:S01]  /*11620*/  LDL.LU R144, [R1+0x114] ;  /* 0x0001140001907983 */ /* 0x000f620000300800 */
[----:B------:R-:W-:Y:S02]  /*11630*/  IADD3 R198, P3, PT, R70, R143, RZ ;  /* 0x0000008f46c67210 */ /* 0x000fe40007f7e0ff */
[-C--:B------:R-:W-:Y:S02]  /*11640*/  LEA.HI.X.SX32 R201, R147, R185.reuse, 0x1, P5 ;  /* 0x000000b993c97211 */ /* 0x080fe400028f0eff */
[----:B------:R-:W5:Y:S01]  /*11650*/  LDL.LU R147, [R1+0x11c] ;  /* 0x00011c0001937983 */ /* 0x000f620000300800 */
[----:B------:R-:W-:-:S03]  /*11660*/  LEA.HI.X.SX32 R199, R143, R185, 0x1, P3 ;  /* 0x000000b98fc77211 */ /* 0x000fc600018f0eff */
[----:B------:R-:W5:Y:S01]  /*11670*/  LDL.LU R143, [R1+0xe0] ;  /* 0x0000e000018f7983 */ /* 0x000f620000300800 */
[----:B--2---:R-:W-:-:S04]  /*11680*/  IADD3 R196, P6, PT, R70, R145, RZ ;  /* 0x0000009146c47210 */ /* 0x004fc80007fde0ff */
[----:B------:R-:W-:Y:S02]  /*11690*/  LEA.HI.X.SX32 R197, R145, R185, 0x1, P6 ;  /* 0x000000b991c57211 */ /* 0x000fe400030f0eff */
[----:B------:R-:W2:Y:S01]  /*116a0*/  LDL.LU R145, [R1+0x120] ;  /* 0x0001200001917983 */ /* 0x000ea20000300800 */
[C---:B---3--:R-:W-:Y:S02]  /*116b0*/  IADD3 R194, P4, PT, R70.reuse, R156, RZ ;  /* 0x0000009c46c27210 */ /* 0x048fe40007f9e0ff */
[----:B----4-:R-:W-:Y:S02]  /*116c0*/  IADD3 R192, P5, PT, R70, R153, RZ ;  /* 0x0000009946c07210 */ /* 0x010fe40007fbe0ff */
[-C--:B------:R-:W-:Y:S02]  /*116d0*/  LEA.HI.X.SX32 R195, R156, R185.reuse, 0x1, P4 ;  /* 0x000000b99cc37211 */ /* 0x080fe400020f0eff */
[----:B------:R-:W3:Y:S01]  /*116e0*/  LDL.LU R156, [R1+0x124] ;  /* 0x00012400019c7983 */ /* 0x000ee20000300800 */
[----:B------:R-:W-:-:S02]  /*116f0*/  LEA.HI.X.SX32 R193, R153, R185, 0x1, P5 ;  /* 0x000000b999c17211 */ /* 0x000fc400028f0eff */
[C---:B-----5:R-:W-:Y:S01]  /*11700*/  IADD3 R187, P6, PT, R70.reuse, R157, RZ ;  /* 0x0000009d46bb7210 */ /* 0x060fe20007fde0ff */
[----:B------:R-:W4:Y:S03]  /*11710*/  LDL.LU R153, [R1+0x128] ;  /* 0x0001280001997983 */ /* 0x000f260000300800 */
[----:B------:R-:W-:Y:S01]  /*11720*/  LEA.HI.X.SX32 R189, R157, R185, 0x1, P6 ;  /* 0x000000b99dbd7211 */ /* 0x000fe200030f0eff */
[----:B------:R-:W5:Y:S04]  /*11730*/  LDL.LU R152, [R1+0xe4] ;  /* 0x0000e40001987983 */ /* 0x000f680000300800 */
[----:B------:R-:W5:Y:S01]  /*11740*/  LDL.LU R157, [R1+0x12c] ;  /* 0x00012c00019d7983 */ /* 0x000f620000300800 */
[----:B------:R-:W-:-:S02]  /*11750*/  IADD3 R190, P3, PT, R70, R150, RZ ;  /* 0x0000009646be7210 */ /* 0x000fc40007f7e0ff */
[----:B------:R-:W-:Y:S02]  /*11760*/  IADD3 R78, P4, PT, R70, R151, RZ ;  /* 0x00000097464e7210 */ /* 0x000fe40007f9e0ff */
[----:B------:R-:W-:Y:S02]  /*11770*/  LEA.HI.X.SX32 R191, R150, R185, 0x1, P3 ;  /* 0x000000b996bf7211 */ /* 0x000fe400018f0eff */
[C---:B------:R-:W-:Y:S01]  /*11780*/  IADD3 R80, P5, PT, R70.reuse, R148, RZ ;  /* 0x0000009446507210 */ /* 0x040fe20007fbe0ff */
[----:B------:R-:W5:Y:S01]  /*11790*/  LDL.LU R150, [R1+0x130] ;  /* 0x0001300001967983 */ /* 0x000f620000300800 */
[C---:B------:R-:W-:Y:S02]  /*117a0*/  IADD3 R82, P3, PT, R70.reuse, R149, RZ ;  /* 0x0000009546527210 */ /* 0x040fe40007f7e0ff */
[-C--:B------:R-:W-:Y:S02]  /*117b0*/  LEA.HI.X.SX32 R77, R151, R185.reuse, 0x1, P4 ;  /* 0x000000b9974d7211 */ /* 0x080fe400020f0eff */
[----:B------:R-:W-:Y:S01]  /*117c0*/  IADD3 R84, P6, PT, R70, R146, RZ ;  /* 0x0000009246547210 */ /* 0x000fe20007fde0ff */
[----:B------:R-:W5:Y:S01]  /*117d0*/  LDL.LU R151, [R1+0x138] ;  /* 0x0001380001977983 */ /* 0x000f620000300800 */
[----:B------:R-:W-:-:S02]  /*117e0*/  LEA.HI.X.SX32 R79, R148, R185, 0x1, P5 ;  /* 0x000000b9944f7211 */ /* 0x000fc400028f0eff */
[----:B------:R-:W-:Y:S01]  /*117f0*/  IADD3 R86, P4, PT, R70, R142, RZ ;  /* 0x0000008e46567210 */ /* 0x000fe20007f9e0ff */
[----:B------:R-:W5:Y:S01]  /*11800*/  LDL.LU R148, [R1+0xe8] ;  /* 0x0000e80001947983 */ /* 0x000f620000300800 */
[----:B------:R-:W-:-:S03]  /*11810*/  LEA.HI.X.SX32 R81, R149, R185, 0x1, P3 ;  /* 0x000000b995517211 */ /* 0x000fc600018f0eff */
[----:B------:R-:W5:Y:S01]  /*11820*/  LDL.LU R149, [R1+0x13c] ;  /* 0x00013c0001957983 */ /* 0x000f620000300800 */
[-C--:B------:R-:W-:Y:S02]  /*11830*/  LEA.HI.X.SX32 R83, R146, R185.reuse, 0x1, P6 ;  /* 0x000000b992537211 */ /* 0x080fe400030f0eff */
[----:B------:R-:W-:Y:S01]  /*11840*/  IADD3 R88, P5, PT, R70, R144, RZ ;  /* 0x0000009046587210 */ /* 0x000fe20007fbe0ff */
[----:B------:R-:W5:Y:S01]  /*11850*/  LDL.LU R146, [R1+0x140] ;  /* 0x0001400001927983 */ /* 0x000f620000300800 */
[-C--:B------:R-:W-:Y:S02]  /*11860*/  LEA.HI.X.SX32 R85, R142, R185.reuse, 0x1, P4 ;  /* 0x000000b98e557211 */ /* 0x080fe400020f0eff */
[----:B------:R-:W-:Y:S01]  /*11870*/  LEA.HI.X.SX32 R87, R144, R185, 0x1, P5 ;  /* 0x000000b990577211 */ /* 0x000fe200028f0eff */
[----:B------:R-:W5:Y:S01]  /*11880*/  LDL.LU R142, [R1+0x144] ;  /* 0x00014400018e7983 */ /* 0x000f620000300800 */
[C---:B------:R-:W-:Y:S02]  /*11890*/  IADD3 R90, P3, PT, R70.reuse, R147, RZ ;  /* 0x00000093465a7210 */ /* 0x040fe40007f7e0ff */
[----:B------:R-:W-:Y:S01]  /*118a0*/  IADD3 R92, P6, PT, R70, R143, RZ ;  /* 0x0000008f465c7210 */ /* 0x000fe20007fde0ff */
[----:B------:R-:W5:Y:S01]  /*118b0*/  LDL.LU R144, [R1+0xec] ;  /* 0x0000ec0001907983 */ /* 0x000f620000300800 */
[----:B------:R-:W-:-:S02]  /*118c0*/  LEA.HI.X.SX32 R89, R147, R185, 0x1, P3 ;  /* 0x000000b993597211 */ /* 0x000fc400018f0eff */
[----:B------:R-:W-:Y:S01]  /*118d0*/  LEA.HI.X.SX32 R91, R143, R185, 0x1, P6 ;  /* 0x000000b98f5b7211 */ /* 0x000fe200030f0eff */
[----:B------:R-:W5:Y:S04]  /*118e0*/  LDL.LU R147, [R1+0x148] ;  /* 0x0001480001937983 */ /* 0x000f680000300800 */
[----:B------:R-:W5:Y:S01]  /*118f0*/  LDL.LU R143, [R1+0x14c] ;  /* 0x00014c00018f7983 */ /* 0x000f620000300800 */
[----:B--2---:R-:W-:-:S04]  /*11900*/  IADD3 R94, P4, PT, R70, R145, RZ ;  /* 0x00000091465e7210 */ /* 0x004fc80007f9e0ff */
[----:B------:R-:W-:Y:S02]  /*11910*/  LEA.HI.X.SX32 R93, R145, R185, 0x1, P4 ;  /* 0x000000b9915d7211 */ /* 0x000fe400020f0eff */
[----:B------:R-:W2:Y:S01]  /*11920*/  LDL.LU R145, [R1+0x150] ;  /* 0x0001500001917983 */ /* 0x000ea20000300800 */
[----:B---3--:R-:W-:-:S04]  /*11930*/  IADD3 R96, P5, PT, R70, R156, RZ ;  /* 0x0000009c46607210 */ /* 0x008fc80007fbe0ff */
[----:B------:R-:W-:Y:S02]  /*11940*/  LEA.HI.X.SX32 R95, R156, R185, 0x1, P5 ;  /* 0x000000b99c5f7211 */ /* 0x000fe400028f0eff */
[C---:B----4-:R-:W-:Y:S01]  /*11950*/  IADD3 R98, P3, PT, R70.reuse, R153, RZ ;  /* 0x0000009946627210 */ /* 0x050fe20007f7e0ff */
[----:B------:R-:W3:Y:S03]  /*11960*/  LDL.LU R156, [R1+0x154] ;  /* 0x00015400019c7983 */ /* 0x000ee60000300800 */
[----:B------:R-:W-:Y:S02]  /*11970*/  LEA.HI.X.SX32 R97, R153, R185, 0x1, P3 ;  /* 0x000000b999617211 */ /* 0x000fe400018f0eff */
[----:B------:R-:W4:Y:S01]  /*11980*/  LDL.LU R153, [R1+0x158] ;  /* 0x0001580001997983 */ /* 0x000f220000300800 */
[----:B-----5:R-:W-:-:S04]  /*11990*/  IADD3 R102, P4, PT, R70, R157, RZ ;  /* 0x0000009d46667210 */ /* 0x020fc80007f9e0ff */
[-C--:B------:R-:W-:Y:S02]  /*119a0*/  LEA.HI.X.SX32 R101, R157, R185.reuse, 0x1, P4 ;  /* 0x000000b99d657211 */ /* 0x080fe400020f0eff */
[----:B------:R-:W5:Y:S01]  /*119b0*/  LDL.LU R157, [R1+0x15c] ;  /* 0x00015c00019d7983 */ /* 0x000f620000300800 */
[C---:B------:R-:W-:Y:S02]  /*119c0*/  IADD3 R100, P6, PT, R70.reuse, R152, RZ ;  /* 0x0000009846647210 */ /* 0x040fe40007fde0ff */
[----:B------:R-:W-:Y:S02]  /*119d0*/  IADD3 R104, P5, PT, R70, R150, RZ ;  /* 0x0000009646687210 */ /* 0x000fe40007fbe0ff */
[----:B------:R-:W-:Y:S02]  /*119e0*/  LEA.HI.X.SX32 R99, R152, R185, 0x1, P6 ;  /* 0x000000b998637211 */ /* 0x000fe400030f0eff */
[C---:B------:R-:W-:Y:S01]  /*119f0*/  IADD3 R106, P3, PT, R70.reuse, R151, RZ ;  /* 0x00000097466a7210 */ /* 0x040fe20007f7e0ff */
[----:B------:R-:W5:Y:S01]  /*11a00*/  LDL.LU R152, [R1+0x160] ;  /* 0x0001600001987983 */ /* 0x000f620000300800 */
[----:B------:R-:W-:-:S02]  /*11a10*/  IADD3 R108, P6, PT, R70, R148, RZ ;  /* 0x00000094466c7210 */ /* 0x000fc40007fde0ff */
[----:B------:R-:W-:Y:S02]  /*11a20*/  IADD3 R110, P4, PT, R70, R149, RZ ;  /* 0x00000095466e7210 */ /* 0x000fe40007f9e0ff */
[-C--:B------:R-:W-:Y:S02]  /*11a30*/  LEA.HI.X.SX32 R105, R151, R185.reuse, 0x1, P3 ;  /* 0x000000b997697211 */ /* 0x080fe400018f0eff */
[-C--:B------:R-:W-:Y:S02]  /*11a40*/  LEA.HI.X.SX32 R103, R150, R185.reuse, 0x1, P5 ;  /* 0x000000b996677211 */ /* 0x080fe400028f0eff */
[----:B------:R-:W-:Y:S01]  /*11a50*/  LEA.HI.X.SX32 R109, R149, R185, 0x1, P4 ;  /* 0x000000b9956d7211 */ /* 0x000fe200020f0eff */
[----:B------:R-:W5:Y:S01]  /*11a60*/  LDL.LU R150, [R1+0xfc] ;  /* 0x0000fc0001967983 */ /* 0x000f620000300800 */
[C---:B------:R-:W-:Y:S02]  /*11a70*/  IADD3 R112, P5, PT, R70.reuse, R146, RZ ;  /* 0x0000009246707210 */ /* 0x040fe40007fbe0ff */
[----:B------:R-:W-:-:S02]  /*11a80*/  IADD3 R114, P3, PT, R70, R142, RZ ;  /* 0x0000008e46727210 */ /* 0x000fc40007f7e0ff */
[-C--:B------:R-:W-:Y:S02]  /*11a90*/  LEA.HI.X.SX32 R107, R148, R185.reuse, 0x1, P6 ;  /* 0x000000b9946b7211 */ /* 0x080fe400030f0eff */
[----:B------:R-:W5:Y:S01]  /*11aa0*/  LDL.LU R148, [R1+0x164] ;  /* 0x0001640001947983 */ /* 0x000f620000300800 */
[----:B------:R-:W-:Y:S02]  /*11ab0*/  IADD3 R116, P4, PT, R70, R144, RZ ;  /* 0x0000009046747210 */ /* 0x000fe40007f9e0ff */
[-C--:B------:R-:W-:Y:S02]  /*11ac0*/  LEA.HI.X.SX32 R113, R142, R185.reuse, 0x1, P3 ;  /* 0x000000b98e717211 */ /* 0x080fe400018f0eff */
[-C--:B------:R-:W-:Y:S01]  /*11ad0*/  LEA.HI.X.SX32 R111, R146, R185.reuse, 0x1, P5 ;  /* 0x000000b9926f7211 */ /* 0x080fe200028f0eff */
[----:B------:R-:W5:Y:S01]  /*11ae0*/  LDL.LU R142, [R1+0x168] ;  /* 0x00016800018e7983 */ /* 0x000f620000300800 */
[----:B------:R-:W-:Y:S02]  /*11af0*/  LEA.HI.X.SX32 R115, R144, R185, 0x1, P4 ;  /* 0x000000b990737211 */ /* 0x000fe400020f0eff */
[C---:B------:R-:W-:Y:S01]  /*11b00*/  IADD3 R118, P5, PT, R70.reuse, R147, RZ ;  /* 0x0000009346767210 */ /* 0x040fe20007fbe0ff */
[----:B------:R-:W5:Y:S01]  /*11b10*/  LDL.LU R144, [R1+0x16c] ;  /* 0x00016c0001907983 */ /* 0x000f620000300800 */
[----:B------:R-:W-:-:S03]  /*11b20*/  IADD3 R120, P3, PT, R70, R143, RZ ;  /* 0x0000008f46787210 */ /* 0x000fc60007f7e0ff */
[----:B------:R-:W5:Y:S01]  /*11b30*/  LDL.LU R146, [R1+0x10c] ;  /* 0x00010c0001927983 */ /* 0x000f620000300800 */
[-C--:B------:R-:W-:Y:S02]  /*11b40*/  LEA.HI.X.SX32 R117, R147, R185.reuse, 0x1, P5 ;  /* 0x000000b993757211 */ /* 0x080fe400028f0eff */
[----:B------:R-:W-:Y:S01]  /*11b50*/  LEA.HI.X.SX32 R119, R143, R185, 0x1, P3 ;  /* 0x000000b98f777211 */ /* 0x000fe200018f0eff */
[----:B------:R-:W5:Y:S04]  /*11b60*/  LDL.LU R149, [R1+0x170] ;  /* 0x0001700001957983 */ /* 0x000f680000300800 */
[----:B------:R-:W5:Y:S01]  /*11b70*/  LDL.LU R143, [R1+0x174] ;  /* 0x00017400018f7983 */ /* 0x000f620000300800 */
[----:B--2---:R-:W-:-:S04]  /*11b80*/  IADD3 R122, P4, PT, R70, R145, RZ ;  /* 0x00000091467a7210 */ /* 0x004fc80007f9e0ff */
[----:B------:R-:W-:Y:S02]  /*11b90*/  LEA.HI.X.SX32 R121, R145, R185, 0x1, P4 ;  /* 0x000000b991797211 */ /* 0x000fe400020f0eff */
[----:B------:R-:W2:Y:S01]  /*11ba0*/  LDL.LU R145, [R1+0x178] ;  /* 0x0001780001917983 */ /* 0x000ea20000300800 */
[----:B---3--:R-:W-:-:S03]  /*11bb0*/  IADD3 R124, P5, PT, R70, R156, RZ ;  /* 0x0000009c467c7210 */ /* 0x008fc60007fbe0ff */
[----:B------:R-:W3:Y:S01]  /*11bc0*/  LDL.LU R147, [R1+0x118] ;  /* 0x0001180001937983 */ /* 0x000ee20000300800 */
[----:B------:R-:W-:Y:S02]  /*11bd0*/  LEA.HI.X.SX32 R123, R156, R185, 0x1, P5 ;  /* 0x000000b99c7b7211 */ /* 0x000fe400028f0eff */
[C---:B----4-:R-:W-:Y:S01]  /*11be0*/  IADD3 R126, P3, PT, R70.reuse, R153, RZ ;  /* 0x00000099467e7210 */ /* 0x050fe20007f7e0ff */
[----:B------:R-:W4:Y:S04]  /*11bf0*/  LDL.LU R156, [R1+0x17c] ;  /* 0x00017c00019c7983 */ /* 0x000f280000300800 */
[----:B------:R-:W4:Y:S01]  /*11c00*/  LDL.LU R151, [R1+0x180] ;  /* 0x0001800001977983 */ /* 0x000f220000300800 */
[----:B-----5:R-:W-:Y:S02]  /*11c10*/  IADD3 R128, P4, PT, R70, R157, RZ ;  /* 0x0000009d46807210 */ /* 0x020fe40007f9e0ff */
[----:B------:R-:W-:-:S02]  /*11c20*/  LEA.HI.X.SX32 R125, R153, R185, 0x1, P3 ;  /* 0x000000b9997d7211 */ /* 0x000fc400018f0eff */
[----:B------:R-:W5:Y:S01]  /*11c30*/  LDL.LU R153, [R1+0x184] ;  /* 0x0001840001997983 */ /* 0x000f620000300800 */
[----:B------:R-:W-:-:S03]  /*11c40*/  LEA.HI.X.SX32 R127, R157, R185, 0x1, P4 ;  /* 0x000000b99d7f7211 */ /* 0x000fc600020f0eff */
        /* <DEDUP_REMOVED lines=8> */
[C---:B------:R-:W-:Y:S01]  /*11cd0*/  SHF.L.U64.HI R22, R19.reuse, 0x2, R22 ;  /* 0x0000000213167819 */ /* 0x040fe20000010216 */
[----:B------:R-:W-:Y:S01]  /*11ce0*/  IMAD.SHL.U32 R8, R19, 0x4, RZ ;  /* 0x0000000413087824 */ /* 0x000fe200078e00ff */
[C---:B------:R-:W-:Y:S01]  /*11cf0*/  SHF.L.U64.HI R19, R16.reuse, 0x2, R21 ;  /* 0x0000000210137819 */ /* 0x040fe20000010215 */
[----:B------:R-:W-:-:S02]  /*11d00*/  IMAD.SHL.U32 R16, R16, 0x4, RZ ;  /* 0x0000000410107824 */ /* 0x000fc400078e00ff */
[----:B------:R-:W-:Y:S01]  /*11d10*/  STL [R1+0x38], R22 ;  /* 0x0000381601007387 */ /* 0x000fe20000100800 */
[----:B------:R-:W-:-:S03]  /*11d20*/  IADD3 R130, P5, PT, R70, R152, RZ ;  /* 0x0000009846827210 */ /* 0x000fc60007fbe0ff */
[----:B------:R1:W-:Y:S01]  /*11d30*/  STL [R1+0x34], R8 ;  /* 0x0000340801007387 */ /* 0x0003e20000100800 */
[C---:B------:R-:W-:Y:S02]  /*11d40*/  IADD3 R132, P3, PT, R70.reuse, R150, RZ ;  /* 0x0000009646847210 */ /* 0x040fe40007f7e0ff */
[----:B------:R-:W-:Y:S01]  /*11d50*/  IADD3 R134, P4, PT, R70, R148, RZ ;  /* 0x0000009446867210 */ /* 0x000fe20007f9e0ff */
[----:B------:R-:W-:Y:S01]  /*11d60*/  STL [R1+0x30], R19 ;  /* 0x0000301301007387 */ /* 0x000fe20000100800 */
[-C--:B------:R-:W-:Y:S02]  /*11d70*/  LEA.HI.X.SX32 R129, R152, R185.reuse, 0x1, P5 ;  /* 0x000000b998817211 */ /* 0x080fe400028f0eff */
[C---:B-1----:R-:W-:Y:S01]  /*11d80*/  SHF.L.U64.HI R8, R13.reuse, 0x2, R20 ;  /* 0x000000020d087819 */ /* 0x042fe20000010214 */
[----:B------:R-:W-:Y:S01]  /*11d90*/  IMAD.SHL.U32 R13, R13, 0x4, RZ ;  /* 0x000000040d0d7824 */ /* 0x000fe200078e00ff */
[----:B------:R1:W-:Y:S01]  /*11da0*/  STL [R1+0x2c], R16 ;  /* 0x00002c1001007387 */ /* 0x0003e20000100800 */
[----:B------:R-:W-:-:S02]  /*11db0*/  LEA.HI.X.SX32 R131, R150, R185, 0x1, P3 ;  /* 0x000000b996837211 */ /* 0x000fc400018f0eff */
[C---:B------:R-:W-:Y:S01]  /*11dc0*/  IADD3 R136, P5, PT, R70.reuse, R142, RZ ;  /* 0x0000008e46887210 */ /* 0x040fe20007fbe0ff */
[----:B------:R1:W-:Y:S01]  /*11dd0*/  STL [R1+0x28], R8 ;  /* 0x0000280801007387 */ /* 0x0003e20000100800 */
[----:B------:R-:W-:Y:S02]  /*11de0*/  IADD3 R138, P3, PT, R70, R144, RZ ;  /* 0x00000090468a7210 */ /* 0x000fe40007f7e0ff */
[-C--:B------:R-:W-:Y:S02]  /*11df0*/  LEA.HI.X.SX32 R133, R148, R185.reuse, 0x1, P4 ;  /* 0x000000b994857211 */ /* 0x080fe400020f0eff */
[C---:B-1----:R-:W-:Y:S02]  /*11e00*/  SHF.L.U64.HI R16, R11.reuse, 0x2, R18 ;  /* 0x000000020b107819 */ /* 0x042fe40000010212 */
[----:B------:R-:W-:Y:S01]  /*11e10*/  IADD3 R140, P4, PT, R70, R146, RZ ;  /* 0x00000092468c7210 */ /* 0x000fe20007f9e0ff */
[----:B------:R-:W-:Y:S01]  /*11e20*/  IMAD.SHL.U32 R8, R11, 0x4, RZ ;  /* 0x000000040b087824 */ /* 0x000fe200078e00ff */
[----:B------:R1:W-:Y:S01]  /*11e30*/  STL [R1+0x24], R13 ;  /* 0x0000240d01007387 */ /* 0x0003e20000100800 */
[-C--:B------:R-:W-:Y:S01]  /*11e40*/  LEA.HI.X.SX32 R135, R142, R185.reuse, 0x1, P5 ;  /* 0x000000b98e877211 */ /* 0x080fe200028f0eff */
[----:B------:R-:W-:Y:S01]  /*11e50*/  IMAD.SHL.U32 R11, R10, 0x4, RZ ;  /* 0x000000040a0b7824 */ /* 0x000fe200078e00ff */
[----:B------:R-:W-:Y:S01]  /*11e60*/  LEA.HI.X.SX32 R137, R144, R185, 0x1, P3 ;  /* 0x000000b990897211 */ /* 0x000fe200018f0eff */
[----:B------:R-:W-:Y:S01]  /*11e70*/  STL [R1+0x20], R16 ;  /* 0x0000201001007387 */ /* 0x000fe20000100800 */
[----:B------:R-:W-:-:S02]  /*11e80*/  IADD3 R142, P5, PT, R70, R149, RZ ;  /* 0x00000095468e7210 */ /* 0x000fc40007fbe0ff */
[----:B------:R-:W-:Y:S01]  /*11e90*/  IADD3 R144, P3, PT, R70, R143, RZ ;  /* 0x0000008f46907210 */ /* 0x000fe20007f7e0ff */
[----:B------:R1:W-:Y:S01]  /*11ea0*/  STL [R1+0x1c], R8 ;  /* 0x00001c0801007387 */ /* 0x0003e20000100800 */
[-C--:B------:R-:W-:Y:S02]  /*11eb0*/  LEA.HI.X.SX32 R139, R146, R185.reuse, 0x1, P4 ;  /* 0x000000b9928b7211 */ /* 0x080fe400020f0eff */
[----:B-1----:R-:W-:Y:S01]  /*11ec0*/  SHF.L.U64.HI R13, R10, 0x2, R17 ;  /* 0x000000020a0d7819 */ /* 0x002fe20000010211 */
[----:B------:R-:W-:Y:S01]  /*11ed0*/  IMAD.SHL.U32 R10, R9, 0x4, RZ ;  /* 0x00000004090a7824 */ /* 0x000fe200078e00ff */
[-C--:B------:R-:W-:Y:S02]  /*11ee0*/  LEA.HI.X.SX32 R141, R149, R185.reuse, 0x1, P5 ;  /* 0x000000b9958d7211 */ /* 0x080fe400028f0eff */
[----:B------:R-:W-:Y:S02]  /*11ef0*/  LEA.HI.X.SX32 R143, R143, R185, 0x1, P3 ;  /* 0x000000b98f8f7211 */ /* 0x000fe400018f0eff */
[----:B------:R-:W-:Y:S01]  /*11f00*/  SHF.L.U64.HI R8, R9, 0x2, R15 ;  /* 0x0000000209087819 */ /* 0x000fe2000001020f */
[----:B------:R-:W-:Y:S01]  /*11f10*/  STL [R1+0x18], R13 ;  /* 0x0000180d01007387 */ /* 0x000fe20000100800 */
[----:B------:R-:W-:-:S02]  /*11f20*/  SHF.L.U64.HI R9, R7, 0x2, R14 ;  /* 0x0000000207097819 */ /* 0x000fc4000001020e */
[----:B------:R-:W-:Y:S01]  /*11f30*/  SHF.R.S32.HI R5, RZ, 0x6, R5 ;  /* 0x00000006ff057819 */ /* 0x000fe20000011405 */
[----:B------:R-:W-:Y:S01]  /*11f40*/  STL [R1+0x14], R11 ;  /* 0x0000140b01007387 */ /* 0x000fe20000100800 */
[----:B------:R-:W-:-:S03]  /*11f50*/  IMAD.SHL.U32 R252, R6, 0x4, RZ ;  /* 0x0000000406fc7824 */ /* 0x000fc600078e00ff */
[----:B------:R1:W-:Y:S04]  /*11f60*/  STL [R1+0x10], R8 ;  /* 0x0000100801007387 */ /* 0x0003e80000100800 */
[----:B------:R-:W-:Y:S01]  /*11f70*/  STL [R1+0xc], R10 ;  /* 0x00000c0a01007387 */ /* 0x000fe20000100800 */
[----:B-1----:R-:W-:Y:S01]  /*11f80*/  IMAD.SHL.U32 R8, R7, 0x4, RZ ;  /* 0x0000000407087824 */ /* 0x002fe200078e00ff */
[----:B------:R-:W-:Y:S02]  /*11f90*/  SHF.L.U64.HI R7, R6, 0x2, R12 ;  /* 0x0000000206077819 */ /* 0x000fe4000001020c */
[----:B------:R-:W-:Y:S01]  /*11fa0*/  STL [R1+0x8], R9 ;  /* 0x0000080901007387 */ /* 0x000fe20000100800 */
[----:B------:R-:W-:-:S03]  /*11fb0*/  VIMNMX R6, PT, PT, R5, 0x2, !PT ;  /* 0x0000000205067848 */ /* 0x000fc60007fe0100 */
[----:B------:R-:W-:Y:S04]  /*11fc0*/  STL [R1+0x4], R8 ;  /* 0x0000040801007387 */ /* 0x000fe80000100800 */
[----:B------:R1:W-:Y:S01]  /*11fd0*/  STL [R1], R7 ;  /* 0x0000000701007387 */ /* 0x0003e20000100800 */
[C---:B------:R-:W-:Y:S02]  /*11fe0*/  IMAD.SHL.U32 R173, R68.reuse, 0x8, RZ ;  /* 0x0000000844ad7824 */ /* 0x040fe400078e00ff */
[----:B------:R-:W-:Y:S02]  /*11ff0*/  IMAD R177, R68, 0x6, RZ ;  /* 0x0000000644b17824 */ /* 0x000fe400078e02ff */
[----:B-1----:R-:W-:Y:S02]  /*12000*/  VIADD R7, R5, 0xfffffff8 ;  /* 0xfffffff805077836 */ /* 0x002fe40000000000 */
[----:B------:R-:W-:-:S02]  /*12010*/  VIADD R5, R6, 0xffffffff ;  /* 0xffffffff06057836 */ /* 0x000fc40000000000 */
[----:B------:R-:W-:-:S03]  /*12020*/  IMAD R179, R68, 0x5, RZ ;  /* 0x0000000544b37824 */ /* 0x000fc600078e02ff */
[----:B------:R1:W-:Y:S01]  /*12030*/  STL [R1+0x3c], R5 ;  /* 0x00003c0501007387 */ /* 0x0003e20000100800 */
[C---:B------:R-:W-:Y:S02]  /*12040*/  IMAD R175, R68.reuse, 0x7, RZ ;  /* 0x0000000744af7824 */ /* 0x040fe400078e02ff */
[C---:B------:R-:W-:Y:S02]  /*12050*/  IMAD.SHL.U32 R181, R68.reuse, 0x4, RZ ;  /* 0x0000000444b57824 */ /* 0x040fe400078e00ff */
[C---:B------:R-:W-:Y:S02]  /*12060*/  IMAD R183, R68.reuse, 0x3, RZ ;  /* 0x0000000344b77824 */ /* 0x040fe400078e02ff */
[----:B------:R-:W-:Y:S01]  /*12070*/  IMAD.SHL.U32 R4, R68, 0x2, RZ ;  /* 0x0000000244047824 */ /* 0x000fe200078e00ff */
[----:B------:R-:W-:Y:S01]  /*12080*/  IADD3 R176, P6, PT, R70, R175, RZ ;  /* 0x000000af46b07210 */ /* 0x000fe20007fde0ff */
[----:B------:R-:W-:-:S03]  /*12090*/  VIADD R188, R188, 0xfffffe00 ;  /* 0xfffffe00bcbc7836 */ /* 0x000fc60000000000 */
[----:B------:R-:W-:Y:S01]  /*120a0*/  LEA.HI.X.SX32 R175, R175, R185, 0x1, P6 ;  /* 0x000000b9afaf7211 */ /* 0x000fe200030f0eff */
[----:B------:R-:W-:Y:S01]  /*120b0*/  IMAD.MOV.U32 R69, RZ, RZ, R188 ;  /* 0x000000ffff457224 */ /* 0x000fe200078e00bc */
[----:B------:R-:W-:Y:S01]  /*120c0*/  SHF.L.U64.HI R251, R250, 0x2, R251 ;  /* 0x00000002fafb7819 */ /* 0x000fe200000102fb */
[----:B------:R-:W-:Y:S01]  /*120d0*/  IMAD.MOV.U32 R68, RZ, RZ, RZ ;  /* 0x000000ffff447224 */ /* 0x000fe200078e00ff */
[----:B------:R-:W-:Y:S01]  /*120e0*/  SHF.L.U64.HI R249, R248, 0x2, R249 ;  /* 0x00000002f8f97819 */ /* 0x000fe200000102f9 */
[----:B------:R-:W-:Y:S01]  /*120f0*/  IMAD.SHL.U32 R250, R250, 0x4, RZ ;  /* 0x00000004fafa7824 */ /* 0x000fe200078e00ff */
        /* <DEDUP_REMOVED lines=58> */
[C---:B------:R-:W-:Y:S01]  /*124a0*/  SHF.L.U64.HI R189, R187.reuse, 0x2, R189 ;  /* 0x00000002bbbd7819 */ /* 0x040fe200000102bd */
        /* <DEDUP_REMOVED lines=31> */
[----:B------:R-:W-:-:S02]  /*126a0*/  SHF.L.U64.HI R107, R108, 0x2, R107 ;  /* 0x000000026c6b7819 */ /* 0x000fc4000001026b */
[----:B--2---:R-:W-:-:S04]  /*126b0*/  IADD3 R146, P4, PT, R70, R145, RZ ;  /* 0x0000009146927210 */ /* 0x004fc80007f9e0ff */
[----:B------:R-:W-:Y:S02]  /*126c0*/  LEA.HI.X.SX32 R145, R145, R185, 0x1, P4 ;  /* 0x000000b991917211 */ /* 0x000fe400020f0eff */
[C---:B---3--:R-:W-:Y:S02]  /*126d0*/  IADD3 R148, P5, PT, R70.reuse, R147, RZ ;  /* 0x0000009346947210 */ /* 0x048fe40007fbe0ff */
[C---:B----4-:R-:W-:Y:S02]  /*126e0*/  IADD3 R150, P3, PT, R70.reuse, R156, RZ ;  /* 0x0000009c46967210 */ /* 0x050fe40007f7e0ff */
[----:B------:R-:W-:Y:S02]  /*126f0*/  IADD3 R152, P4, PT, R70, R151, RZ ;  /* 0x0000009746987210 */ /* 0x000fe40007f9e0ff */
[-C--:B------:R-:W-:Y:S02]  /*12700*/  LEA.HI.X.SX32 R147, R147, R185.reuse, 0x1, P5 ;  /* 0x000000b993937211 */ /* 0x080fe400028f0eff */
[----:B------:R-:W-:-:S02]  /*12710*/  LEA.HI.X.SX32 R149, R156, R185, 0x1, P3 ;  /* 0x000000b99c957211 */ /* 0x000fc400018f0eff */
[C---:B-----5:R-:W-:Y:S02]  /*12720*/  IADD3 R154, P5, PT, R70.reuse, R153, RZ ;  /* 0x00000099469a7210 */ /* 0x060fe40007fbe0ff */
[----:B------:R-:W-:Y:S02]  /*12730*/  LEA.HI.X.SX32 R151, R151, R185, 0x1, P4 ;  /* 0x000000b997977211 */ /* 0x000fe400020f0eff */
[C---:B------:R-:W-:Y:S02]  /*12740*/  IADD3 R156, P3, PT, R70.reuse, R155, RZ ;  /* 0x0000009b469c7210 */ /* 0x040fe40007f7e0ff */
[----:B------:R-:W-:Y:S02]  /*12750*/  IADD3 R158, P4, PT, R70, R157, RZ ;  /* 0x0000009d469e7210 */ /* 0x000fe40007f9e0ff */
[-C--:B------:R-:W-:Y:S02]  /*12760*/  LEA.HI.X.SX32 R153, R153, R185.reuse, 0x1, P5 ;  /* 0x000000b999997211 */ /* 0x080fe400028f0eff */
[----:B------:R-:W-:-:S02]  /*12770*/  LEA.HI.X.SX32 R155, R155, R185, 0x1, P3 ;  /* 0x000000b99b9b7211 */ /* 0x000fc400018f0eff */
[C---:B------:R-:W-:Y:S02]  /*12780*/  IADD3 R160, P5, PT, R70.reuse, R159, RZ ;  /* 0x0000009f46a07210 */ /* 0x040fe40007fbe0ff */
[C---:B------:R-:W-:Y:S02]  /*12790*/  IADD3 R162, P3, PT, R70.reuse, R161, RZ ;  /* 0x000000a146a27210 */ /* 0x040fe40007f7e0ff */
[----:B------:R-:W-:Y:S02]  /*127a0*/  LEA.HI.X.SX32 R157, R157, R185, 0x1, P4 ;  /* 0x000000b99d9d7211 */ /* 0x000fe400020f0eff */
        /* <DEDUP_REMOVED lines=15> */
[C---:B------:R-:W-:Y:S02]  /*128a0*/  IADD3 R182, P5, PT, R70.reuse, R181, RZ ;  /* 0x000000b546b67210 */ /* 0x040fe40007fbe0ff */
[C---:B------:R-:W-:Y:S02]  /*128b0*/  IADD3 R184, P3, PT, R70.reuse, R183, RZ ;  /* 0x000000b746b87210 */ /* 0x040fe40007f7e0ff */
[-C--:B------:R-:W-:Y:S02]  /*128c0*/  LEA.HI.X.SX32 R179, R179, R185.reuse, 0x1, P4 ;  /* 0x000000b9b3b37211 */ /* 0x080fe400020f0eff */
[C---:B------:R-:W-:Y:S02]  /*128d0*/  IADD3 R186, P4, PT, R70.reuse, R4, RZ ;  /* 0x0000000446ba7210 */ /* 0x040fe40007f9e0ff */
[----:B------:R-:W-:Y:S02]  /*128e0*/  SHF.L.U64.HI R70, R70, 0x2, R185 ;  /* 0x0000000246467819 */ /* 0x000fe400000102b9 */
[----:B------:R-:W-:-:S02]  /*128f0*/  LEA.HI.X.SX32 R181, R181, R185, 0x1, P5 ;  /* 0x000000b9b5b57211 */ /* 0x000fc400028f0eff */
[-C--:B------:R-:W-:Y:S02]  /*12900*/  LEA.HI.X.SX32 R183, R183, R185.reuse, 0x1, P3 ;  /* 0x000000b9b7b77211 */ /* 0x080fe400018f0eff */
[----:B------:R-:W-:Y:S01]  /*12910*/  LEA.HI.X.SX32 R185, R4, R185, 0x1, P4 ;  /* 0x000000b904b97211 */ /* 0x000fe200020f0eff */
        /* <DEDUP_REMOVED lines=78> */
[----:B------:R-:W-:-:S02]  /*12e00*/  IMAD.SHL.U32 R182, R182, 0x4, RZ ;  /* 0x00000004b6b67824 */ /* 0x000fc400078e00ff */
[----:B------:R-:W-:Y:S02]  /*12e10*/  IMAD.SHL.U32 R184, R184, 0x4, RZ ;  /* 0x00000004b8b87824 */ /* 0x000fe400078e00ff */
[----:B------:R-:W-:Y:S01]  /*12e20*/  IMAD.SHL.U32 R186, R186, 0x4, RZ ;  /* 0x00000004baba7824 */ /* 0x000fe200078e00ff */
[----:B------:R-:W-:Y:S01]  /*12e30*/  UMOV UR28, 0x1 ;  /* 0x00000001001c7882 */ /* 0x000fe20000000000 */
[----:B------:R-:W-:Y:S01]  /*12e40*/  UMOV UR29, 0x7 ;  /* 0x00000007001d7882 */ /* 0x000fe20000000000 */
[----:B------:R-:W-:Y:S01]  /*12e50*/  UMOV UR5, URZ ;  /* 0x000000ff00057c82 */ /* 0x000fe20008000000 */
[----:B------:R-:W-:Y:S01]  /*12e60*/  UMOV UR6, URZ ;  /* 0x000000ff00067c82 */ /* 0x000fe20008000000 */
[----:B-1----:R-:W-:-:S05]  /*12e70*/  UMOV UR7, URZ ;  /* 0x000000ff00077c82 */ /* 0x002fca0008000000 */
.L_x_11:
[----:B------:R-:W-:Y:S01]  /*12e80*/  IMAD.U32 R4, R4, -0x80000000, RZ ;  /* 0x8000000004047824 */ /* 0x000fe200078e00ff */
[----:B------:R-:W-:-:S03]  /*12e90*/  UIADD3 UR6, UPT, UPT, UR6, 0x1, URZ ;  /* 0x0000000106067890 */ /* 0x000fc6000fffe0ff */
[----:B------:R-:W1:Y:S01]  /*12ea0*/  SYNCS.PHASECHK.TRANS64.TRYWAIT P3, [UR8], R4 ;  /* 0x00000004ff0075a7 */ /* 0x000e620008061108 */
[----:B------:R-:W-:-:S04]  /*12eb0*/  UISETP.GT.AND UP1, UPT, UR6, 0x6, UPT ;  /* 0x000000060600788c */ /* 0x000fc8000bf24270 */
[----:B------:R-:W-:-:S04]  /*12ec0*/  USEL UR6, UR6, URZ, !UP1 ;  /* 0x000000ff06067287 */ /* 0x000fc8000c800000 */
[----:B------:R-:W-:Y:S01]  /*12ed0*/  ULEA UR4, UR6, UR11, 0xf ;  /* 0x0000000b06047291 */ /* 0x000fe2000f8e78ff */
[----:B-1----:R-:W-:Y:S11]  /*12ee0*/  @!P3 BRA `(.L_x_9) ;  /* 0x0000004400c8b947 */ /* 0x002ff60003800000 */
.L_x_17:
[----:B------:R-:W-:-:S04]  /*12ef0*/  DEPBAR.LE SB0, 0xc ;  /* 0x000083000000791a */ /* 0x000fc80000000000 */
[----:B------:R-:W-:Y:S01]  /*12f00*/  LEA R188, R2, UR4, 0x8 ;  /* 0x0000000402bc7c11 */ /* 0x000fe2000f8e40ff */
[----:B------:R-:W-:Y:S01]  /*12f10*/  BAR.SYNC.DEFER_BLOCKING 0x0 ;  /* 0x0000000000007b1d */ /* 0x000fe20000010000 */
[----:B------:R-:W-:Y:S02]  /*12f20*/  UIADD3 UR5, UPT, UPT, UR5, 0x1, URZ ;  /* 0x0000000105057890 */ /* 0x000fe4000fffe0ff */
[----:B------:R-:W-:Y:S02]  /*12f30*/  ULEA UR8, UR28, UR11, 0x3 ;  /* 0x0000000b1c087291 */ /* 0x000fe4000f8e18ff */
[----:B------:R-:W-:Y:S02]  /*12f40*/  UISETP.GT.AND UP1, UPT, UR5, 0x7, UPT ;  /* 0x000000070500788c */ /* 0x000fe4000bf24270 */
[----:B------:R-:W-:Y:S02]  /*12f50*/  UIADD3 UR8, UPT, UPT, UR8, 0x58000, URZ ;  /* 0x0005800008087890 */ /* 0x000fe4000fffe0ff */
[----:B------:R-:W-:Y:S01]  /*12f60*/  USEL UR5, UR5, URZ, !UP1 ;  /* 0x000000ff05057287 */ /* 0x000fe2000c800000 */
[----:B------:R-:W-:Y:S01]  /*12f70*/  UMOV UR4, UR7 ;  /* 0x0000000700047c82 */ /* 0x000fe20008000000 */
[----:B------:R-:W-:Y:S04]  /*12f80*/  LDS.128 R4, [R188] ;  /* 0x00000000bc047984 */ /* 0x000fe80000000c00 */
[----:B------:R-:W-:Y:S04]  /*12f90*/  LDS.128 R8, [R188+0x10] ;  /* 0x00001000bc087984 */ /* 0x000fe80000000c00 */
        /* <DEDUP_REMOVED lines=14> */
[----:B-1----:R1:W-:Y:S01]  /*13080*/  STTM.x64 tmem[UR12+0x40], R4 ;  /* 0x00004004000079ed */ /* 0x0023e2000834000c */
[----:B------:R-:W2:Y:S02]  /*13090*/  FENCE.VIEW.ASYNC.T ;  /* 0x00000000000073c6 */ /* 0x000ea40000000200 */
[----:B--2---:R-:W-:Y:S06]  /*130a0*/  BAR.SYNC.DEFER_BLOCKING 0x0 ;  /* 0x0000000000007b1d */ /* 0x004fec0000010000 */
[----:B------:R-:W-:Y:S05]  /*130b0*/  @P0 BRA `(.L_x_10) ;  /* 0x0000000000dc0947 */ /* 0x000fea0003800000 */
[----:B------:R-:W-:Y:S01]  /*130c0*/  ULEA UR9, UR5, UR11, 0xe ;  /* 0x0000000b05097291 */ /* 0x000fe2000f8e70ff */
[----:B------:R-:W-:Y:S01]  /*130d0*/  UMOV UR7, URZ ;  /* 0x000000ff00077c82 */ /* 0x000fe20008000000 */
[----:B------:R-:W-:Y:S02]  /*130e0*/  UIADD3 UR30, UPT, UPT, UR10, 0x48, URZ ;  /* 0x000000480a1e7890 */ /* 0x000fe4000fffe0ff */
[----:B------:R-:W-:Y:S02]  /*130f0*/  UIADD3 UR9, UPT, UPT, UR9, 0x38000, URZ ;  /* 0x0003800009097890 */ /* 0x000fe4000fffe0ff */
[----:B------:R-:W-:Y:S02]  /*13100*/  UIADD3 UR31, UPT, UPT, UR10, 0x50, URZ ;  /* 0x000000500a1f7890 */ /* 0x000fe4000fffe0ff */
[----:B------:R-:W-:Y:S02]  /*13110*/  USHF.R.U32.HI UR9, URZ, 0x4, UR9 ;  /* 0x00000004ff097899 */ /* 0x000fe40008011609 */
[----:B------:R-:W-:-:S02]  /*13120*/  UIADD3 UR46, UPT, UPT, UR10, 0x58, URZ ;  /* 0x000000580a2e7890 */ /* 0x000fc4000fffe0ff */
[----:B------:R-:W-:Y:S02]  /*13130*/  USGXT.U32 UR18, UR9, 0xe ;  /* 0x0000000e0912789a */ /* 0x000fe40008000000 */
[----:B------:R-:W-:Y:S02]  /*13140*/  UIADD3 UR47, UPT, UPT, UR10, 0x60, URZ ;  /* 0x000000600a2f7890 */ /* 0x000fe4000fffe0ff */
[----:B------:R-:W-:Y:S02]  /*13150*/  UIADD3 UR20, UP1, UPT, UR18, 0x2, URZ ;  /* 0x0000000212147890 */ /* 0x000fe4000ff3e0ff */
[----:B------:R-:W-:Y:S02]  /*13160*/  UIADD3 UR48, UPT, UPT, UR10, 0x68, URZ ;  /* 0x000000680a307890 */ /* 0x000fe4000fffe0ff */
[----:B------:R-:W-:Y:S02]  /*13170*/  UIADD3.X UR21, UPT, UPT, UR7, 0x40004040, URZ, UP1, !UPT ;  /* 0x4000404007157890 */ /* 0x000fe40008ffe4ff */
[----:B------:R-:W-:-:S02]  /*13180*/  UIADD3 UR38, UP1, UPT, UR20, 0x2, URZ ;  /* 0x0000000214267890 */ /* 0x000fc4000ff3e0ff */
[----:B------:R-:W-:Y:S02]  /*13190*/  UIADD3 UR40, UP2, UPT, UR20, 0x4, URZ ;  /* 0x0000000414287890 */ /* 0x000fe4000ff5e0ff */
[----:B------:R-:W-:Y:S02]  /*131a0*/  UIADD3 UR42, UP3, UPT, UR20, 0x1fe, URZ ;  /* 0x000001fe142a7890 */ /* 0x000fe4000ff7e0ff */
[----:B------:R-:W-:Y:S02]  /*131b0*/  UIADD3 UR44, UP4, UPT, UR20, 0x200, URZ ;  /* 0x00000200142c7890 */ /* 0x000fe4000ff9e0ff */
[----:B------:R-:W-:Y:S02]  /*131c0*/  UIADD3 UR22, UP5, UPT, UR20, 0x202, URZ ;  /* 0x0000020214167890 */ /* 0x000fe4000ffbe0ff */
[----:B------:R-:W-:Y:S02]  /*131d0*/  UIADD3.X UR39, UPT, UPT, UR21, URZ, URZ, UP1, !UPT ;  /* 0x000000ff15277290 */ /* 0x000fe40008ffe4ff */
[----:B------:R-:W-:-:S02]  /*131e0*/  UIADD3 UR24, UP6, UPT, UR20, 0x204, URZ ;  /* 0x0000020414187890 */ /* 0x000fc4000ffde0ff */
[----:B------:R-:W-:Y:S02]  /*131f0*/  UIADD3.X UR41, UPT, UPT, UR21, URZ, URZ, UP2, !UPT ;  /* 0x000000ff15297290 */ /* 0x000fe400097fe4ff */
[----:B------:R-:W-:Y:S02]  /*13200*/  UIADD3.X UR43, UPT, UPT, UR21, URZ, URZ, UP3, !UPT ;  /* 0x000000ff152b7290 */ /* 0x000fe40009ffe4ff */
[----:B------:R-:W-:Y:S02]  /*13210*/  UIADD3.X UR45, UPT, UPT, UR21, URZ, URZ, UP4, !UPT ;  /* 0x000000ff152d7290 */ /* 0x000fe4000a7fe4ff */
[----:B------:R-:W-:Y:S02]  /*13220*/  UIADD3 UR49, UPT, UPT, UR10, 0x70, URZ ;  /* 0x000000700a317890 */ /* 0x000fe4000fffe0ff */
[----:B------:R-:W-:Y:S01]  /*13230*/  UIADD3.X UR23, UPT, UPT, UR21, URZ, URZ, UP5, !UPT ;  /* 0x000000ff15177290 */ /* 0x000fe2000affe4ff */
[----:B------:R-:W-:Y:S01]  /*13240*/  UMOV UR14, 0x0 ;  /* 0x00000000000e7882 */ /* 0x000fe20000000000 */
[----:B------:R-:W-:Y:S01]  /*13250*/  UMOV UR15, 0x8100910 ;  /* 0x08100910000f7882 */ /* 0x000fe20000000000 */
[----:B------:R-:W-:Y:S01]  /*13260*/  UIADD3 UR54, UPT, UPT, UR10, 0x78, URZ ;  /* 0x000000780a367890 */ /* 0x000fe2000fffe0ff */
[----:B------:R-:W-:Y:S01]  /*13270*/  UMOV UR19, 0x40004040 ;  /* 0x4000404000137882 */ /* 0x000fe20000000000 */
[----:B------:R-:W-:Y:S01]  /*13280*/  UIADD3.X UR25, UPT, UPT, UR21, URZ, URZ, UP6, !UPT ;  /* 0x000000ff15197290 */ /* 0x000fe2000b7fe4ff */
[----:B------:R2:W-:Y:S01]  /*13290*/  UTCHMMA tmem[UR13], gdesc[UR18], tmem[UR10], tmem[UR14], idesc[UR15], UPT ;  /* 0x00ff0e120d0079ea */ /* 0x0005e2000b80000a */
[----:B------:R-:W-:Y:S01]  /*132a0*/  UMOV UR16, 0x0 ;  /* 0x0000000000107882 */ /* 0x000fe20000000000 */
[----:B------:R-:W-:Y:S01]  /*132b0*/  UMOV UR17, 0x8100910 ;  /* 0x0810091000117882 */ /* 0x000fe20000000000 */
[----:B------:R-:W-:Y:S01]  /*132c0*/  UMOV UR32, 0x0 ;  /* 0x0000000000207882 */ /* 0x000fe20000000000 */
[----:B------:R-:W-:Y:S01]  /*132d0*/  UMOV UR33, 0x8100910 ;  /* 0x0810091000217882 */ /* 0x000fe20000000000 */
        /* <DEDUP_REMOVED lines=11> */
[----:B------:R-:W-:Y:S01]  /*13390*/  UMOV UR9, URZ ;  /* 0x000000ff00097c82 */ /* 0x000fe20008000000 */
[----:B------:R2:W-:Y:S01]  /*133a0*/  UTCHMMA tmem[UR47], gdesc[UR42], tmem[UR10], tmem[UR36], idesc[UR37], UPT ;  /* 0x00ff242a2f0079ea */ /* 0x0005e2000b80000a */
[----:B------:R-:W-:Y:S01]  /*133b0*/  UMOV UR56, 0x0 ;  /* 0x0000000000387882 */ /* 0x000fe20000000000 */
[----:B------:R-:W-:Y:S01]  /*133c0*/  UMOV UR57, 0x8100910 ;  /* 0x0810091000397882 */ /* 0x000fe20000000000 */
[----:B------:R2:W-:Y:S01]  /*133d0*/  UTCHMMA tmem[UR48], gdesc[UR44], tmem[UR10], tmem[UR50], idesc[UR51], UPT ;  /* 0x00ff322c300079ea */ /* 0x0005e2000b80000a */
[----:B------:R-:W-:Y:S01]  /*133e0*/  UMOV UR7, UR8 ;  /* 0x0000000800077c82 */ /* 0x000fe20008000000 */
[----:B------:R2:W-:Y:S01]  /*133f0*/  UTCHMMA tmem[UR49], gdesc[UR22], tmem[UR10], tmem[UR52], idesc[UR53], UPT ;  /* 0x00ff3416310079ea */ /* 0x0005e2000b80000a */
[----:B------:R2:W-:Y:S01]  /*13400*/  UTCHMMA tmem[UR54], gdesc[UR24], tmem[UR10], tmem[UR56], idesc[UR57], UPT ;  /* 0x00ff3818360079ea */ /* 0x0005e2000b80000a */
[----:B------:R2:W-:Y:S01]  /*13410*/  UTCBAR [UR7], URZ ;  /* 0x000000ff070073e9 */ /* 0x0005e200080000ff */
[----:B------:R-:W-:Y:S01]  /*13420*/  NOP ;  /* 0x0000000000007918 */ /* 0x000fe20000000000 */
.L_x_10:
[----:B-1----:R-:W3:Y:S01]  /*13430*/  LDL R6, [R1+0x4c] ;  /* 0x00004c0001067983 */ /* 0x002ee20000100800 */
[----:B------:R-:W1:Y:S01]  /*13440*/  LDC R5, c[0x0][0x3a0] ;  /* 0x0000e800ff057b82 */ /* 0x000e620000000800 */
[C---:B------:R-:W-:Y:S02]  /*13450*/  ISETP.GT.AND P4, PT, R69.reuse, RZ, PT ;  /* 0x000000ff4500720c */ /* 0x040fe40003f84270 */
[----:B------:R-:W-:-:S05]  /*13460*/  ISETP.GT.AND P6, PT, R69, 0x2, PT ;  /* 0x000000024500780c */ /* 0x000fca0003fc4270 */
[----:B------:R-:W-:Y:S06]  /*13470*/  BAR.SYNC.DEFER_BLOCKING 0x0 ;  /* 0x0000000000007b1d */ /* 0x000fec0000010000 */
[----:B------:R-:W4:Y:S01]  /*13480*/  S2R R10, SR_TID.X ;  /* 0x00000000000a7919 */ /* 0x000f220000002100 */
[----:B------:R-:W5:Y:S04]  /*13490*/  LDL R16, [R1+0x1c] ;  /* 0x00001c0001107983 */ /* 0x000f680000100800 */
[----:B--2---:R-:W2:Y:S01]  /*134a0*/  LDL R13, [R1] ;  /* 0x00000000010d7983 */ /* 0x004ea20000100800 */
[----:B-1----:R-:W-:-:S03]  /*134b0*/  VIADD R5, R5, 0x3f ;  /* 0x0000003f05057836 */ /* 0x002fc60000000000 */
[----:B------:R-:W2:Y:S02]  /*134c0*/  LDL R15, [R1+0x4] ;  /* 0x00000400010f7983 */ /* 0x000ea40000100800 */
[----:B------:R-:W-:Y:S02]  /*134d0*/  SHF.R.S32.HI R4, RZ, 0x1f, R5 ;  /* 0x0000001fff047819 */ /* 0x000fe40000011405 */
[----:B------:R-:W2:Y:S02]  /*134e0*/  LDL R12, [R1+0x8] ;  /* 0x00000800010c7983 */ /* 0x000ea40000100800 */
[----:B------:R-:W-:Y:S02]  /*134f0*/  LEA.HI R4, R4, R5, RZ, 0x6 ;  /* 0x0000000504047211 */ /* 0x000fe400078f30ff */
[----:B------:R-:W2:Y:S02]  /*13500*/  LDL R14, [R1+0x24] ;  /* 0x00002400010e7983 */ /* 0x000ea40000100800 */
[----:B------:R-:W-:Y:S01]  /*13510*/  SHF.R.S32.HI R4, RZ, 0x6, R4 ;  /* 0x00000006ff047819 */ /* 0x000fe20000011404 */
[----:B------:R-:W-:Y:S01]  /*13520*/  UIADD3 UR29, UPT, UPT, UR29, 0x1, URZ ;  /* 0x000000011d1d7890 */ /* 0x000fe2000fffe0ff */
[----:B------:R-:W2:Y:S03]  /*13530*/  LDL R18, [R1+0x14] ;  /* 0x0000140001127983 */ /* 0x000ea60000100800 */
[----:B------:R-:W-:Y:S01]  /*13540*/  VIADD R4, R4, 0xfffffff8 ;  /* 0xfffffff804047836 */ /* 0x000fe20000000000 */
[----:B------:R-:W2:Y:S04]  /*13550*/  LDL R17, [R1+0x18] ;  /* 0x0000180001117983 */ /* 0x000ea80000100800 */
[----:B------:R-:W-:-:S02]  /*13560*/  ISETP.GE.AND P3, PT, R68, R4, PT ;  /* 0x000000044400720c */ /* 0x000fc40003f66270 */
[----:B------:R-:W-:Y:S02]  /*13570*/  SEL R4, RZ, 0x4, !P4 ;  /* 0x00000004ff047807 */ /* 0x000fe40006000000 */
[----:B------:R-:W-:Y:S02]  /*13580*/  ISETP.GT.AND P4, PT, R69, 0x1, PT ;  /* 0x000000014500780c */ /* 0x000fe40003f84270 */
[----:B------:R-:W-:Y:S02]  /*13590*/  SEL R4, R4, RZ, !P3 ;  /* 0x000000ff04047207 */ /* 0x000fe40005800000 */
[----:B------:R-:W-:Y:S02]  /*135a0*/  SEL R5, RZ, 0x4, !P4 ;  /* 0x00000004ff057807 */ /* 0x000fe40006000000 */
[----:B------:R-:W-:Y:S02]  /*135b0*/  ISETP.NE.U32.AND P5, PT, R4, RZ, PT ;  /* 0x000000ff0400720c */ /* 0x000fe40003fa5070 */
[----:B---3--:R-:W-:-:S02]  /*135c0*/  IADD3 R4, P4, PT, R73, R6, RZ ;  /* 0x0000000649047210 */ /* 0x008fc40007f9e0ff */
[----:B------:R-:W-:-:S03]  /*135d0*/  SEL R6, R5, RZ, !P3 ;  /* 0x000000ff05067207 */ /* 0x000fc60005800000 */
[----:B------:R-:W-:Y:S01]  /*135e0*/  IMAD.X R5, R71, 0x1, R70, P4 ;  /* 0x0000000147057824 */ /* 0x000fe200020e0646 */
[----:B------:R-:W-:Y:S02]  /*135f0*/  ISETP.NE.U32.AND P4, PT, R6, RZ, PT ;  /* 0x000000ff0600720c */ /* 0x000fe40003f85070 */
[----:B------:R-:W-:-:S03]  /*13600*/  SEL R6, RZ, 0x4, !P6 ;  /* 0x00000004ff067807 */ /* 0x000fc60007000000 */
[----:B------:R-:W-:Y:S01]  /*13610*/  @!PT LDS RZ, [RZ] ;  /* 0x00000000fffff984 */ /* 0x000fe20000000800 */
[----:B------:R-:W-:Y:S01]  /*13620*/  @!PT LDS RZ, [RZ] ;  /* 0x00000000fffff984 */ /* 0x000fe20000000800 */
[----:B------:R-:W-:Y:S01]  /*13630*/  @!PT LDS RZ, [RZ] ;  /* 0x00000000fffff984 */ /* 0x000fe20000000800 */
[----:B------:R1:W-:Y:S01]  /*13640*/  LDGSTS.E [R188], desc[UR26][R4.64], P5 ;  /* 0x0000000004bc7fae */ /* 0x0003e2000a9a101a */
[----:B------:R-:W-:Y:S02]  /*13650*/  SEL R6, R6, RZ, !P3 ;  /* 0x000000ff06067207 */ /* 0x000fe40005800000 */
[----:B------:R-:W-:Y:S02]  /*13660*/  ISETP.GT.AND P6, PT, R69, 0x3, PT ;  /* 0x000000034500780c */ /* 0x000fe40003fc4270 */
[----:B-1----:R-:W-:-:S05]  /*13670*/  IADD3 R4, P5, PT, R73, R172, RZ ;  /* 0x000000ac49047210 */ /* 0x002fca0007fbe0ff */
[----:B------:R-:W-:Y:S01]  /*13680*/  IMAD.X R5, R71, 0x1, R171, P5 ;  /* 0x0000000147057824 */ /* 0x000fe200028e06ab */
[----:B------:R-:W-:Y:S02]  /*13690*/  ISETP.NE.U32.AND P5, PT, R6, RZ, PT ;  /* 0x000000ff0600720c */ /* 0x000fe40003fa5070 */
[----:B------:R-:W-:Y:S02]  /*136a0*/  SEL R6, RZ, 0x4, !P6 ;  /* 0x00000004ff067807 */ /* 0x000fe40007000000 */
[----:B------:R1:W-:Y:S02]  /*136b0*/  LDGSTS.E [R188+0x4], desc[UR26][R4.64], P4 ;  /* 0x0000400004bc7fae */ /* 0x0003e4000a1a101a */
        /* <DEDUP_REMOVED lines=384> */
[----:B------:R1:W-:Y:S01]  /*14ec0*/  LDGSTS.E [R188+0xe0], desc[UR26][R4.64], P5 ;  /* 0x000e000004bc7fae */ /* 0x0003e2000a9a101a */
[----:B------:R-:W-:Y:S02]  /*14ed0*/  ISETP.GT.AND P6, PT, R69, 0x3b, PT ;  /* 0x0000003b4500780c */ /* 0x000fe40003fc4270 */
[----:B------:R-:W-:Y:S02]  /*14ee0*/  SEL R6, R6, RZ, !P3 ;  /* 0x000000ff06067207 */ /* 0x000fe40005800000 */
[----:B-1----:R-:W-:-:S05]  /*14ef0*/  IADD3 R4, P5, PT, R73, R190, RZ ;  /* 0x000000be49047210 */ /* 0x002fca0007fbe0ff */
[----:B------:R-:W-:Y:S01]  /*14f00*/  IMAD.X R5, R71, 0x1, R191, P5 ;  /* 0x0000000147057824 */ /* 0x000fe200028e06bf */
[----:B------:R-:W-:Y:S02]  /*14f10*/  ISETP.NE.U32.AND P5, PT, R6, RZ, PT ;  /* 0x000000ff0600720c */ /* 0x000fe40003fa5070 */
[----:B------:R-:W-:Y:S02]  /*14f20*/  SEL R6, RZ, 0x4, !P6 ;  /* 0x00000004ff067807 */ /* 0x000fe40007000000 */
[----:B------:R1:W-:Y:S01]  /*14f30*/  LDGSTS.E [R188+0xe4], desc[UR26][R4.64], P4 ;  /* 0x000e400004bc7fae */ /* 0x0003e2000a1a101a */
[----:B------:R-:W-:Y:S02]  /*14f40*/  ISETP.GT.AND P4, PT, R69, 0x3c, PT ;  /* 0x0000003c4500780c */ /* 0x000fe40003f84270 */
[----:B------:R-:W-:Y:S02]  /*14f50*/  SEL R6, R6, RZ, !P3 ;  /* 0x000000ff06067207 */ /* 0x000fe40005800000 */
[----:B------:R-:W-:-:S02]  /*14f60*/  SEL R7, RZ, 0x4, !P4 ;  /* 0x00000004ff077807 */ /* 0x000fc40006000000 */
[----:B-1----:R-:W-:-:S05]  /*14f70*/  IADD3 R4, P6, PT, R73, R192, RZ ;  /* 0x000000c049047210 */ /* 0x002fca0007fde0ff */
[----:B------:R-:W-:Y:S01]  /*14f80*/  IMAD.X R5, R71, 0x1, R193, P6 ;  /* 0x0000000147057824 */ /* 0x000fe200030e06c1 */
[----:B------:R-:W-:Y:S02]  /*14f90*/  ISETP.NE.U32.AND P6, PT, R6, RZ, PT ;  /* 0x000000ff0600720c */ /* 0x000fe40003fc5070 */
[----:B------:R-:W-:Y:S02]  /*14fa0*/  IADD3 R6, P4, PT, R73, R194, RZ ;  /* 0x000000c249067210 */ /* 0x000fe40007f9e0ff */
[----:B------:R-:W-:Y:S01]  /*14fb0*/  SEL R8, R7, RZ, !P3 ;  /* 0x000000ff07087207 */ /* 0x000fe20005800000 */
[----:B------:R1:W-:Y:S02]  /*14fc0*/  LDGSTS.E [R188+0xe8], desc[UR26][R4.64], P5 ;  /* 0x000e800004bc7fae */ /* 0x0003e4000a9a101a */
[----:B------:R-:W-:Y:S01]  /*14fd0*/  IMAD.X R7, R71, 0x1, R195, P4 ;  /* 0x0000000147077824 */ /* 0x000fe200020e06c3 */
[----:B------:R-:W-:-:S05]  /*14fe0*/  ISETP.NE.U32.AND P4, PT, R8, RZ, PT ;  /* 0x000000ff0800720c */ /* 0x000fca0003f85070 */
[----:B------:R3:W-:Y:S01]  /*14ff0*/  LDGSTS.E [R188+0xec], desc[UR26][R6.64], P6 ;  /* 0x000ec00006bc7fae */ /* 0x0007e2000b1a101a */
[----:B-1----:R-:W-:Y:S02]  /*15000*/  IADD3 R4, P5, PT, R73, R196, RZ ;  /* 0x000000c449047210 */ /* 0x002fe40007fbe0ff */
[----:B------:R-:W-:-:S03]  /*15010*/  ISETP.GT.AND P6, PT, R69, 0x3d, PT ;  /* 0x0000003d4500780c */ /* 0x000fc60003fc4270 */
[----:B------:R-:W-:Y:S01]  /*15020*/  IMAD.X R5, R71, 0x1, R197, P5 ;  /* 0x0000000147057824 */ /* 0x000fe200028e06c5 */
[----:B------:R-:W-:-:S04]  /*15030*/  SEL R8, RZ, 0x4, !P6 ;  /* 0x00000004ff087807 */ /* 0x000fc80007000000 */
[----:B------:R1:W-:Y:S01]  /*15040*/  LDGSTS.E [R188+0xf0], desc[UR26][R4.64], P4 ;  /* 0x000f000004bc7fae */ /* 0x0003e2000a1a101a */
[C---:B------:R-:W-:Y:S02]  /*15050*/  ISETP.GT.AND P4, PT, R69.reuse, 0x3e, PT ;  /* 0x0000003e4500780c */ /* 0x040fe40003f84270 */
[----:B------:R-:W-:Y:S02]  /*15060*/  SEL R8, R8, RZ, !P3 ;  /* 0x000000ff08087207 */ /* 0x000fe40005800000 */
[----:B------:R-:W-:Y:S02]  /*15070*/  SEL R9, RZ, 0x4, !P4 ;  /* 0x00000004ff097807 */ /* 0x000fe40006000000 */
[----:B------:R-:W-:Y:S02]  /*15080*/  ISETP.GT.AND P4, PT, R69, 0x3f, PT ;  /* 0x0000003f4500780c */ /* 0x000fe40003f84270 */
[----:B----4-:R-:W-:Y:S02]  /*15090*/  LOP3.LUT R10, R10, 0x3f, RZ, 0xc0, !PT ;  /* 0x0000003f0a0a7812 */ /* 0x010fe400078ec0ff */
[----:B------:R-:W-:-:S02]  /*150a0*/  ISETP.NE.U32.AND P6, PT, R8, RZ, PT ;  /* 0x000000ff0800720c */ /* 0x000fc40003fc5070 */
[----:B------:R-:W-:Y:S02]  /*150b0*/  SEL R8, RZ, 0x4, !P4 ;  /* 0x00000004ff087807 */ /* 0x000fe40006000000 */
[----:B------:R-:W-:Y:S02]  /*150c0*/  ISETP.GE.AND P4, PT, R10, R69, PT ;  /* 0x000000450a00720c */ /* 0x000fe40003f86270 */
[----:B------:R-:W4:Y:S01]  /*150d0*/  LDL R10, [R1+0x20] ;  /* 0x00002000010a7983 */ /* 0x000f220000100800 */
[----:B---3--:R-:W-:Y:S02]  /*150e0*/  IADD3 R6, P5, PT, R73, R198, RZ ;  /* 0x000000c649067210 */ /* 0x008fe40007fbe0ff */
[----:B------:R-:W-:-:S03]  /*150f0*/  SEL R9, R9, RZ, !P3 ;  /* 0x000000ff09097207 */ /* 0x000fc60005800000 */
[----:B------:R-:W-:Y:S01]  /*15100*/  IMAD.X R7, R71, 0x1, R199, P5 ;  /* 0x0000000147077824 */ /* 0x000fe200028e06c7 */
[----:B-1----:R-:W-:Y:S02]  /*15110*/  IADD3 R4, P5, PT, R73, R200, RZ ;  /* 0x000000c849047210 */ /* 0x002fe40007fbe0ff */
[----:B------:R-:W-:Y:S01]  /*15120*/  SEL R8, R8, RZ, !P3 ;  /* 0x000000ff08087207 */ /* 0x000fe20005800000 */
[----:B------:R-:W-:Y:S01]  /*15130*/  UISETP.GT.AND UP1, UPT, UR29, 0x7, UPT ;  /* 0x000000071d00788c */ /* 0x000fe2000bf24270 */
[----:B------:R1:W-:Y:S01]  /*15140*/  LDGSTS.E [R188+0xf4], desc[UR26][R6.64], P6 ;  /* 0x000f400006bc7fae */ /* 0x0003e2000b1a101a */
[----:B------:R-:W-:Y:S01]  /*15150*/  IMAD.X R5, R71, 0x1, R201, P5 ;  /* 0x0000000147057824 */ /* 0x000fe200028e06c9 */
[----:B------:R-:W-:Y:S02]  /*15160*/  ISETP.NE.U32.AND P5, PT, R9, RZ, PT ;  /* 0x000000ff0900720c */ /* 0x000fe40003fa5070 */
[----:B------:R-:W-:Y:S02]  /*15170*/  SEL R9, RZ, 0x4, P4 ;  /* 0x00000004ff097807 */ /* 0x000fe40002000000 */
[----:B------:R-:W-:-:S02]  /*15180*/  ISETP.NE.U32.AND P4, PT, R8, RZ, PT ;  /* 0x000000ff0800720c */ /* 0x000fc40003f85070 */
[----:B------:R-:W-:Y:S01]  /*15190*/  SEL R9, R9, RZ, !P3 ;  /* 0x000000ff09097207 */ /* 0x000fe20005800000 */
[----:B------:R-:W-:Y:S01]  /*151a0*/  USEL UR29, UR29, URZ, !UP1 ;  /* 0x000000ff1d1d7287 */ /* 0x000fe2000c800000 */
[----:B-1----:R-:W-:Y:S02]  /*151b0*/  IADD3 R6, P6, PT, R73, R202, RZ ;  /* 0x000000ca49067210 */ /* 0x002fe40007fde0ff */
[----:B------:R-:W-:-:S03]  /*151c0*/  ISETP.NE.U32.AND P3, PT, R9, RZ, PT ;  /* 0x000000ff0900720c */ /* 0x000fc60003f65070 */
[----:B------:R1:W-:Y:S01]  /*151d0*/  LDGSTS.E [R188+0xf8], desc[UR26][R4.64], P5 ;  /* 0x000f800004bc7fae */ /* 0x0003e2000a9a101a */
[----:B------:R-:W-:Y:S01]  /*151e0*/  ULEA UR7, UR29, UR11, 0xe ;  /* 0x0000000b1d077291 */ /* 0x000fe2000f8e70ff */
[----:B------:R-:W-:Y:S01]  /*151f0*/  IADD3 R8, P5, PT, R74, R204, RZ ;  /* 0x000000cc4a087210 */ /* 0x000fe20007fbe0ff */
[----:B------:R-:W-:-:S04]  /*15200*/  IMAD.X R7, R71, 0x1, R203, P6 ;  /* 0x0000000147077824 */ /* 0x000fc800030e06cb */
[----:B------:R-:W-:Y:S01]  /*15210*/  IMAD.X R9, R72, 0x1, R205, P5 ;  /* 0x0000000148097824 */ /* 0x000fe200028e06cd */
[----:B------:R3:W-:Y:S01]  /*15220*/  LDGSTS.E [R188+0xfc], desc[UR26][R6.64], P4 ;  /* 0x000fc00006bc7fae */ /* 0x0007e2000a1a101a */
[----:B-1----:R-:W-:Y:S01]  /*15230*/  IADD3 R4, P6, PT, R74, R212, RZ ;  /* 0x000000d44a047210 */ /* 0x002fe20007fde0ff */
[----:B------:R-:W-:Y:S02]  /*15240*/  VIADD R11, R3, UR7 ;  /* 0x00000007030b7c36 */ /* 0x000fe40008000000 */
[----:B------:R-:W0:Y:S02]  /*15250*/  LDGDEPBAR ;  /* 0x00000000000079af */ /* 0x000e240000000000 */
[----:B------:R-:W-:Y:S02]  /*15260*/  IMAD.X R5, R72, 0x1, R213, P6 ;  /* 0x0000000148057824 */ /* 0x000fe400030e06d5 */
[----:B------:R1:W-:Y:S01]  /*15270*/  LDGSTS.E [R11+0x38000], desc[UR26][R8.64], P3 ;  /* 0x38000000080b7fae */ /* 0x0003e200099a101a */
[----:B---3--:R-:W-:-:S03]  /*15280*/  IADD3 R6, P4, PT, R74, R220, RZ ;  /* 0x000000dc4a067210 */ /* 0x008fc60007f9e0ff */
[----:B------:R3:W-:Y:S02]  /*15290*/  LDGSTS.E [R11+0x38400], desc[UR26][R4.64], P3 ;  /* 0x38400000040b7fae */ /* 0x0007e400099a101a */
[----:B------:R-:W-:Y:S01]  /*152a0*/  IMAD.X R7, R72, 0x1, R221, P4 ;  /* 0x0000000148077824 */ /* 0x000fe200020e06dd */
[----:B-1----:R-:W-:-:S04]  /*152b0*/  IADD3 R8, P5, PT, R74, R228, RZ ;  /* 0x000000e44a087210 */ /* 0x002fc80007fbe0ff */
[----:B------:R1:W-:Y:S01]  /*152c0*/  LDGSTS.E [R11+0x38800], desc[UR26][R6.64], P3 ;  /* 0x38800000060b7fae */ /* 0x0003e200099a101a */
[----:B---3--:R-:W-:Y:S01]  /*152d0*/  IADD3 R4, P4, PT, R74, R236, RZ ;  /* 0x000000ec4a047210 */ /* 0x008fe20007f9e0ff */
[----:B------:R-:W-:-:S04]  /*152e0*/  IMAD.X R9, R72, 0x1, R229, P5 ;  /* 0x0000000148097824 */ /* 0x000fc800028e06e5 */
[----:B------:R-:W-:Y:S01]  /*152f0*/  IMAD.X R5, R72, 0x1, R237, P4 ;  /* 0x0000000148057824 */ /* 0x000fe200020e06ed */
[----:B------:R3:W-:Y:S01]  /*15300*/  LDGSTS.E [R11+0x38c00], desc[UR26][R8.64], P3 ;  /* 0x38c00000080b7fae */ /* 0x0007e200099a101a */
[----:B-1----:R-:W-:-:S03]  /*15310*/  IADD3 R6, P5, PT, R74, R244, RZ ;  /* 0x000000f44a067210 */ /* 0x002fc60007fbe0ff */
[----:B------:R5:W-:Y:S02]  /*15320*/  LDGSTS.E [R11+0x39000], desc[UR26][R4.64], P3 ;  /* 0x39000000040b7fae */ /* 0x000be400099a101a */
[----:B------:R-:W-:Y:S01]  /*15330*/  IMAD.X R7, R72, 0x1, R245, P5 ;  /* 0x0000000148077824 */ /* 0x000fe200028e06f5 */
[----:B---3--:R-:W-:-:S04]  /*15340*/  IADD3 R8, P4, PT, R74, R252, RZ ;  /* 0x000000fc4a087210 */ /* 0x008fc80007f9e0ff */
[----:B------:R1:W-:Y:S01]  /*15350*/  LDGSTS.E [R11+0x39400], desc[UR26][R6.64], P3 ;  /* 0x39400000060b7fae */ /* 0x0003e200099a101a */
[----:B-----5:R-:W-:Y:S01]  /*15360*/  IADD3 R4, P5, PT, R74, R16, RZ ;  /* 0x000000104a047210 */ /* 0x020fe20007fbe0ff */
[----:B--2---:R-:W-:Y:S02]  /*15370*/  IMAD.X R9, R72, 0x1, R13, P4 ;  /* 0x0000000148097824 */ /* 0x004fe400020e060d */
[----:B------:R-:W2:Y:S04]  /*15380*/  LDL R16, [R1+0x28] ;  /* 0x0000280001107983 */ /* 0x000ea80000100800 */
[----:B------:R3:W-:Y:S01]  /*15390*/  LDGSTS.E [R11+0x39800], desc[UR26][R8.64], P3 ;  /* 0x39800000080b7fae */ /* 0x0007e200099a101a */
[----:B-1----:R-:W-:-:S05]  /*153a0*/  IADD3 R6, P4, PT, R74, R206, RZ ;  /* 0x000000ce4a067210 */ /* 0x002fca0007f9e0ff */
[C---:B------:R-:W-:Y:S02]  /*153b0*/  IMAD.X R7, R72.reuse, 0x1, R207, P4 ;  /* 0x0000000148077824 */ /* 0x040fe400020e06cf */
[----:B----4-:R-:W-:Y:S01]  /*153c0*/  IMAD.X R5, R72, 0x1, R10, P5 ;  /* 0x0000000148057824 */ /* 0x010fe200028e060a */
[----:B------:R-:W-:Y:S02]  /*153d0*/  LOP3.LUT R10, R3, 0x20, RZ, 0x3c, !PT ;  /* 0x00000020030a7812 */ /* 0x000fe400078e3cff */
[----:B---3--:R-:W-:Y:S02]  /*153e0*/  IADD3 R8, P5, PT, R74, R214, RZ ;  /* 0x000000d64a087210 */ /* 0x008fe40007fbe0ff */
[----:B------:R1:W-:Y:S01]  /*153f0*/  LDGSTS.E [R11+0x39c00], desc[UR26][R4.64], P3 ;  /* 0x39c00000040b7fae */ /* 0x0003e200099a101a */
[----:B------:R-:W-:Y:S02]  /*15400*/  VIADD R13, R10, UR7 ;  /* 0x000000070a0d7c36 */ /* 0x000fe40008000000 */
[----:B------:R-:W-:Y:S01]  /*15410*/  IMAD.X R9, R72, 0x1, R215, P5 ;  /* 0x0000000148097824 */ /* 0x000fe200028e06d7 */
[----:B------:R-:W3:Y:S04]  /*15420*/  LDL R10, [R1+0xc] ;  /* 0x00000c00010a7983 */ /* 0x000ee80000100800 */
[----:B------:R4:W-:Y:S01]  /*15430*/  LDGSTS.E [R13+0x38100], desc[UR26][R6.64], P3 ;  /* 0x38100000060d7fae */ /* 0x0009e200099a101a */
[----:B-1----:R-:W-:-:S03]  /*15440*/  IADD3 R4, P4, PT, R74, R222, RZ ;  /* 0x000000de4a047210 */ /* 0x002fc60007f9e0ff */
[----:B------:R1:W-:Y:S01]  /*15450*/  LDGSTS.E [R13+0x38500], desc[UR26][R8.64], P3 ;  /* 0x38500000080d7fae */ /* 0x0003e200099a101a */
[----:B----4-:R-:W-:Y:S01]  /*15460*/  IADD3 R6, P5, PT, R74, R230, RZ ;  /* 0x000000e64a067210 */ /* 0x010fe20007fbe0ff */
[----:B------:R-:W-:Y:S01]  /*15470*/  IMAD.X R5, R72, 0x1, R223, P4 ;  /* 0x0000000148057824 */ /* 0x000fe200020e06df */
[----:B-1----:R-:W-:-:S03]  /*15480*/  IADD3 R8, P4, PT, R74, R238, RZ ;  /* 0x000000ee4a087210 */ /* 0x002fc60007f9e0ff */
[C---:B------:R-:W-:Y:S01]  /*15490*/  IMAD.X R7, R72.reuse, 0x1, R231, P5 ;  /* 0x0000000148077824 */ /* 0x040fe200028e06e7 */
[----:B------:R-:W-:Y:S01]  /*154a0*/  LDGSTS.E [R13+0x38900], desc[UR26][R4.64], P3 ;  /* 0x38900000040d7fae */ /* 0x000fe200099a101a */
[----:B------:R-:W-:-:S03]  /*154b0*/  IMAD.X R9, R72, 0x1, R239, P4 ;  /* 0x0000000148097824 */ /* 0x000fc600020e06ef */
[----:B------:R1:W-:Y:S04]  /*154c0*/  LDGSTS.E [R13+0x38d00], desc[UR26][R6.64], P3 ;  /* 0x38d00000060d7fae */ /* 0x0003e800099a101a */
[----:B------:R4:W-:Y:S01]  /*154d0*/  LDGSTS.E [R13+0x39100], desc[UR26][R8.64], P3 ;  /* 0x39100000080d7fae */ /* 0x0009e200099a101a */
[----:B-1----:R-:W-:-:S03]  /*154e0*/  IADD3 R6, P4, PT, R74, R15, RZ ;  /* 0x0000000f4a067210 */ /* 0x002fc60007f9e0ff */
[----:B------:R-:W5:Y:S02]  /*154f0*/  LDL R15, [R1+0x2c] ;  /* 0x00002c00010f7983 */ /* 0x000f640000100800 */
[----:B------:R-:W-:Y:S02]  /*15500*/  IMAD.X R7, R72, 0x1, R12, P4 ;  /* 0x0000000148077824 */ /* 0x000fe400020e060c */
[----:B------:R-:W5:Y:S01]  /*15510*/  LDL R12, [R1+0x30] ;  /* 0x00003000010c7983 */ /* 0x000f620000100800 */
[----:B------:R-:W-:-:S05]  /*15520*/  IADD3 R4, P5, PT, R74, R246, RZ ;  /* 0x000000f64a047210 */ /* 0x000fca0007fbe0ff */
[----:B------:R-:W-:Y:S01]  /*15530*/  IMAD.X R5, R72, 0x1, R247, P5 ;  /* 0x0000000148057824 */ /* 0x000fe200028e06f7 */
[C---:B----4-:R-:W-:Y:S02]  /*15540*/  IADD3 R8, P5, PT, R74.reuse, R14, RZ ;  /* 0x0000000e4a087210 */ /* 0x050fe40007fbe0ff */
[----:B------:R-:W4:Y:S04]  /*15550*/  LDL R14, [R1+0x10] ;  /* 0x00001000010e7983 */ /* 0x000f280000100800 */
[----:B------:R1:W-:Y:S04]  /*15560*/  LDGSTS.E [R13+0x39500], desc[UR26][R4.64], P3 ;  /* 0x39500000040d7fae */ /* 0x0003e800099a101a */
[----:B------:R2:W-:Y:S01]  /*15570*/  LDGSTS.E [R13+0x39900], desc[UR26][R6.64], P3 ;  /* 0x39900000060d7fae */ /* 0x0005e200099a101a */
[----:B-1----:R-:W-:Y:S01]  /*15580*/  IADD3 R4, P4, PT, R74, R208, RZ ;  /* 0x000000d04a047210 */ /* 0x002fe20007f9e0ff */
[----:B--2---:R-:W-:Y:S01]  /*15590*/  IMAD.X R9, R72, 0x1, R16, P5 ;  /* 0x0000000148097824 */ /* 0x004fe200028e0610 */
[----:B------:R-:W-:-:S02]  /*155a0*/  LOP3.LUT R16, R3, 0x40, RZ, 0x3c, !PT ;  /* 0x0000004003107812 */ /* 0x000fc400078e3cff */
[----:B------:R-:W-:Y:S01]  /*155b0*/  IADD3 R6, P5, PT, R74, R216, RZ ;  /* 0x000000d84a067210 */ /* 0x000fe20007fbe0ff */
[----:B------:R-:W-:Y:S01]  /*155c0*/  IMAD.X R5, R72, 0x1, R209, P4 ;  /* 0x0000000148057824 */ /* 0x000fe200020e06d1 */
[----:B------:R1:W-:Y:S01]  /*155d0*/  LDGSTS.E [R13+0x39d00], desc[UR26][R8.64], P3 ;  /* 0x39d00000080d7fae */ /* 0x0003e200099a101a */
[----:B------:R-:W-:Y:S02]  /*155e0*/  VIADD R11, R16, UR7 ;  /* 0x00000007100b7c36 */ /* 0x000fe40008000000 */
[----:B------:R-:W-:Y:S01]  /*155f0*/  IMAD.X R7, R72, 0x1, R217, P5 ;  /* 0x0000000148077824 */ /* 0x000fe200028e06d9 */
[----:B------:R-:W2:Y:S04]  /*15600*/  LDL R16, [R1+0x38] ;  /* 0x0000380001107983 */ /* 0x000ea80000100800 */
[----:B------:R1:W-:Y:S02]  /*15610*/  LDGSTS.E [R11+0x38200], desc[UR26][R4.64], P3 ;  /* 0x38200000040b7fae */ /* 0x0003e400099a101a */
[----:B-1----:R-:W-:-:S02]  /*15620*/  IADD3 R8, P4, PT, R74, R224, RZ ;  /* 0x000000e04a087210 */ /* 0x002fc40007f9e0ff */
[----:B------:R1:W-:Y:S03]  /*15630*/  LDGSTS.E [R11+0x38600], desc[UR26][R6.64], P3 ;  /* 0x38600000060b7fae */ /* 0x0003e600099a101a */
[----:B------:R-:W-:Y:S01]  /*15640*/  IMAD.X R9, R72, 0x1, R225, P4 ;  /* 0x0000000148097824 */ /* 0x000fe200020e06e1 */
[----:B------:R-:W-:-:S04]  /*15650*/  IADD3 R4, P5, PT, R74, R232, RZ ;  /* 0x000000e84a047210 */ /* 0x000fc80007fbe0ff */
[----:B------:R1:W-:Y:S02]  /*15660*/  LDGSTS.E [R11+0x38a00], desc[UR26][R8.64], P3 ;  /* 0x38a00000080b7fae */ /* 0x0003e400099a101a */
[----:B-1----:R-:W-:Y:S01]  /*15670*/  IADD3 R6, P4, PT, R74, R240, RZ ;  /* 0x000000f04a067210 */ /* 0x002fe20007f9e0ff */
[----:B------:R-:W-:-:S04]  /*15680*/  IMAD.X R5, R72, 0x1, R233, P5 ;  /* 0x0000000148057824 */ /* 0x000fc800028e06e9 */
[----:B------:R-:W-:Y:S01]  /*15690*/  IMAD.X R7, R72, 0x1, R241, P4 ;  /* 0x0000000148077824 */ /* 0x000fe200020e06f1 */
[----:B------:R3:W-:Y:S01]  /*156a0*/  LDGSTS.E [R11+0x38e00], desc[UR26][R4.64], P3 ;  /* 0x38e00000040b7fae */ /* 0x0007e200099a101a */
[----:B------:R-:W-:-:S03]  /*156b0*/  IADD3 R8, P5, PT, R74, R248, RZ ;  /* 0x000000f84a087210 */ /* 0x000fc60007fbe0ff */
[----:B------:R5:W-:Y:S02]  /*156c0*/  LDGSTS.E [R11+0x39200], desc[UR26][R6.64], P3 ;  /* 0x39200000060b7fae */ /* 0x000be400099a101a */
[----:B------:R-:W-:-:S05]  /*156d0*/  IMAD.X R9, R72, 0x1, R249, P5 ;  /* 0x0000000148097824 */ /* 0x000fca00028e06f9 */
[----:B------:R1:W-:Y:S01]  /*156e0*/  LDGSTS.E [R11+0x39600], desc[UR26][R8.64], P3 ;  /* 0x39600000080b7fae */ /* 0x0003e200099a101a */
[----:B---3--:R-:W-:-:S03]  /*156f0*/  IADD3 R4, P4, PT, R74, R10, RZ ;  /* 0x0000000a4a047210 */ /* 0x008fc60007f9e0ff */
[----:B------:R-:W3:Y:S01]  /*15700*/  LDL R10, [R1+0x34] ;  /* 0x00003400010a7983 */ /* 0x000ee20000100800 */
[----:B-----5:R-:W-:-:S03]  /*15710*/  IADD3 R6, P5, PT, R74, R15, RZ ;  /* 0x0000000f4a067210 */ /* 0x020fc60007fbe0ff */
[----:B------:R-:W5:Y:S02]  /*15720*/  LDL R15, [R1+0x48] ;  /* 0x00004800010f7983 */ /* 0x000f640000100800 */
[----:B------:R-:W-:Y:S01]  /*15730*/  IMAD.X R7, R72, 0x1, R12, P5 ;  /* 0x0000000148077824 */ /* 0x000fe200028e060c */
[----:B------:R-:W-:-:S05]  /*15740*/  LOP3.LUT R12, R3, 0x60, RZ, 0x3c, !PT ;  /* 0x00000060030c7812 */ /* 0x000fca00078e3cff */
[----:B------:R-:W-:Y:S02]  /*15750*/  VIADD R13, R12, UR7 ;  /* 0x000000070c0d7c36 */ /* 0x000fe40008000000 */
[----:B------:R-:W5:Y:S01]  /*15760*/  LDL R12, [R1+0x3c] ;  /* 0x00003c00010c7983 */ /* 0x000f620000100800 */
[----:B----4-:R-:W-:-:S03]  /*15770*/  IMAD.X R5, R72, 0x1, R14, P4 ;  /* 0x0000000148057824 */ /* 0x010fc600020e060e */
[----:B------:R-:W4:Y:S01]  /*15780*/  LDL R14, [R1+0x44] ;  /* 0x00004400010e7983 */ /* 0x000f220000100800 */
[----:B-1----:R-:W-:-:S03]  /*15790*/  IADD3 R8, P4, PT, R74, R210, RZ ;  /* 0x000000d24a087210 */ /* 0x002fc60007f9e0ff */
[----:B------:R1:W-:Y:S02]  /*157a0*/  LDGSTS.E [R11+0x39a00], desc[UR26][R4.64], P3 ;  /* 0x39a00000040b7fae */ /* 0x0003e400099a101a */
[----:B------:R-:W-:Y:S02]  /*157b0*/  IMAD.X R9, R72, 0x1, R211, P4 ;  /* 0x0000000148097824 */ /* 0x000fe400020e06d3 */
[----:B------:R1:W-:Y:S04]  /*157c0*/  LDGSTS.E [R11+0x39e00], desc[UR26][R6.64], P3 ;  /* 0x39e00000060b7fae */ /* 0x0003e800099a101a */
[----:B------:R2:W-:Y:S01]  /*157d0*/  LDGSTS.E [R13+0x38300], desc[UR26][R8.64], P3 ;  /* 0x38300000080d7fae */ /* 0x0005e200099a101a */
[C---:B-1----:R-:W-:Y:S02]  /*157e0*/  IADD3 R4, P5, PT, R74.reuse, R218, RZ ;  /* 0x000000da4a047210 */ /* 0x042fe40007fbe0ff */
[----:B------:R-:W-:-:S03]  /*157f0*/  IADD3 R6, P4, PT, R74, R226, RZ ;  /* 0x000000e24a067210 */ /* 0x000fc60007f9e0ff */
[----:B------:R-:W-:Y:S01]  /*15800*/  IMAD.X R5, R72, 0x1, R219, P5 ;  /* 0x0000000148057824 */ /* 0x000fe200028e06db */
[----:B--2---:R-:W-:Y:S01]  /*15810*/  IADD3 R8, P5, PT, R74, R234, RZ ;  /* 0x000000ea4a087210 */ /* 0x004fe20007fbe0ff */
[----:B------:R-:W-:-:S03]  /*15820*/  IMAD.X R7, R72, 0x1, R227, P4 ;  /* 0x0000000148077824 */ /* 0x000fc600020e06e3 */
[----:B------:R1:W-:Y:S01]  /*15830*/  LDGSTS.E [R13+0x38700], desc[UR26][R4.64], P3 ;  /* 0x38700000040d7fae */ /* 0x0003e200099a101a */
[----:B------:R-:W-:-:S03]  /*15840*/  IMAD.X R9, R72, 0x1, R235, P5 ;  /* 0x0000000148097824 */ /* 0x000fc600028e06eb */
[----:B------:R2:W-:Y:S04]  /*15850*/  LDGSTS.E [R13+0x38b00], desc[UR26][R6.64], P3 ;  /* 0x38b00000060d7fae */ /* 0x0005e800099a101a */
[----:B------:R2:W-:Y:S01]  /*15860*/  LDGSTS.E [R13+0x38f00], desc[UR26][R8.64], P3 ;  /* 0x38f00000080d7fae */ /* 0x0005e200099a101a */
[C---:B-1----:R-:W-:Y:S02]  /*15870*/  IADD3 R4, P6, PT, R74.reuse, R242, RZ ;  /* 0x000000f24a047210 */ /* 0x042fe40007fde0ff */
[----:B--2---:R-:W-:-:S03]  /*15880*/  IADD3 R6, P4, PT, R74, R250, RZ ;  /* 0x000000fa4a067210 */ /* 0x004fc60007f9e0ff */
[----:B------:R-:W-:Y:S01]  /*15890*/  IMAD.X R5, R72, 0x1, R243, P6 ;  /* 0x0000000148057824 */ /* 0x000fe200030e06f3 */
[----:B------:R-:W-:Y:S01]  /*158a0*/  IADD3 R8, P5, PT, R74, R18, RZ ;  /* 0x000000124a087210 */ /* 0x000fe20007fbe0ff */
[----:B------:R-:W-:-:S03]  /*158b0*/  IMAD.X R7, R72, 0x1, R251, P4 ;  /* 0x0000000148077824 */ /* 0x000fc600020e06fb */
[----:B------:R1:W-:Y:S01]  /*158c0*/  LDGSTS.E [R13+0x39300], desc[UR26][R4.64], P3 ;  /* 0x39300000040d7fae */ /* 0x0003e200099a101a */
[----:B------:R-:W-:Y:S02]  /*158d0*/  VIADD R68, R68, 0x1 ;  /* 0x0000000144447836 */ /* 0x000fe40000000000 */
[----:B------:R-:W-:Y:S01]  /*158e0*/  IMAD.X R9, R72, 0x1, R17, P5 ;  /* 0x0000000148097824 */ /* 0x000fe200028e0611 */
[----:B------:R2:W-:Y:S01]  /*158f0*/  LDGSTS.E [R13+0x39700], desc[UR26][R6.64], P3 ;  /* 0x39700000060d7fae */ /* 0x0005e200099a101a */
[----:B------:R-:W-:-:S03]  /*15900*/  UIADD3 UR28, UPT, UPT, UR28, 0x1, URZ ;  /* 0x000000011c1c7890 */ /* 0x000fc6000fffe0ff */
[----:B------:R2:W-:Y:S01]  /*15910*/  LDGSTS.E [R13+0x39b00], desc[UR26][R8.64], P3 ;  /* 0x39b00000080d7fae */ /* 0x0005e200099a101a */
[----:B------:R-:W-:-:S04]  /*15920*/  UISETP.GT.AND UP1, UPT, UR28, 0x1, UPT ;  /* 0x000000011c00788c */ /* 0x000fc8000bf24270 */
[----:B------:R-:W-:Y:S01]  /*15930*/  USEL UR7, URZ, 0x1, !UP1 ;  /* 0x00000001ff077887 */ /* 0x000fe2000c800000 */
[----:B-1----:R-:W-:Y:S01]  /*15940*/  IMAD.U32 R4, RZ, RZ, UR4 ;  /* 0x00000004ff047e24 */ /* 0x002fe2000f8e00ff */
[----:B------:R-:W-:Y:S02]  /*15950*/  USEL UR28, UR28, URZ, !UP1 ;  /* 0x000000ff1c1c7287 */ /* 0x000fe4000c800000 */
[----:B------:R-:W-:Y:S01]  /*15960*/  ULOP3.LUT UR7, UR4, UR7, URZ, 0x3c, !UPT ;  /* 0x0000000704077292 */ /* 0x000fe2000f8e3cff */
[----:B------:R-:W-:Y:S01]  /*15970*/  VIADD R69, R69, 0xffffffc0 ;  /* 0xffffffc045457836 */ /* 0x000fe20000000000 */
[----:B---3--:R-:W-:-:S05]  /*15980*/  IADD3 R10, P6, PT, R74, R10, RZ ;  /* 0x0000000a4a0a7210 */ /* 0x008fca0007fde0ff */
[----:B------:R-:W-:-:S05]  /*15990*/  IMAD.X R11, R72, 0x1, R16, P6 ;  /* 0x00000001480b7824 */ /* 0x000fca00030e0610 */
[----:B------:R2:W-:Y:S04]  /*159a0*/  LDGSTS.E [R13+0x39f00], desc[UR26][R10.64], P3 ;  /* 0x39f000000a0d7fae */ /* 0x0005e800099a101a */
[----:B------:R-:W0:Y:S01]  /*159b0*/  LDGDEPBAR ;  /* 0x00000000000079af */ /* 0x000e220000000000 */
[----:B-----5:R-:W-:Y:S02]  /*159c0*/  IADD3 R74, P4, PT, R74, R15, RZ ;  /* 0x0000000f4a4a7210 */ /* 0x020fe40007f9e0ff */
[----:B------:R-:W-:Y:S02]  /*159d0*/  ISETP.NE.U32.AND P3, PT, R12, R68, PT ;  /* 0x000000440c00720c */ /* 0x000fe40003f65070 */
[----:B----4-:R-:W-:Y:S01]  /*159e0*/  IADD3 R73, P5, PT, R73, R14, RZ ;  /* 0x0000000e49497210 */ /* 0x010fe20007fbe0ff */
[----:B------:R-:W-:-:S04]  /*159f0*/  IMAD.X R72, R72, 0x1, R75, P4 ;  /* 0x0000000148487824 */ /* 0x000fc800020e064b */
[----:B------:R-:W-:-:S06]  /*15a00*/  IMAD.X R71, R71, 0x1, R76, P5 ;  /* 0x0000000147477824 */ /* 0x000fcc00028e064c */
[----:B--2---:R-:W-:Y:S05]  /*15a10*/  @P3 BRA `(.L_x_11) ;  /* 0xffffffd400183947 */ /* 0x004fea000383ffff */
.L_x_8:
[----:B------:R-:W2:Y:S01]  /*15a20*/  LDL.LU R7, [R1+0xd0] ;  /* 0x0000d00001077983 */ /* 0x000ea20000300800 */
[----:B------:R-:W2:Y:S01]  /*15a30*/  LDCU.128 UR16, c[0x0][0x390] ;  /* 0x00007200ff1077ac */ /* 0x000ea20008000c00 */
[C---:B------:R-:W-:Y:S02]  /*15a40*/  VIADD R5, R0.reuse, 0x2 ;  /* 0x0000000200057836 */ /* 0x040fe40000000000 */
[C---:B------:R-:W-:Y:S01]  /*15a50*/  VIADD R6, R0.reuse, 0x1 ;  /* 0x0000000100067836 */ /* 0x040fe20000000000 */
[----:B------:R-:W1:Y:S01]  /*15a60*/  LDCU UR6, c[0x0][0x3b8] ;  /* 0x00007700ff0677ac */ /* 0x000e620008000800 */
[C---:B------:R-:W-:Y:S02]  /*15a70*/  VIADD R3, R0.reuse, 0x3 ;  /* 0x0000000300037836 */ /* 0x040fe40000000000 */
[C---:B------:R-:W-:Y:S01]  /*15a80*/  VIADD R99, R0.reuse, 0x4 ;  /* 0x0000000400637836 */ /* 0x040fe20000000000 */
[----:B------:R-:W3:Y:S01]  /*15a90*/  LDCU UR5, c[0x0][0x3b4] ;  /* 0x00007680ff0577ac */ /* 0x000ee20008000800 */
[----:B-1----:R-:W-:Y:S01]  /*15aa0*/  IMAD R4, R0, UR6, RZ ;  /* 0x0000000600047c24 */ /* 0x002fe2000f8e02ff */
[C---:B--2---:R-:W-:Y:S01]  /*15ab0*/  ISETP.GE.AND P0, PT, R7.reuse, UR18, PT ;  /* 0x0000001207007c0c */ /* 0x044fe2000bf06270 */
[----:B---3--:R-:W-:-:S03]  /*15ac0*/  IMAD R2, R7, UR5, RZ ;  /* 0x0000000507027c24 */ /* 0x008fc6000f8e02ff */
[----:B------:R-:W-:Y:S01]  /*15ad0*/  ISETP.LT.AND P3, PT, R5, UR19, !P0 ;  /* 0x0000001305007c0c */ /* 0x000fe2000c761270 */
[----:B------:R-:W-:Y:S01]  /*15ae0*/  VIADD R5, R4, UR6 ;  /* 0x0000000604057c36 */ /* 0x000fe20008000000 */
[----:B------:R-:W-:Y:S02]  /*15af0*/  ISETP.LT.AND P4, PT, R6, UR19, !P0 ;  /* 0x0000001306007c0c */ /* 0x000fe4000c781270 */
[----:B------:R-:W-:Y:S01]  /*15b00*/  ISETP.LT.AND P6, PT, R3, UR19, !P0 ;  /* 0x0000001303007c0c */ /* 0x000fe2000c7c1270 */
[----:B------:R-:W-:Y:S01]  /*15b10*/  VIADD R6, R5, UR6 ;  /* 0x0000000605067c36 */ /* 0x000fe20008000000 */
[----:B------:R-:W-:-:S03]  /*15b20*/  LEA R3, P5, R2, UR16, 0x2 ;  /* 0x0000001002037c11 */ /* 0x000fc6000f8a10ff */
[----:B------:R-:W-:Y:S01]  /*15b30*/  VIADD R7, R6, UR6 ;  /* 0x0000000606077c36 */ /* 0x000fe20008000000 */
[----:B------:R-:W-:Y:S09]  /*15b40*/  @!P2 BRA `(.L_x_12) ;  /* 0x000000000010a947 */ /* 0x000ff20003800000 */
[----:B------:R-:W-:-:S06]  /*15b50*/  USHF.L.U32 UR4, UR4, 0x1f, URZ ;  /* 0x0000001f04047899 */ /* 0x000fcc00080006ff */
[----:B------:R-:W-:-:S04]  /*15b60*/  IMAD.U32 R8, RZ, RZ, UR4 ;  /* 0x00000004ff087e24 */ /* 0x000fc8000f8e00ff */
[----:B------:R-:W1:Y:S02]  /*15b70*/  SYNCS.PHASECHK.TRANS64.TRYWAIT P2, [UR8], R8 ;  /* 0x00000008ff0075a7 */ /* 0x000e640008041108 */
[----:B-1----:R-:W-:Y:S05]  /*15b80*/  @!P2 BRA `(.L_x_13) ;  /* 0x0000001800aca947 */ /* 0x002fea0003800000 */
.L_x_12:
[----:B------:R-:W-:-:S04]  /*15b90*/  DEPBAR.LE SB0, 0x0 ;  /* 0x000080000000791a */ /* 0x000fc80000000000 */
[----:B------:R-:W-:Y:S01]  /*15ba0*/  BAR.SYNC.DEFER_BLOCKING 0x0 ;  /* 0x0000000000007b1d */ /* 0x000fe20000010000 */
[----:B------:R-:W-:Y:S01]  /*15bb0*/  VIADD R8, R7, UR6 ;  /* 0x0000000607087c36 */ /* 0x000fe20008000000 */
[----:B------:R-:W-:Y:S01]  /*15bc0*/  LEA.HI.X.SX32 R2, R2, UR17, 0x2, P5 ;  /* 0x0000001102027c11 */ /* 0x000fe2000a8f16ff */
[----:B------:R-:W-:Y:S01]  /*15bd0*/  VIADD R101, R0, 0x5 ;  /* 0x0000000500657836 */ /* 0x000fe20000000000 */
[CC--:B------:R-:W-:Y:S01]  /*15be0*/  LEA R70, P2, R5.reuse, R3.reuse, 0x2 ;  /* 0x0000000305467211 */ /* 0x0c0fe200078410ff */
[----:B------:R-:W-:Y:S01]  /*15bf0*/  VIADD R79, R8, UR6 ;  /* 0x00000006084f7c36 */ /* 0x000fe20008000000 */
[-C--:B------:R-:W-:Y:S01]  /*15c00*/  LEA R68, P5, R4, R3.reuse, 0x2 ;  /* 0x0000000304447211 */ /* 0x080fe200078a10ff */
[----:B------:R-:W-:Y:S01]  /*15c10*/  VIADD R102, R0, 0x6 ;  /* 0x0000000600667836 */ /* 0x000fe20000000000 */
[----:B------:R-:W-:Y:S01]  /*15c20*/  LEA.HI.X.SX32 R71, R5, R2, 0x2, P2 ;  /* 0x0000000205477211 */ /* 0x000fe200010f16ff */
[----:B------:R-:W-:Y:S01]  /*15c30*/  VIADD R81, R79, UR6 ;  /* 0x000000064f517c36 */ /* 0x000fe20008000000 */
[----:B------:R-:W-:-:S02]  /*15c40*/  LEA R74, P2, R7, R3, 0x2 ;  /* 0x00000003074a7211 */ /* 0x000fc400078410ff */
[-C--:B------:R-:W-:Y:S01]  /*15c50*/  LEA.HI.X.SX32 R69, R4, R2.reuse, 0x2, P5 ;  /* 0x0000000204457211 */ /* 0x080fe200028f16ff */
[----:B------:R-:W-:Y:S01]  /*15c60*/  VIADD R83, R81, UR6 ;  /* 0x0000000651537c36 */ /* 0x000fe20008000000 */
[-C--:B------:R-:W-:Y:S02]  /*15c70*/  LEA.HI.X.SX32 R75, R7, R2.reuse, 0x2, P2 ;  /* 0x00000002074b7211 */ /* 0x080fe400010f16ff */
[-C--:B------:R-:W-:Y:S01]  /*15c80*/  LEA R80, P2, R81, R3.reuse, 0x2 ;  /* 0x0000000351507211 */ /* 0x080fe200078410ff */
[----:B------:R-:W-:Y:S01]  /*15c90*/  VIADD R85, R83, UR6 ;  /* 0x0000000653557c36 */ /* 0x000fe20008000000 */
[CC--:B------:R-:W-:Y:S02]  /*15ca0*/  LEA R72, P5, R6.reuse, R3.reuse, 0x2 ;  /* 0x0000000306487211 */ /* 0x0c0fe400078a10ff */
[-C--:B------:R-:W-:Y:S01]  /*15cb0*/  LEA.HI.X.SX32 R81, R81, R2.reuse, 0x2, P2 ;  /* 0x0000000251517211 */ /* 0x080fe200010f16ff */
[C---:B------:R-:W-:Y:S01]  /*15cc0*/  VIADD R87, R85.reuse, UR6 ;  /* 0x0000000655577c36 */ /* 0x040fe20008000000 */
[----:B------:R-:W-:Y:S01]  /*15cd0*/  LEA R84, P2, R85, R3, 0x2 ;  /* 0x0000000355547211 */ /* 0x000fe200078410ff */
[----:B------:R-:W1:Y:S02]  /*15ce0*/  @!P1 SYNCS.CCTL.IV [UR11+0x58000] ;  /* 0x05800000ff0099b1 */ /* 0x000e64000800000b */
[----:B-1----:R-:W-:Y:S01]  /*15cf0*/  BAR.SYNC.DEFER_BLOCKING 0x0 ;  /* 0x0000000000007b1d */ /* 0x002fe20000010000 */
[----:B------:R-:W-:Y:S01]  /*15d00*/  VIADD R89, R87, UR6 ;  /* 0x0000000657597c36 */ /* 0x000fe20008000000 */
[----:B------:R-:W-:-:S02]  /*15d10*/  LEA.HI.X.SX32 R73, R6, R2, 0x2, P5 ;  /* 0x0000000206497211 */ /* 0x000fc400028f16ff */
[-C--:B------:R-:W-:Y:S01]  /*15d20*/  LEA.HI.X.SX32 R85, R85, R2.reuse, 0x2, P2 ;  /* 0x0000000255557211 */ /* 0x080fe200010f16ff */
[C---:B------:R-:W-:Y:S01]  /*15d30*/  VIADD R91, R89.reuse, UR6 ;  /* 0x00000006595b7c36 */ /* 0x040fe20008000000 */
[----:B------:R-:W-:Y:S02]  /*15d40*/  LEA R88, P2, R89, R3, 0x2 ;  /* 0x0000000359587211 */ /* 0x000fe400078410ff */
[----:B------:R-:W-:Y:S01]  /*15d50*/  ISETP.LT.AND P5, PT, R0, UR19, !P0 ;  /* 0x0000001300007c0c */ /* 0x000fe2000c7a1270 */
[----:B------:R-:W-:Y:S01]  /*15d60*/  VIADD R93, R91, UR6 ;  /* 0x000000065b5d7c36 */ /* 0x000fe20008000000 */
[----:B------:R-:W-:-:S03]  /*15d70*/  LEA.HI.X.SX32 R89, R89, R2, 0x2, P2 ;  /* 0x0000000259597211 */ /* 0x000fc600010f16ff */
[C---:B------:R-:W-:Y:S01]  /*15d80*/  VIADD R95, R93.reuse, UR6 ;  /* 0x000000065d5f7c36 */ /* 0x040fe20008000000 */
[----:B------:R-:W-:-:S03]  /*15d90*/  LEA R92, P2, R93, R3, 0x2 ;  /* 0x000000035d5c7211 */ /* 0x000fc600078410ff */
[----:B------:R-:W-:Y:S01]  /*15da0*/  VIADD R97, R95, UR6 ;  /* 0x000000065f617c36 */ /* 0x000fe20008000000 */
[----:B------:R-:W-:-:S03]  /*15db0*/  LEA.HI.X.SX32 R93, R93, R2, 0x2, P2 ;  /* 0x000000025d5d7211 */ /* 0x000fc600010f16ff */
[C---:B------:R-:W-:Y:S01]  /*15dc0*/  VIADD R100, R97.reuse, UR6 ;  /* 0x0000000661647c36 */ /* 0x040fe20008000000 */
[CC--:B------:R-:W-:Y:S01]  /*15dd0*/  LEA R96, P2, R97.reuse, R3.reuse, 0x2 ;  /* 0x0000000361607211 */ /* 0x0c0fe200078410ff */
[----:B------:R-:W1:Y:S01]  /*15de0*/  @!P1 SYNCS.CCTL.IV [UR11+0x58008] ;  /* 0x05800800ff0099b1 */ /* 0x000e62000800000b */
[CC--:B------:R-:W-:Y:S02]  /*15df0*/  LEA R76, P1, R8.reuse, R3.reuse, 0x2 ;  /* 0x00000003084c7211 */ /* 0x0c0fe400078210ff */
[-C--:B------:R-:W-:Y:S02]  /*15e00*/  LEA.HI.X.SX32 R97, R97, R2.reuse, 0x2, P2 ;  /* 0x0000000261617211 */ /* 0x080fe400010f16ff */
[-C--:B------:R-:W-:Y:S02]  /*15e10*/  LEA.HI.X.SX32 R77, R8, R2.reuse, 0x2, P1 ;  /* 0x00000002084d7211 */ /* 0x080fe400008f16ff */
[----:B------:R-:W-:Y:S01]  /*15e20*/  LEA R78, P1, R79, R3, 0x2 ;  /* 0x000000034f4e7211 */ /* 0x000fe200078210ff */
[----:B------:R-:W2:Y:S01]  /*15e30*/  LDTM.x64 R4, tmem[UR12] ;  /* 0x0000000c000479ee */ /* 0x000ea20008340000 */
[----:B------:R-:W-:Y:S01]  /*15e40*/  ISETP.LT.AND P2, PT, R99, UR19, !P0 ;  /* 0x0000001363007c0c */ /* 0x000fe2000c741270 */
[----:B------:R-:W-:Y:S01]  /*15e50*/  NOP ;  /* 0x0000000000007918 */ /* 0x000fe20000000000 */
[----:B------:R-:W-:-:S02]  /*15e60*/  LEA.HI.X.SX32 R79, R79, R2, 0x2, P1 ;  /* 0x000000024f4f7211 */ /* 0x000fc400008f16ff */
[----:B------:R-:W-:-:S04]  /*15e70*/  LEA R82, P1, R83, R3, 0x2 ;  /* 0x0000000353527211 */ /* 0x000fc800078210ff */
[----:B------:R-:W-:Y:S02]  /*15e80*/  LEA.HI.X.SX32 R83, R83, R2, 0x2, P1 ;  /* 0x0000000253537211 */ /* 0x000fe400008f16ff */
[----:B------:R-:W-:-:S04]  /*15e90*/  LEA R86, P1, R87, R3, 0x2 ;  /* 0x0000000357567211 */ /* 0x000fc800078210ff */
[----:B------:R-:W-:Y:S02]  /*15ea0*/  LEA.HI.X.SX32 R87, R87, R2, 0x2, P1 ;  /* 0x0000000257577211 */ /* 0x000fe400008f16ff */
[----:B------:R-:W-:-:S04]  /*15eb0*/  LEA R90, P1, R91, R3, 0x2 ;  /* 0x000000035b5a7211 */ /* 0x000fc800078210ff */
[-C--:B------:R-:W-:Y:S02]  /*15ec0*/  LEA.HI.X.SX32 R91, R91, R2.reuse, 0x2, P1 ;  /* 0x000000025b5b7211 */ /* 0x080fe400008f16ff */
[CC--:B------:R-:W-:Y:S01]  /*15ed0*/  LEA R94, P1, R95.reuse, R3.reuse, 0x2 ;  /* 0x000000035f5e7211 */ /* 0x0c0fe200078210ff */
[----:B--2---:R2:W-:Y:S01]  /*15ee0*/  @P5 STG.E desc[UR26][R68.64], R4 ;  /* 0x0000000444005986 */ /* 0x0045e2000c10191a */
[----:B------:R-:W-:Y:S01]  /*15ef0*/  ISETP.LT.AND P5, PT, R102, UR19, !P0 ;  /* 0x0000001366007c0c */ /* 0x000fe2000c7a1270 */
[----:B------:R-:W-:Y:S01]  /*15f00*/  VIADD R102, R0, 0x8 ;  /* 0x0000000800667836 */ /* 0x000fe20000000000 */
[----:B------:R-:W-:Y:S01]  /*15f10*/  LEA.HI.X.SX32 R95, R95, R2, 0x2, P1 ;  /* 0x000000025f5f7211 */ /* 0x000fe200008f16ff */
[----:B------:R3:W-:Y:S01]  /*15f20*/  @P4 STG.E desc[UR26][R70.64], R5 ;  /* 0x0000000546004986 */ /* 0x0007e2000c10191a */
[----:B------:R-:W-:-:S03]  /*15f30*/  LEA R98, P1, R100, R3, 0x2 ;  /* 0x0000000364627211 */ /* 0x000fc600078210ff */
[----:B------:R4:W-:Y:S01]  /*15f40*/  @P3 STG.E desc[UR26][R72.64], R6 ;  /* 0x0000000648003986 */ /* 0x0009e2000c10191a */
[C---:B------:R-:W-:Y:S01]  /*15f50*/  LEA.HI.X.SX32 R99, R100.reuse, R2, 0x2, P1 ;  /* 0x0000000264637211 */ /* 0x040fe200008f16ff */
[----:B------:R-:W-:Y:S01]  /*15f60*/  VIADD R100, R100, UR6 ;  /* 0x0000000664647c36 */ /* 0x000fe20008000000 */
[----:B------:R-:W-:Y:S01]  /*15f70*/  ISETP.LT.AND P1, PT, R101, UR19, !P0 ;  /* 0x0000001365007c0c */ /* 0x000fe2000c721270 */
[----:B------:R-:W-:Y:S01]  /*15f80*/  VIADD R101, R0, 0x7 ;  /* 0x0000000700657836 */ /* 0x000fe20000000000 */
[----:B------:R-:W-:Y:S01]  /*15f90*/  ISETP.LT.AND P3, PT, R102, UR19, !P0 ;  /* 0x0000001366007c0c */ /* 0x000fe2000c761270 */
[C---:B--2---:R-:W-:Y:S01]  /*15fa0*/  VIADD R4, R0.reuse, 0xb ;  /* 0x0000000b00047836 */ /* 0x044fe20000000000 */
[----:B------:R2:W-:Y:S01]  /*15fb0*/  @P6 STG.E desc[UR26][R74.64], R7 ;  /* 0x000000074a006986 */ /* 0x0005e2000c10191a */
[C---:B------:R-:W-:Y:S01]  /*15fc0*/  VIADD R68, R0.reuse, 0xa ;  /* 0x0000000a00447836 */ /* 0x040fe20000000000 */
[----:B------:R-:W-:Y:S01]  /*15fd0*/  ISETP.LT.AND P4, PT, R101, UR19, !P0 ;  /* 0x0000001365007c0c */ /* 0x000fe2000c781270 */
[C---:B------:R-:W-:Y:S01]  /*15fe0*/  VIADD R101, R0.reuse, 0x9 ;  /* 0x0000000900657836 */ /* 0x040fe20000000000 */
[----:B------:R5:W-:Y:S01]  /*15ff0*/  @P2 STG.E desc[UR26][R76.64], R8 ;  /* 0x000000084c002986 */ /* 0x000be2000c10191a */
[----:B---3--:R-:W-:Y:S01]  /*16000*/  VIADD R5, R0, 0xc ;  /* 0x0000000c00057836 */ /* 0x008fe20000000000 */
[----:B------:R-:W-:Y:S01]  /*16010*/  ISETP.LT.AND P2, PT, R68, UR19, !P0 ;  /* 0x0000001344007c0c */ /* 0x000fe2000c741270 */
[----:B----4-:R-:W-:Y:S01]  /*16020*/  VIADD R6, R0, 0x14 ;  /* 0x0000001400067836 */ /* 0x010fe20000000000 */
[----:B------:R-:W-:Y:S01]  /*16030*/  ISETP.LT.AND P6, PT, R101, UR19, !P0 ;  /* 0x0000001365007c0c */ /* 0x000fe2000c7c1270 */
[----:B------:R3:W-:Y:S01]  /*16040*/  @P1 STG.E desc[UR26][R78.64], R9 ;  /* 0x000000094e001986 */ /* 0x0007e2000c10191a */
[----:B------:R-:W-:Y:S01]  /*16050*/  ISETP.LT.AND P1, PT, R4, UR19, !P0 ;  /* 0x0000001304007c0c */ /* 0x000fe2000c721270 */
[----:B------:R-:W-:-:S02]  /*16060*/  VIADD R4, R0, 0xd ;  /* 0x0000000d00047836 */ /* 0x000fc40000000000 */
[----:B------:R4:W-:Y:S01]  /*16070*/  @P5 STG.E desc[UR26][R80.64], R10 ;  /* 0x0000000a50005986 */ /* 0x0009e2000c10191a */
[----:B------:R-:W-:Y:S01]  /*16080*/  ISETP.LT.AND P5, PT, R5, UR19, !P0 ;  /* 0x0000001305007c0c */ /* 0x000fe2000c7a1270 */
[----:B------:R-:W-:Y:S02]  /*16090*/  VIADD R5, R0, 0xe ;  /* 0x0000000e00057836 */ /* 0x000fe40000000000 */
[----:B------:R1:W-:Y:S01]  /*160a0*/  @P4 STG.E desc[UR26][R82.64], R11 ;  /* 0x0000000b52004986 */ /* 0x0003e2000c10191a */
[----:B------:R-:W-:Y:S01]  /*160b0*/  ISETP.LT.AND P4, PT, R4, UR19, !P0 ;  /* 0x0000001304007c0c */ /* 0x000fe2000c781270 */
[C---:B------:R-:W-:Y:S02]  /*160c0*/  VIADD R4, R0.reuse, 0xf ;  /* 0x0000000f00047836 */ /* 0x040fe40000000000 */
[----:B------:R1:W-:Y:S01]  /*160d0*/  @P3 STG.E desc[UR26][R84.64], R12 ;  /* 0x0000000c54003986 */ /* 0x0003e2000c10191a */
[----:B------:R-:W-:Y:S01]  /*160e0*/  ISETP.LT.AND P3, PT, R5, UR19, !P0 ;  /* 0x0000001305007c0c */ /* 0x000fe2000c761270 */
[----:B------:R-:W-:-:S02]  /*160f0*/  VIADD R5, R0, 0x10 ;  /* 0x0000001000057836 */ /* 0x000fc40000000000 */
[----:B------:R1:W-:Y:S01]  /*16100*/  @P6 STG.E desc[UR26][R86.64], R13 ;  /* 0x0000000d56006986 */ /* 0x0003e2000c10191a */
[----:B------:R-:W-:Y:S01]  /*16110*/  ISETP.LT.AND P6, PT, R4, UR19, !P0 ;  /* 0x0000001304007c0c */ /* 0x000fe2000c7c1270 */
[C---:B------:R-:W-:Y:S02]  /*16120*/  VIADD R4, R0.reuse, 0x11 ;  /* 0x0000001100047836 */ /* 0x040fe40000000000 */
[----:B------:R-:W-:Y:S01]  /*16130*/  @P2 STG.E desc[UR26][R88.64], R14 ;  /* 0x0000000e58002986 */ /* 0x000fe2000c10191a */
[----:B------:R-:W-:Y:S01]  /*16140*/  ISETP.LT.AND P2, PT, R5, UR19, !P0 ;  /* 0x0000001305007c0c */ /* 0x000fe2000c741270 */
[----:B------:R-:W-:Y:S02]  /*16150*/  VIADD R5, R0, 0x12 ;  /* 0x0000001200057836 */ /* 0x000fe40000000000 */
[----:B------:R-:W-:Y:S01]  /*16160*/  @P1 STG.E desc[UR26][R90.64], R15 ;  /* 0x0000000f5a001986 */ /* 0x000fe2000c10191a */
[----:B------:R-:W-:Y:S01]  /*16170*/  ISETP.LT.AND P1, PT, R4, UR19, !P0 ;  /* 0x0000001304007c0c */ /* 0x000fe2000c721270 */
[----:B------:R-:W-:-:S02]  /*16180*/  VIADD R4, R0, 0x13 ;  /* 0x0000001300047836 */ /* 0x000fc40000000000 */
[----:B------:R1:W-:Y:S01]  /*16190*/  @P5 STG.E desc[UR26][R92.64], R16 ;  /* 0x000000105c005986 */ /* 0x0003e2000c10191a */
[----:B--2---:R-:W-:Y:S01]  /*161a0*/  VIADD R7, R100, UR6 ;  /* 0x0000000664077c36 */ /* 0x004fe20008000000 */
[----:B------:R-:W-:Y:S01]  /*161b0*/  ISETP.LT.AND P5, PT, R5, UR19, !P0 ;  /* 0x0000001305007c0c */ /* 0x000fe2000c7a1270 */
[----:B-----5:R-:W-:Y:S01]  /*161c0*/  VIADD R8, R0, 0x15 ;  /* 0x0000001500087836 */ /* 0x020fe20000000000 */
[----:B------:R-:W-:Y:S01]  /*161d0*/  @P4 STG.E desc[UR26][R94.64], R17 ;  /* 0x000000115e004986 */ /* 0x000fe2000c10191a */
[----:B------:R-:W-:Y:S01]  /*161e0*/  ISETP.LT.AND P4, PT, R4, UR19, !P0 ;  /* 0x0000001304007c0c */ /* 0x000fe2000c781270 */
[----:B---3--:R-:W-:Y:S02]  /*161f0*/  VIADD R9, R7, UR6 ;  /* 0x0000000607097c36 */ /* 0x008fe40008000000 */
[----:B------:R-:W-:Y:S01]  /*16200*/  @P3 STG.E desc[UR26][R96.64], R18 ;  /* 0x0000001260003986 */ /* 0x000fe2000c10191a */
[----:B------:R-:W-:Y:S01]  /*16210*/  LEA R4, P3, R100, R3, 0x2 ;  /* 0x0000000364047211 */ /* 0x000fe200078610ff */
[----:B----4-:R-:W-:-:S02]  /*16220*/  VIADD R10, R0, 0x16 ;  /* 0x00000016000a7836 */ /* 0x010fc40000000000 */
[----:B------:R-:W-:Y:S01]  /*16230*/  @P6 STG.E desc[UR26][R98.64], R19 ;  /* 0x0000001362006986 */ /* 0x000fe2000c10191a */
[-C--:B------:R-:W-:Y:S01]  /*16240*/  LEA.HI.X.SX32 R5, R100, R2.reuse, 0x2, P3 ;  /* 0x0000000264057211 */ /* 0x080fe200018f16ff */
[----:B-1----:R-:W-:Y:S01]  /*16250*/  VIADD R11, R9, UR6 ;  /* 0x00000006090b7c36 */ /* 0x002fe20008000000 */
[----:B------:R-:W-:Y:S01]  /*16260*/  ISETP.LT.AND P3, PT, R6, UR19, !P0 ;  /* 0x0000001306007c0c */ /* 0x000fe2000c761270 */
[----:B------:R-:W-:Y:S01]  /*16270*/  VIADD R12, R0, 0x17 ;  /* 0x00000017000c7836 */ /* 0x000fe20000000000 */
[CC--:B------:R-:W-:Y:S01]  /*16280*/  LEA R6, P6, R7.reuse, R3.reuse, 0x2 ;  /* 0x0000000307067211 */ /* 0x0c0fe200078c10ff */
[----:B------:R1:W-:Y:S01]  /*16290*/  @P2 STG.E desc[UR26][R4.64], R20 ;  /* 0x0000001404002986 */ /* 0x0003e2000c10191a */
[----:B------:R-:W-:Y:S01]  /*162a0*/  ISETP.LT.AND P2, PT, R8, UR19, !P0 ;  /* 0x0000001308007c0c */ /* 0x000fe2000c741270 */
[C---:B------:R-:W-:Y:S01]  /*162b0*/  VIADD R13, R0.reuse, 0x18 ;  /* 0x00000018000d7836 */ /* 0x040fe20000000000 */
[----:B------:R-:W-:Y:S01]  /*162c0*/  LEA.HI.X.SX32 R7, R7, R2, 0x2, P6 ;  /* 0x0000000207077211 */ /* 0x000fe200030f16ff */
[----:B------:R-:W-:Y:S01]  /*162d0*/  VIADD R16, R0, 0x3e ;  /* 0x0000003e00107836 */ /* 0x000fe20000000000 */
[----:B------:R-:W-:-:S03]  /*162e0*/  LEA R8, P6, R9, R3, 0x2 ;  /* 0x0000000309087211 */ /* 0x000fc600078c10ff */
[----:B------:R2:W-:Y:S01]  /*162f0*/  @P1 STG.E desc[UR26][R6.64], R21 ;  /* 0x0000001506001986 */ /* 0x0005e2000c10191a */
[-C--:B------:R-:W-:Y:S02]  /*16300*/  LEA.HI.X.SX32 R9, R9, R2.reuse, 0x2, P6 ;  /* 0x0000000209097211 */ /* 0x080fe400030f16ff */
[----:B------:R-:W-:Y:S01]  /*16310*/  ISETP.LT.AND P1, PT, R10, UR19, !P0 ;  /* 0x000000130a007c0c */ /* 0x000fe2000c721270 */
[C---:B-1----:R-:W-:Y:S01]  /*16320*/  VIADD R5, R11.reuse, UR6 ;  /* 0x000000060b057c36 */ /* 0x042fe20008000000 */
[-C--:B------:R-:W-:Y:S01]  /*16330*/  LEA R10, P6, R11, R3.reuse, 0x2 ;  /* 0x000000030b0a7211 */ /* 0x080fe200078c10ff */
[----:B------:R1:W-:Y:S01]  /*16340*/  @P5 STG.E desc[UR26][R8.64], R22 ;  /* 0x0000001608005986 */ /* 0x0003e2000c10191a */
[----:B------:R-:W-:Y:S01]  /*16350*/  ISETP.LT.AND P5, PT, R12, UR19, !P0 ;  /* 0x000000130c007c0c */ /* 0x000fe2000c7a1270 */
[----:B------:R-:W-:Y:S01]  /*16360*/  VIADD R12, R5, UR6 ;  /* 0x00000006050c7c36 */ /* 0x000fe20008000000 */
[----:B------:R-:W-:Y:S02]  /*16370*/  LEA.HI.X.SX32 R11, R11, R2, 0x2, P6 ;  /* 0x000000020b0b7211 */ /* 0x000fe400030f16ff */
[----:B------:R-:W-:-:S03]  /*16380*/  LEA R4, P6, R5, R3, 0x2 ;  /* 0x0000000305047211 */ /* 0x000fc600078c10ff */
[----:B------:R3:W-:Y:S01]  /*16390*/  @P4 STG.E desc[UR26][R10.64], R23 ;  /* 0x000000170a004986 */ /* 0x0007e2000c10191a */
[-C--:B------:R-:W-:Y:S02]  /*163a0*/  LEA.HI.X.SX32 R5, R5, R2.reuse, 0x2, P6 ;  /* 0x0000000205057211 */ /* 0x080fe400030f16ff */
[-C--:B--2---:R-:W-:Y:S01]  /*163b0*/  LEA R6, P6, R12, R3.reuse, 0x2 ;  /* 0x000000030c067211 */ /* 0x084fe200078c10ff */
[----:B-1----:R-:W-:Y:S01]  /*163c0*/  VIADD R8, R0, 0x19 ;  /* 0x0000001900087836 */ /* 0x002fe20000000000 */
[----:B------:R-:W-:Y:S01]  /*163d0*/  ISETP.LT.AND P4, PT, R13, UR19, !P0 ;  /* 0x000000130d007c0c */ /* 0x000fe2000c781270 */
[C---:B------:R-:W-:Y:S01]  /*163e0*/  VIADD R9, R12.reuse, UR6 ;  /* 0x000000060c097c36 */ /* 0x040fe20008000000 */
[-C--:B------:R-:W-:Y:S01]  /*163f0*/  LEA.HI.X.SX32 R7, R12, R2.reuse, 0x2, P6 ;  /* 0x000000020c077211 */ /* 0x080fe200030f16ff */
[----:B------:R1:W-:Y:S01]  /*16400*/  @P3 STG.E desc[UR26][R4.64], R24 ;  /* 0x0000001804003986 */ /* 0x0003e2000c10191a */
[----:B------:R-:W-:Y:S01]  /*16410*/  ISETP.LT.AND P3, PT, R8, UR19, !P0 ;  /* 0x0000001308007c0c */ /* 0x000fe2000c761270 */
[C---:B------:R-:W-:Y:S01]  /*16420*/  VIADD R12, R0.reuse, 0x1a ;  /* 0x0000001a000c7836 */ /* 0x040fe20000000000 */
[C---:B------:R-:W-:Y:S01]  /*16430*/  LEA R8, P6, R9.reuse, R3, 0x2 ;  /* 0x0000000309087211 */ /* 0x040fe200078c10ff */
[C---:B---3--:R-:W-:Y:S01]  /*16440*/  VIADD R11, R9.reuse, UR6 ;  /* 0x00000006090b7c36 */ /* 0x048fe20008000000 */
[----:B------:R2:W-:Y:S01]  /*16450*/  @P2 STG.E desc[UR26][R6.64], R25 ;  /* 0x0000001906002986 */ /* 0x0005e2000c10191a */
[----:B------:R-:W-:Y:S01]  /*16460*/  VIADD R13, R0, 0x1b ;  /* 0x0000001b000d7836 */ /* 0x000fe20000000000 */
[----:B------:R-:W-:-:S02]  /*16470*/  LEA.HI.X.SX32 R9, R9, R2, 0x2, P6 ;  /* 0x0000000209097211 */ /* 0x000fc400030f16ff */
[----:B------:R-:W-:Y:S01]  /*16480*/  ISETP.LT.AND P2, PT, R12, UR19, !P0 ;  /* 0x000000130c007c0c */ /* 0x000fe2000c741270 */
[C---:B------:R-:W-:Y:S01]  /*16490*/  VIADD R12, R11.reuse, UR6 ;  /* 0x000000060b0c7c36 */ /* 0x040fe20008000000 */
[-C--:B------:R-:W-:Y:S01]  /*164a0*/  LEA R10, P6, R11, R3.reuse, 0x2 ;  /* 0x000000030b0a7211 */ /* 0x080fe200078c10ff */
[----:B------:R3:W-:Y:S01]  /*164b0*/  @P1 STG.E desc[UR26][R8.64], R26 ;  /* 0x0000001a08001986 */ /* 0x0007e2000c10191a */
[----:B------:R-:W-:Y:S01]  /*164c0*/  ISETP.LT.AND P1, PT, R13, UR19, !P0 ;  /* 0x000000130d007c0c */ /* 0x000fe2000c721270 */
[----:B------:R-:W-:Y:S01]  /*164d0*/  VIADD R13, R0, 0x1e ;  /* 0x0000001e000d7836 */ /* 0x000fe20000000000 */
[-C--:B------:R-:W-:Y:S02]  /*164e0*/  LEA.HI.X.SX32 R11, R11, R2.reuse, 0x2, P6 ;  /* 0x000000020b0b7211 */ /* 0x080fe400030f16ff */
[-C--:B-1----:R-:W-:Y:S01]  /*164f0*/  LEA R4, P6, R12, R3.reuse, 0x2 ;  /* 0x000000030c047211 */ /* 0x082fe200078c10ff */
[----:B--2---:R-:W-:Y:S02]  /*16500*/  VIADD R6, R0, 0x1c ;  /* 0x0000001c00067836 */ /* 0x004fe40000000000 */
[C---:B------:R-:W-:Y:S01]  /*16510*/  VIADD R7, R12.reuse, UR6 ;  /* 0x000000060c077c36 */ /* 0x040fe20008000000 */
[-C--:B------:R-:W-:Y:S01]  /*16520*/  LEA.HI.X.SX32 R5, R12, R2.reuse, 0x2, P6 ;  /* 0x000000020c057211 */ /* 0x080fe200030f16ff */
[----:B------:R1:W-:Y:S01]  /*16530*/  @P5 STG.E desc[UR26][R10.64], R27 ;  /* 0x0000001b0a005986 */ /* 0x0003e2000c10191a */
[----:B------:R-:W-:Y:S01]  /*16540*/  ISETP.LT.AND P5, PT, R6, UR19, !P0 ;  /* 0x0000001306007c0c */ /* 0x000fe2000c7a1270 */
[----:B------:R-:W-:Y:S01]  /*16550*/  VIADD R12, R0, 0x1d ;  /* 0x0000001d000c7836 */ /* 0x000fe20000000000 */
[C---:B------:R-:W-:Y:S01]  /*16560*/  LEA R6, P6, R7.reuse, R3, 0x2 ;  /* 0x0000000307067211 */ /* 0x040fe200078c10ff */
[C---:B---3--:R-:W-:Y:S01]  /*16570*/  VIADD R9, R7.reuse, UR6 ;  /* 0x0000000607097c36 */ /* 0x048fe20008000000 */
[----:B------:R2:W-:Y:S02]  /*16580*/  @P4 STG.E desc[UR26][R4.64], R28 ;  /* 0x0000001c04004986 */ /* 0x0005e4000c10191a */
        /* <DEDUP_REMOVED lines=185> */
[----:B------:R-:W-:Y:S02]  /*17120*/  ISETP.LT.AND P3, PT, R13, UR19, !P0 ;  /* 0x000000130d007c0c */ /* 0x000fe4000c761270 */
[-C--:B------:R-:W-:Y:S02]  /*17130*/  LEA.HI.X.SX32 R5, R5, R2.reuse, 0x2, P6 ;  /* 0x0000000205057211 */ /* 0x080fe400030f16ff */
[CC--:B-1----:R-:W-:Y:S01]  /*17140*/  LEA R6, P6, R12.reuse, R3.reuse, 0x2 ;  /* 0x000000030c067211 */ /* 0x0c2fe200078c10ff */
[----:B--2---:R-:W-:Y:S02]  /*17150*/  VIADD R9, R12, UR6 ;  /* 0x000000060c097c36 */ /* 0x004fe40008000000 */
[----:B------:R-:W-:Y:S01]  /*17160*/  VIADD R8, R0, 0x3d ;  /* 0x0000003d00087836 */ /* 0x000fe20000000000 */
[----:B------:R-:W-:Y:S01]  /*17170*/  LEA.HI.X.SX32 R7, R12, R2, 0x2, P6 ;  /* 0x000000020c077211 */ /* 0x000fe200030f16ff */
[C---:B------:R-:W-:Y:S01]  /*17180*/  VIADD R12, R9.reuse, UR6 ;  /* 0x00000006090c7c36 */ /* 0x040fe20008000000 */
[----:B------:R1:W-:Y:S02]  /*17190*/  @P2 STG.E desc[UR26][R4.64], R60 ;  /* 0x0000003c04002986 */ /* 0x0003e4000c10191a */
[----:B------:R-:W-:Y:S01]  /*171a0*/  ISETP.LT.AND P2, PT, R8, UR19, !P0 ;  /* 0x0000001308007c0c */ /* 0x000fe2000c741270 */
[----:B------:R-:W-:Y:S01]  /*171b0*/  VIADD R13, R12, UR6 ;  /* 0x000000060c0d7c36 */ /* 0x000fe20008000000 */
[----:B------:R2:W-:Y:S01]  /*171c0*/  @P1 STG.E desc[UR26][R6.64], R61 ;  /* 0x0000003d06001986 */ /* 0x0005e2000c10191a */
[----:B------:R-:W-:-:S02]  /*171d0*/  LEA R8, P1, R9, R3, 0x2 ;  /* 0x0000000309087211 */ /* 0x000fc400078210ff */
[CC--:B---3--:R-:W-:Y:S01]  /*171e0*/  LEA R10, P6, R12.reuse, R3.reuse, 0x2 ;  /* 0x000000030c0a7211 */ /* 0x0c8fe200078c10ff */
[----:B------:R-:W-:Y:S01]  /*171f0*/  VIADD R14, R13, UR6 ;  /* 0x000000060d0e7c36 */ /* 0x000fe20008000000 */
[-C--:B------:R-:W-:Y:S02]  /*17200*/  LEA.HI.X.SX32 R9, R9, R2.reuse, 0x2, P1 ;  /* 0x0000000209097211 */ /* 0x080fe400008f16ff */
[-C--:B------:R-:W-:Y:S01]  /*17210*/  LEA.HI.X.SX32 R11, R12, R2.reuse, 0x2, P6 ;  /* 0x000000020c0b7211 */ /* 0x080fe200030f16ff */
[C---:B------:R-:W-:Y:S01]  /*17220*/  VIADD R15, R14.reuse, UR6 ;  /* 0x000000060e0f7c36 */ /* 0x040fe20008000000 */
[CC--:B-1----:R-:W-:Y:S01]  /*17230*/  LEA R4, P1, R13.reuse, R3.reuse, 0x2 ;  /* 0x000000030d047211 */ /* 0x0c2fe200078210ff */
[----:B------:R1:W-:Y:S01]  /*17240*/  @P5 STG.E desc[UR26][R8.64], R62 ;  /* 0x0000003e08005986 */ /* 0x0003e2000c10191a */
[-C--:B------:R-:W-:Y:S01]  /*17250*/  LEA R12, P6, R14, R3.reuse, 0x2 ;  /* 0x000000030e0c7211 */ /* 0x080fe200078c10ff */
[----:B--2---:R-:W-:Y:S01]  /*17260*/  VIADD R7, R0, 0x3f ;  /* 0x0000003f00077836 */ /* 0x004fe20000000000 */
[-C--:B------:R-:W-:Y:S01]  /*17270*/  LEA.HI.X.SX32 R5, R13, R2.reuse, 0x2, P1 ;  /* 0x000000020d057211 */ /* 0x080fe200008f16ff */
[C---:B------:R-:W-:Y:S01]  /*17280*/  VIADD R0, R15.reuse, UR6 ;  /* 0x000000060f007c36 */ /* 0x040fe20008000000 */
[----:B------:R-:W-:Y:S01]  /*17290*/  LEA.HI.X.SX32 R13, R14, R2, 0x2, P6 ;  /* 0x000000020e0d7211 */ /* 0x000fe200030f16ff */
[----:B------:R1:W-:Y:S01]  /*172a0*/  @P4 STG.E desc[UR26][R10.64], R63 ;  /* 0x0000003f0a004986 */ /* 0x0003e2000c10191a */
[----:B------:R-:W-:-:S02]  /*172b0*/  LEA R6, P6, R15, R3, 0x2 ;  /* 0x000000030f067211 */ /* 0x000fc400078c10ff */
[----:B------:R-:W-:Y:S01]  /*172c0*/  ISETP.LT.AND P1, PT, R16, UR19, !P0 ;  /* 0x0000001310007c0c */ /* 0x000fe2000c721270 */
[----:B------:R1:W-:Y:S01]  /*172d0*/  @P3 STG.E desc[UR26][R4.64], R64 ;  /* 0x0000004004003986 */ /* 0x0003e2000c10191a */
[----:B------:R-:W-:Y:S02]  /*172e0*/  ISETP.LT.AND P0, PT, R7, UR19, !P0 ;  /* 0x0000001307007c0c */ /* 0x000fe4000c701270 */
[----:B------:R-:W-:Y:S01]  /*172f0*/  LEA.HI.X.SX32 R7, R15, R2, 0x2, P6 ;  /* 0x000000020f077211 */ /* 0x000fe200030f16ff */
[----:B------:R1:W-:Y:S01]  /*17300*/  @P2 STG.E desc[UR26][R12.64], R65 ;  /* 0x000000410c002986 */ /* 0x0003e2000c10191a */
[----:B------:R-:W-:-:S04]  /*17310*/  LEA R14, P6, R0, R3, 0x2 ;  /* 0x00000003000e7211 */ /* 0x000fc800078c10ff */
[----:B------:R-:W-:-:S03]  /*17320*/  LEA.HI.X.SX32 R15, R0, R2, 0x2, P6 ;  /* 0x00000002000f7211 */ /* 0x000fc600030f16ff */
[----:B------:R1:W-:Y:S04]  /*17330*/  @P1 STG.E desc[UR26][R6.64], R66 ;  /* 0x0000004206001986 */ /* 0x0003e8000c10191a */
[----:B------:R1:W-:Y:S01]  /*17340*/  @P0 STG.E desc[UR26][R14.64], R67 ;  /* 0x000000430e000986 */ /* 0x0003e2000c10191a */
[----:B------:R-:W-:Y:S06]  /*17350*/  BAR.SYNC.DEFER_BLOCKING 0x0 ;  /* 0x0000000000007b1d */ /* 0x000fec0000010000 */
[----:B------:R-:W-:Y:S05]  /*17360*/  BRA.U UP0, `(.L_x_14) ;  /* 0x0000000100a07547 */ /* 0x000fea000b800000 */
[----:B------:R-:W2:Y:S01]  /*17370*/  S2UR UR5, SR_CgaCtaId ;  /* 0x00000000000579c3 */ /* 0x000ea20000008800 */
[----:B------:R-:W-:Y:S01]  /*17380*/  NOP ;  /* 0x0000000000007918 */ /* 0x000fe20000000000 */
[----:B------:R-:W-:Y:S01]  /*17390*/  UMOV UR4, 0x50 ;  /* 0x0000005000047882 */ /* 0x000fe20000000000 */
[----:B------:R-:W-:Y:S02]  /*173a0*/  IMAD.U32 R0, RZ, RZ, UR10 ;  /* 0x0000000aff007e24 */ /* 0x000fe4000f8e00ff */
[----:B------:R-:W-:Y:S02]  /*173b0*/  IMAD.MOV.U32 R3, RZ, RZ, 0xf ;  /* 0x0000000fff037424 */ /* 0x000fe400078e00ff */
[----:B-1----:R-:W-:Y:S01]  /*173c0*/  IMAD.MOV.U32 R7, RZ, RZ, 0x1 ;  /* 0x00000001ff077424 */ /* 0x002fe200078e00ff */
[----:B------:R-:W-:-:S04]  /*173d0*/  LOP3.LUT R0, R0, 0xffff, RZ, 0xc0, !PT ;  /* 0x0000ffff00007812 */ /* 0x000fc800078ec0ff */
[----:B------:R-:W-:-:S05]  /*173e0*/  SHF.R.U32.HI R0, RZ, 0x5, R0 ;  /* 0x00000005ff007819 */ /* 0x000fca0000011600 */
[----:B------:R-:W-:Y:S01]  /*173f0*/  VIADD R2, R0, 0x10 ;  /* 0x0000001000027836 */ /* 0x000fe20000000000 */
[----:B------:R-:W-:Y:S01]  /*17400*/  SHF.L.U32 R0, R3, R0, RZ ;  /* 0x0000000003007219 */ /* 0x000fe200000006ff */
[----:B--2---:R-:W-:-:S03]  /*17410*/  ULEA UR6, UR5, UR4, 0x18 ;  /* 0x0000000405067291 */ /* 0x004fc6000f8ec0ff */
[----:B------:R-:W-:-:S04]  /*17420*/  SHF.L.U32 R3, R7, R2, RZ ;  /* 0x0000000207037219 */ /* 0x000fc800000006ff */
[----:B------:R-:W-:Y:S02]  /*17430*/  LOP3.LUT R0, R3, R0, RZ, 0xfc, !PT ;  /* 0x0000000003007212 */ /* 0x000fe400078efcff */
[----:B------:R-:W1:Y:S02]  /*17440*/  LDS R5, [UR6] ;  /* 0x00000006ff057984 */ /* 0x000e640008000800 */
[C---:B------:R-:W-:Y:S02]  /*17450*/  LOP3.LUT R2, R0.reuse, 0xffff, RZ, 0xc0, !PT ;  /* 0x0000ffff00027812 */ /* 0x040fe400078ec0ff */
[----:B-1----:R-:W-:-:S04]  /*17460*/  LOP3.LUT R3, R0, 0xffff, R5, 0x80, !PT ;  /* 0x0000ffff00037812 */ /* 0x002fc800078e8005 */
[----:B------:R-:W-:-:S13]  /*17470*/  ISETP.NE.AND P0, PT, R3, R2, PT ;  /* 0x000000020300720c */ /* 0x000fda0003f05270 */
[----:B------:R-:W-:Y:S05]  /*17480*/  @P0 BRA `(.L_x_15) ;  /* 0x0000000000500947 */ /* 0x000fea0003800000 */
[----:B------:R-:W-:Y:S02]  /*17490*/  SHF.R.U32.HI R5, RZ, 0x10, R5 ;  /* 0x00000010ff057819 */ /* 0x000fe40000011605 */
[----:B------:R-:W-:-:S04]  /*174a0*/  SHF.R.U32.HI R2, RZ, 0x10, R0 ;  /* 0x00000010ff027819 */ /* 0x000fc80000011600 */
[----:B------:R-:W-:-:S04]  /*174b0*/  LOP3.LUT R5, R5, R2, RZ, 0xc0, !PT ;  /* 0x0000000205057212 */ /* 0x000fc800078ec0ff */
[----:B------:R-:W-:-:S13]  /*174c0*/  ISETP.NE.AND P0, PT, R5, R2, PT ;  /* 0x000000020500720c */ /* 0x000fda0003f05270 */
[----:B------:R-:W-:Y:S05]  /*174d0*/  @P0 BRA `(.L_x_16) ;  /* 0x0000000000300947 */ /* 0x000fea0003800000 */
[----:B------:R-:W-:Y:S01]  /*174e0*/  R2UR UR4, R0 ;  /* 0x00000000000472ca */ /* 0x000fe200000e0000 */
[----:B------:R-:W-:Y:S01]  /*174f0*/  VOTEU.ANY UR5, UPT, PT ;  /* 0x0000000000057886 */ /* 0x000fe200038e0100 */
[----:B------:R-:W1:Y:S01]  /*17500*/  S2R R0, SR_LANEID ;  /* 0x0000000000007919 */ /* 0x000e620000000000 */
[----:B------:R-:W-:-:S10]  /*17510*/  UFLO.U32 UR5, UR5 ;  /* 0x00000005000572bd */ /* 0x000fd400080e0000 */
[----:B------:R-:W-:-:S06]  /*17520*/  ULOP3.LUT UR4, URZ, UR4, URZ, 0x33, !UPT ;  /* 0x00000004ff047292 */ /* 0x000fcc000f8e33ff */
[----:B------:R-:W-:-:S04]  /*17530*/  IMAD.U32 R2, RZ, RZ, UR4 ;  /* 0x00000004ff027e24 */ /* 0x000fc8000f8e00ff */
[----:B------:R-:W2:Y:S02]  /*17540*/  REDUX UR7, R2 ;  /* 0x00000000020773c4 */ /* 0x000ea40000000000 */
[----:B------:R3:W-:Y:S01]  /*17550*/  UTCATOMSWS.AND URZ, UR4 ;  /* 0x0000000400ff79e3 */ /* 0x0007e20008000000 */
[----:B-1----:R-:W-:Y:S01]  /*17560*/  ISETP.EQ.U32.AND P0, PT, R0, UR5, PT ;  /* 0x0000000500007c0c */ /* 0x002fe2000bf02070 */
[----:B--2---:R-:W-:-:S12]  /*17570*/  IMAD.U32 R0, RZ, RZ, UR7 ;  /* 0x00000007ff007e24 */ /* 0x004fd8000f8e00ff */
[----:B------:R3:W-:Y:S01]  /*17580*/  @P0 ATOMS.AND RZ, [UR6], R0 ;  /* 0x00000000ffff098c */ /* 0x0007e2000a800006 */
[----:B------:R-:W-:Y:S05]  /*17590*/  BRA `(.L_x_14) ;  /* 0x0000000000147947 */ /* 0x000fea0003800000 */
.L_x_16:
[----:B------:R-:W-:-:S07]  /*175a0*/  MOV R2, 0x175c0 ;  /* 0x000175c000027802 */ /* 0x000fce0000000f00 */
[----:B------:R-:W-:Y:S05]  /*175b0*/  CALL.REL.NOINC `($__internal_0_$__cuda_sm10x_tcgen05_guardrail_trap_col_being_dealloced_not_returned_by_alloc) ;  /* 0x00000000002c7944 */ /* 0x000fea0003c00000 */
[----:B------:R-:W-:Y:S05]  /*175c0*/  BRA `(.L_x_14) ;  /* 0x0000000000087947 */ /* 0x000fea0003800000 */
.L_x_15:
[----:B------:R-:W-:-:S07]  /*175d0*/  MOV R2, 0x175f0 ;  /* 0x000175f000027802 */ /* 0x000fce0000000f00 */
[----:B------:R-:W-:Y:S05]  /*175e0*/  CALL.REL.NOINC `($__internal_2_$__cuda_sm10x_tcgen05_guardrail_trap_unallocated_columns_being_dealloced) ;  /* 0x0000000000387944 */ /* 0x000fea0003c00000 */
.L_x_14:
[----:B------:R-:W-:Y:S01]  /*175f0*/  NOP ;  /* 0x0000000000007918 */ /* 0x000fe20000000000 */
[----:B---3--:R-:W-:Y:S05]  /*17600*/  EXIT ;  /* 0x000000000000794d */ /* 0x008fea0003800000 */
.L_x_9:
[----:B------:R-:W1:Y:S02]  /*17610*/  SYNCS.PHASECHK.TRANS64.TRYWAIT P3, [UR8], R4 ;  /* 0x00000004ff0075a7 */ /* 0x000e640008061108 */
[----:B-1----:R-:W-:Y:S05]  /*17620*/  @!P3 BRA `(.L_x_9) ;  /* 0xfffffffc00f8b947 */ /* 0x002fea000383ffff */
[----:B------:R-:W-:Y:S05]  /*17630*/  BRA `(.L_x_17) ;  /* 0xffffffb8002c7947 */ /* 0x000fea000383ffff */
.L_x_13:
[----:B------:R-:W1:Y:S02]  /*17640*/  SYNCS.PHASECHK.TRANS64.TRYWAIT P2, [UR8], R8 ;  /* 0x00000008ff0075a7 */ /* 0x000e640008041108 */
[----:B-1----:R-:W-:Y:S05]  /*17650*/  @!P2 BRA `(.L_x_13) ;  /* 0xfffffffc00f8a947 */ /* 0x002fea000383ffff */
[----:B------:R-:W-:Y:S05]  /*17660*/  BRA `(.L_x_12) ;  /* 0xffffffe400487947 */ /* 0x000fea000383ffff */
        .weak           $__internal_0_$__cuda_sm10x_tcgen05_guardrail_trap_col_being_dealloced_not_returned_by_alloc
        .type           $__internal_0_$__cuda_sm10x_tcgen05_guardrail_trap_col_being_dealloced_not_returned_by_alloc,@function
        .size           $__internal_0_$__cuda_sm10x_tcgen05_guardrail_trap_col_being_dealloced_not_returned_by_alloc,($__internal_1_$__cuda_sm10x_tcgen05_guardrail_trap_phase_invalid_during_alloc - $__internal_0_$__cuda_sm10x_tcgen05_guardrail_trap_col_being_dealloced_not_returned_by_alloc)
$__internal_0_$__cuda_sm10x_tcgen05_guardrail_trap_col_being_dealloced_not_returned_by_alloc:
[----:B------:R-:W-:Y:S05]  /*17670*/  BPT.TRAP 0x1 ;  /* 0x000000040000795c */ /* 0x000fea0000300000 */
[----:B------:R-:W-:-:S04]  /*17680*/  IMAD.MOV.U32 R3, RZ, RZ, 0x0 ;  /* 0x00000000ff037424 */ /* 0x000fc800078e00ff */
[----:B------:R-:W-:Y:S05]  /*17690*/  RET.REL.NODEC R2 `(matmul_kernel) ;  /* 0xfffffe8802587950 */ /* 0x000fea0003c3ffff */
        .weak           $__internal_1_$__cuda_sm10x_tcgen05_guardrail_trap_phase_invalid_during_alloc
        .type           $__internal_1_$__cuda_sm10x_tcgen05_guardrail_trap_phase_invalid_during_alloc,@function
        .size           $__internal_1_$__cuda_sm10x_tcgen05_guardrail_trap_phase_invalid_during_alloc,($__internal_2_$__cuda_sm10x_tcgen05_guardrail_trap_unallocated_columns_being_dealloced - $__internal_1_$__cuda_sm10x_tcgen05_guardrail_trap_phase_invalid_during_alloc)
$__internal_1_$__cuda_sm10x_tcgen05_guardrail_trap_phase_invalid_during_alloc:
[----:B------:R-:W-:Y:S05]  /*176a0*/  BPT.TRAP 0x1 ;  /* 0x000000040000795c */ /* 0x000fea0000300000 */
[----:B------:R-:W-:-:S04]  /*176b0*/  IMAD.MOV.U32 R3, RZ, RZ, 0x0 ;  /* 0x00000000ff037424 */ /* 0x000fc800078e00ff */
[----:B------:R-:W-:Y:S05]  /*176c0*/  RET.REL.NODEC R2 `(matmul_kernel) ;  /* 0xfffffe88024c7950 */ /* 0x000fea0003c3ffff */
        .weak           $__internal_2_$__cuda_sm10x_tcgen05_guardrail_trap_unallocated_columns_being_dealloced
        .type           $__internal_2_$__cuda_sm10x_tcgen05_guardrail_trap_unallocated_columns_being_dealloced,@function
        .size           $__internal_2_$__cuda_sm10x_tcgen05_guardrail_trap_unallocated_columns_being_dealloced,(.L_x_21 - $__internal_2_$__cuda_sm10x_tcgen05_guardrail_trap_unallocated_columns_being_dealloced)
$__internal_2_$__cuda_sm10x_tcgen05_guardrail_trap_unallocated_columns_being_dealloced:
[----:B------:R-:W-:Y:S05]  /*176d0*/  BPT.TRAP 0x1 ;  /* 0x000000040000795c */ /* 0x000fea0000300000 */
[----:B------:R-:W-:-:S04]  /*176e0*/  IMAD.MOV.U32 R3, RZ, RZ, 0x0 ;  /* 0x00000000ff037424 */ /* 0x000fc800078e00ff */
[----:B------:R-:W-:Y:S05]  /*176f0*/  RET.REL.NODEC R2 `(matmul_kernel) ;  /* 0xfffffe8802407950 */ /* 0x000fea0003c3ffff */
.L_x_18:
[----:B------:R-:W-:-:S00]  /*17700*/  BRA `(.L_x_18) ;  /* 0xfffffffc00fc7947 */ /* 0x000fc0000383ffff */
[----:B------:R-:W-:-:S00]  /*17710*/  NOP ;  /* 0x0000000000007918 */ /* 0x000fc00000000000 */
        /* <DEDUP_REMOVED lines=14> */
.L_x_21:


//--------------------- .nv.shared.matmul_kernel  --------------------------
	.section	.nv.shared.matmul_kernel,"aw",@nobits
	.sectionflags	@""
	.align	16
	.zero		1024


//--------------------- .nv.shared.reserved.0     --------------------------
	.section	.nv.shared.reserved.0,"aw",@nobits
	.align	8
	.weak		__nv_reservedSMEM_offset_0_alias
	.size		__nv_reservedSMEM_offset_0_alias, 0, 64
	.other		__nv_reservedSMEM_offset_0_alias,@"STO_CUDA_RESERVED_SHARED STV_DEFAULT"
__nv_reservedSMEM_offset_0_alias:
	.zero		0
.nv.shared.reserved.0:
	.zero		64
	.weak		__nv_reservedSMEM_allocation_phase
	.type		__nv_reservedSMEM_allocation_phase,@object
	.size		__nv_reservedSMEM_allocation_phase,(.L_0 - __nv_reservedSMEM_allocation_phase)
__nv_reservedSMEM_allocation_phase:
	.zero		1
.L_0:
	.zero		7
	.weak		__nv_reservedSMEM_devtool_atexit_pc
	.type		__nv_reservedSMEM_devtool_atexit_pc,@object
	.size		__nv_reservedSMEM_devtool_atexit_pc,(__nv_reservedSMEM_allocation_mask - __nv_reservedSMEM_devtool_atexit_pc)
__nv_reservedSMEM_devtool_atexit_pc:
	.zero		8
	.weak		__nv_reservedSMEM_allocation_mask
	.type		__nv_reservedSMEM_allocation_mask,@object
	.size		__nv_reservedSMEM_allocation_mask,(.L_2 - __nv_reservedSMEM_allocation_mask)
__nv_reservedSMEM_allocation_mask:
	.zero		4
.L_2:


//--------------------- .nv.constant0.matmul_kernel --------------------------
	.section	.nv.constant0.matmul_kernel,"a",@progbits
	.sectionflags	@""
	.align	4
.nv.constant0.matmul_kernel:
	.zero		976


//--------------------- SYMBOLS --------------------------

	.type		.nv.reservedSmem.offset0,@object
	.size		.nv.reservedSmem.offset0,0x4
	.type		.nv.reservedSmem.cap,@object
	.size		.nv.reservedSmem.cap,0x4
